	.target	sm_80

	.elftype	@"ET_EXEC"


//--------------------- .note.nv.tkinfo           --------------------------
	.section	.note.nv.tkinfo,"",@"SHT_NOTE"
	.sectionflags	@"SHF_NOTE_NV_TKINFO"
	.tkinfo
        /*0018*/ 	.word	0x00000002
        /*0030*/ 	.string	""
        /*0030*/ 	.string	"ptxas"
        /*0030*/ 	.string	"Cuda compilation tools, release 13.0, V13.0.88"
        /*0030*/ 	.string	"Build cuda_13.0.r13.0/compiler.36424714_0"
        /*0030*/ 	.string	"-v  -suppress-debug-info  -lineinfo  -arch sm_80 "



//--------------------- .note.nv.cuinfo           --------------------------
	.section	.note.nv.cuinfo,"",@"SHT_NOTE"
	.sectionflags	@"SHF_NOTE_NV_CUINFO"
        /*0018*/ 	.short	0x0002
        /*001a*/ 	.short	0x0050
        /*001c*/ 	.short	0x0082
	.zero		2


//--------------------- .nv.info                  --------------------------
	.section	.nv.info,"",@"SHT_CUDA_INFO"
	.align	4


	//----- nvinfo : EIATTR_REGCOUNT
	.align		4
        /*0000*/ 	.byte	0x04, 0x2f
        /*0002*/ 	.short	(.L_1 - .L_0)
	.align		4
.L_0:
        /*0004*/ 	.word	index@(matmul_kernel)
        /*0008*/ 	.word	0x000000ff


	//----- nvinfo : EIATTR_FRAME_SIZE
	.align		4
.L_1:
        /*000c*/ 	.byte	0x04, 0x11
        /*000e*/ 	.short	(.L_3 - .L_2)
	.align		4
.L_2:
        /*0010*/ 	.word	index@(matmul_kernel)
        /*0014*/ 	.word	0x00000ed8


	//----- nvinfo : EIATTR_MIN_STACK_SIZE
	.align		4
.L_3:
        /*0018*/ 	.byte	0x04, 0x12
        /*001a*/ 	.short	(.L_5 - .L_4)
	.align		4
.L_4:
        /*001c*/ 	.word	index@(matmul_kernel)
        /*0020*/ 	.word	0x00000ed8
.L_5:


//--------------------- .nv.info.matmul_kernel    --------------------------
	.section	.nv.info.matmul_kernel,"",@"SHT_CUDA_INFO"
	.sectionflags	@""
	.align	4


	//----- nvinfo : EIATTR_CUDA_API_VERSION
	.align		4
        /*0000*/ 	.byte	0x04, 0x37
        /*0002*/ 	.short	(.L_7 - .L_6)
.L_6:
        /*0004*/ 	.word	0x00000082


	//----- nvinfo : EIATTR_SW2861232_WAR
	.align		4
.L_7:
        /*0008*/ 	.byte	0x01, 0x35
	.zero		2


	//----- nvinfo : EIATTR_PARAM_CBANK
	.align		4
        /*000c*/ 	.byte	0x04, 0x0a
        /*000e*/ 	.short	(.L_9 - .L_8)
	.align		4
.L_8:
        /*0010*/ 	.word	index@(.nv.constant0.matmul_kernel)
        /*0014*/ 	.short	0x0160
        /*0016*/ 	.short	0x0050


	//----- nvinfo : EIATTR_CBANK_PARAM_SIZE
	.align		4
.L_9:
        /*0018*/ 	.byte	0x03, 0x19
        /*001a*/ 	.short	0x0050


	//----- nvinfo : EIATTR_KPARAM_INFO
	.align		4
        /*001c*/ 	.byte	0x04, 0x17
        /*001e*/ 	.short	(.L_11 - .L_10)
.L_10:
        /*0020*/ 	.word	0x00000000
        /*0024*/ 	.short	0x000d
        /*0026*/ 	.short	0x0048
        /*0028*/ 	.byte	0x00, 0xf4, 0x21, 0x00


	//----- nvinfo : EIATTR_KPARAM_INFO
	.align		4
.L_11:
        /*002c*/ 	.byte	0x04, 0x17
        /*002e*/ 	.short	(.L_13 - .L_12)
.L_12:
        /*0030*/ 	.word	0x00000000
        /*0034*/ 	.short	0x000c
        /*0036*/ 	.short	0x0040
        /*0038*/ 	.byte	0x00, 0xf4, 0x21, 0x00


	//----- nvinfo : EIATTR_KPARAM_INFO
	.align		4
.L_13:
        /*003c*/ 	.byte	0x04, 0x17
        /*003e*/ 	.short	(.L_15 - .L_14)
.L_14:
        /*0040*/ 	.word	0x00000000
        /*0044*/ 	.short	0x000b
        /*0046*/ 	.short	0x0038
        /*0048*/ 	.byte	0x00, 0xf0, 0x11, 0x00


	//----- nvinfo : EIATTR_KPARAM_INFO
	.align		4
.L_15:
        /*004c*/ 	.byte	0x04, 0x17
        /*004e*/ 	.short	(.L_17 - .L_16)
.L_16:
        /*0050*/ 	.word	0x00000000
        /*0054*/ 	.short	0x000a
        /*0056*/ 	.short	0x0034
        /*0058*/ 	.byte	0x00, 0xf0, 0x11, 0x00


	//----- nvinfo : EIATTR_KPARAM_INFO
	.align		4
.L_17:
        /*005c*/ 	.byte	0x04, 0x17
        /*005e*/ 	.short	(.L_19 - .L_18)
.L_18:
        /*0060*/ 	.word	0x00000000
        /*0064*/ 	.short	0x0009
        /*0066*/ 	.short	0x0030
        /*0068*/ 	.byte	0x00, 0xf0, 0x11, 0x00


	//----- nvinfo : EIATTR_KPARAM_INFO
	.align		4
.L_19:
        /*006c*/ 	.byte	0x04, 0x17
        /*006e*/ 	.short	(.L_21 - .L_20)
.L_20:
        /*0070*/ 	.word	0x00000000
        /*0074*/ 	.short	0x0008
        /*0076*/ 	.short	0x002c
        /*0078*/ 	.byte	0x00, 0xf0, 0x11, 0x00


	//----- nvinfo : EIATTR_KPARAM_INFO
	.align		4
.L_21:
        /*007c*/ 	.byte	0x04, 0x17
        /*007e*/ 	.short	(.L_23 - .L_22)
.L_22:
        /*0080*/ 	.word	0x00000000
        /*0084*/ 	.short	0x0007
        /*0086*/ 	.short	0x0028
        /*0088*/ 	.byte	0x00, 0xf0, 0x11, 0x00


	//----- nvinfo : EIATTR_KPARAM_INFO
	.align		4
.L_23:
        /*008c*/ 	.byte	0x04, 0x17
        /*008e*/ 	.short	(.L_25 - .L_24)
.L_24:
        /*0090*/ 	.word	0x00000000
        /*0094*/ 	.short	0x0006
        /*0096*/ 	.short	0x0024
        /*0098*/ 	.byte	0x00, 0xf0, 0x11, 0x00


	//----- nvinfo : EIATTR_KPARAM_INFO
	.align		4
.L_25:
        /*009c*/ 	.byte	0x04, 0x17
        /*009e*/ 	.short	(.L_27 - .L_26)
.L_26:
        /*00a0*/ 	.word	0x00000000
        /*00a4*/ 	.short	0x0005
        /*00a6*/ 	.short	0x0020
        /*00a8*/ 	.byte	0x00, 0xf0, 0x11, 0x00


	//----- nvinfo : EIATTR_KPARAM_INFO
	.align		4
.L_27:
        /*00ac*/ 	.byte	0x04, 0x17
        /*00ae*/ 	.short	(.L_29 - .L_28)
.L_28:
        /*00b0*/ 	.word	0x00000000
        /*00b4*/ 	.short	0x0004
        /*00b6*/ 	.short	0x001c
        /*00b8*/ 	.byte	0x00, 0xf0, 0x11, 0x00


	//----- nvinfo : EIATTR_KPARAM_INFO
	.align		4
.L_29:
        /*00bc*/ 	.byte	0x04, 0x17
        /*00be*/ 	.short	(.L_31 - .L_30)
.L_30:
        /*00c0*/ 	.word	0x00000000
        /*00c4*/ 	.short	0x0003
        /*00c6*/ 	.short	0x0018
        /*00c8*/ 	.byte	0x00, 0xf0, 0x11, 0x00


	//----- nvinfo : EIATTR_KPARAM_INFO
	.align		4
.L_31:
        /*00cc*/ 	.byte	0x04, 0x17
        /*00ce*/ 	.short	(.L_33 - .L_32)
.L_32:
        /*00d0*/ 	.word	0x00000000
        /*00d4*/ 	.short	0x0002
        /*00d6*/ 	.short	0x0010
        /*00d8*/ 	.byte	0x00, 0xf4, 0x21, 0x00


	//----- nvinfo : EIATTR_KPARAM_INFO
	.align		4
.L_33:
        /*00dc*/ 	.byte	0x04, 0x17
        /*00de*/ 	.short	(.L_35 - .L_34)
.L_34:
        /*00e0*/ 	.word	0x00000000
        /*00e4*/ 	.short	0x0001
        /*00e6*/ 	.short	0x0008
        /*00e8*/ 	.byte	0x00, 0xf4, 0x21, 0x00


	//----- nvinfo : EIATTR_KPARAM_INFO
	.align		4
.L_35:
        /*00ec*/ 	.byte	0x04, 0x17
        /*00ee*/ 	.short	(.L_37 - .L_36)
.L_36:
        /*00f0*/ 	.word	0x00000000
        /*00f4*/ 	.short	0x0000
        /*00f6*/ 	.short	0x0000
        /*00f8*/ 	.byte	0x00, 0xf4, 0x21, 0x00


	//----- nvinfo : EIATTR_MAXREG_COUNT
	.align		4
.L_37:
        /*00fc*/ 	.byte	0x03, 0x1b
        /*00fe*/ 	.short	0x00ff


	//----- nvinfo : EIATTR_NUM_BARRIERS
	.align		4
        /*0100*/ 	.byte	0x02, 0x4c
        /*0102*/ 	.byte	0x01
	.zero		1


	//----- nvinfo : EIATTR_ANNOTATIONS
	.align		4
        /*0104*/ 	.byte	0x04, 0x55
        /*0106*/ 	.short	(.L_39 - .L_38)


	//   ....[0]....
.L_38:
        /*0108*/ 	.word	0x00000001
        /*010c*/ 	.byte	0x20, 0x08, 0x00, 0x00, 0x01, 0x00, 0x00, 0x00, 0xc0, 0x08, 0x00, 0x00, 0x01, 0x00, 0x00, 0x00
        /* <DEDUP_REMOVED lines=1727> */
        /*6d0c*/ 	.byte	0x80, 0xd3, 0x02, 0x00


	//----- nvinfo : EIATTR_MERCURY_ISA_VERSION
	.align		4
.L_39:
        /*6d10*/ 	.byte	0x03, 0x5f
        /*6d12*/ 	.short	0x0000


	//----- nvinfo : EIATTR_EXIT_INSTR_OFFSETS
	.align		4
        /*6d14*/ 	.byte	0x04, 0x1c
        /*6d16*/ 	.short	(.L_41 - .L_40)


	//   ....[0]....
.L_40:
        /*6d18*/ 	.word	0x0002d850


	//   ....[1]....
        /*6d1c*/ 	.word	0x0002d870


	//----- nvinfo : EIATTR_REQNTID
	.align		4
.L_41:
        /*6d20*/ 	.byte	0x04, 0x10
        /*6d22*/ 	.short	(.L_43 - .L_42)
.L_42:
        /*6d24*/ 	.word	0x00000080
        /*6d28*/ 	.word	0x00000001
        /*6d2c*/ 	.word	0x00000001
.L_43:


//--------------------- .nv.callgraph             --------------------------
	.section	.nv.callgraph,"",@"SHT_CUDA_CALLGRAPH"
	.align	4
	.sectionentsize	8
	.align		4
        /*0000*/ 	.word	0x00000000
	.align		4
        /*0004*/ 	.word	0xffffffff
	.align		4
        /*0008*/ 	.word	0x00000000
	.align		4
        /*000c*/ 	.word	0xfffffffe
	.align		4
        /*0010*/ 	.word	0x00000000
	.align		4
        /*0014*/ 	.word	0xfffffffd
	.align		4
        /*0018*/ 	.word	0x00000000
	.align		4
        /*001c*/ 	.word	0xfffffffc


//--------------------- .nv.rel.action            --------------------------
	.section	.nv.rel.action,"",@"SHT_CUDA_RELOCINFO"
	.align	8
	.sectionentsize	8
        /*0000*/ 	.byte	0x73, 0x00, 0x00, 0x00, 0x00, 0x00, 0x00, 0x00, 0x00, 0x00, 0x00, 0x11, 0x25, 0x00, 0x05, 0x36


//--------------------- .nv.constant0.matmul_kernel --------------------------
	.section	.nv.constant0.matmul_kernel,"a",@progbits
	.sectionflags	@""
	.align	4
.nv.constant0.matmul_kernel:
	.zero		432


//--------------------- .text.matmul_kernel       --------------------------
	.section	.text.matmul_kernel,"ax",@progbits
	.sectioninfo	@"SHI_REGISTERS=255"
	.align	128
        .global         matmul_kernel
        .type           matmul_kernel,@function
        .size           matmul_kernel,(.L_x_3 - matmul_kernel)
        .other          matmul_kernel,@"STO_CUDA_ENTRY STV_DEFAULT"
matmul_kernel:
.text.matmul_kernel:
[----:B------:R-:W-:Y:S02]  /*0000*/  IMAD.MOV.U32 R1, RZ, RZ, c[0x0][0x28] ;  /* 0x00000a00ff017624 */ /* 0x000fe400078e00ff */
[----:B------:R-:W-:Y:S01]  /*0010*/  IMAD.MOV.U32 R0, RZ, RZ, c[0x0][0x17c] ;  /* 0x00005f00ff007624 */ /* 0x000fe200078e00ff */
[----:B------:R-:W1:Y:S01]  /*0020*/  S2R R7, SR_CTAID.X ;  /* 0x0000000000077919 */ /* 0x000e620000002500 */
[----:B------:R-:W-:Y:S01]  /*0030*/  MOV R204, c[0x0][0x180] ;  /* 0x0000600000cc7a02 */ /* 0x000fe20000000f00 */
[----:B------:R-:W-:Y:S01]  /*0040*/  IMAD.MOV.U32 R202, RZ, RZ, c[0x0][0x188] ;  /* 0x00006200ffca7624 */ /* 0x000fe200078e00ff */
[----:B------:R-:W-:Y:S01]  /*0050*/  IADD3 R1, R1, -0xed8, RZ ;  /* 0xfffff12801017810 */ /* 0x000fe20007ffe0ff */
[----:B------:R-:W-:Y:S01]  /*0060*/  ULDC.64 UR8, c[0x0][0x118] ;  /* 0x0000460000087ab9 */ /* 0x000fe20000000a00 */
[----:B------:R-:W-:Y:S01]  /*0070*/  IADD3 R0, R0, 0x3f, RZ ;  /* 0x0000003f00007810 */ /* 0x000fe20007ffe0ff */
[----:B------:R-:W-:Y:S01]  /*0080*/  IMAD R118, R202, 0x29, RZ ;  /* 0x00000029ca767824 */ /* 0x000fe200078e02ff */
[----:B------:R-:W-:Y:S01]  /*0090*/  IADD3 R210, R204, -0x1b, RZ ;  /* 0xffffffe5ccd27810 */ /* 0x000fe20007ffe0ff */
[C---:B------:R-:W-:Y:S01]  /*00a0*/  IMAD R122, R202.reuse, 0x2d, RZ ;  /* 0x0000002dca7a7824 */ /* 0x040fe200078e02ff */
[----:B------:R-:W-:Y:S01]  /*00b0*/  SHF.R.S32.HI R3, RZ, 0x1f, R0 ;  /* 0x0000001fff037819 */ /* 0x000fe20000011400 */
[----:B------:R-:W-:Y:S01]  /*00c0*/  IMAD R126, R202, 0x31, RZ ;  /* 0x00000031ca7e7824 */ /* 0x000fe200078e02ff */
[----:B------:R-:W-:Y:S01]  /*00d0*/  IADD3 R246, R204, -0x5b, RZ ;  /* 0xffffffa5ccf67810 */ /* 0x000fe20007ffe0ff */
[C---:B------:R-:W-:Y:S01]  /*00e0*/  IMAD R130, R202.reuse, 0x35, RZ ;  /* 0x00000035ca827824 */ /* 0x040fe200078e02ff */
[----:B------:R-:W-:Y:S01]  /*00f0*/  LEA.HI R3, R3, R0, RZ, 0x6 ;  /* 0x0000000003037211 */ /* 0x000fe200078f30ff */
[----:B------:R-:W-:-:S02]  /*0100*/  IMAD R134, R202, 0x39, RZ ;  /* 0x00000039ca867824 */ /* 0x000fc400078e02ff */
[C---:B------:R-:W-:Y:S01]  /*0110*/  IMAD R142, R202.reuse, 0x41, RZ ;  /* 0x00000041ca8e7824 */ /* 0x040fe200078e02ff */
[----:B------:R-:W-:Y:S01]  /*0120*/  SHF.R.S32.HI R3, RZ, 0x6, R3 ;  /* 0x00000006ff037819 */ /* 0x000fe20000011403 */
[C---:B------:R-:W-:Y:S02]  /*0130*/  IMAD R146, R202.reuse, 0x45, RZ ;  /* 0x00000045ca927824 */ /* 0x040fe400078e02ff */
[C---:B------:R-:W-:Y:S02]  /*0140*/  IMAD R150, R202.reuse, 0x49, RZ ;  /* 0x00000049ca967824 */ /* 0x040fe400078e02ff */
[----:B------:R-:W-:Y:S01]  /*0150*/  IMAD.SHL.U32 R4, R3, 0x8, RZ ;  /* 0x0000000803047824 */ /* 0x000fe200078e00ff */
[----:B-1----:R-:W-:Y:S01]  /*0160*/  IABS R8, R7 ;  /* 0x0000000700087213 */ /* 0x002fe20000000000 */
[----:B------:R-:W-:-:S03]  /*0170*/  IMAD R154, R202, 0x4d, RZ ;  /* 0x0000004dca9a7824 */ /* 0x000fc600078e02ff */
[-C--:B------:R-:W-:Y:S01]  /*0180*/  IABS R5, R4.reuse ;  /* 0x0000000400057213 */ /* 0x080fe20000000000 */
[C---:B------:R-:W-:Y:S01]  /*0190*/  IMAD R158, R202.reuse, 0x51, RZ ;  /* 0x00000051ca9e7824 */ /* 0x040fe200078e02ff */
[----:B------:R-:W-:Y:S01]  /*01a0*/  IABS R10, R4 ;  /* 0x00000004000a7213 */ /* 0x000fe20000000000 */
[C---:B------:R-:W-:Y:S01]  /*01b0*/  IMAD R162, R202.reuse, 0x55, RZ ;  /* 0x00000055caa27824 */ /* 0x040fe200078e02ff */
[----:B------:R-:W1:Y:S01]  /*01c0*/  I2F.RP R0, R5 ;  /* 0x0000000500007306 */ /* 0x000e620000209400 */
[C---:B------:R-:W-:Y:S02]  /*01d0*/  IMAD R166, R202.reuse, 0x59, RZ ;  /* 0x00000059caa67824 */ /* 0x040fe400078e02ff */
[C---:B------:R-:W-:Y:S02]  /*01e0*/  IMAD R170, R202.reuse, 0x5d, RZ ;  /* 0x0000005dcaaa7824 */ /* 0x040fe400078e02ff */
[C---:B------:R-:W-:Y:S02]  /*01f0*/  IMAD R174, R202.reuse, 0x61, RZ ;  /* 0x00000061caae7824 */ /* 0x040fe400078e02ff */
[----:B------:R-:W-:-:S02]  /*0200*/  IMAD R178, R202, 0x65, RZ ;  /* 0x00000065cab27824 */ /* 0x000fc400078e02ff */
[C---:B------:R-:W-:Y:S02]  /*0210*/  IMAD R182, R202.reuse, 0x69, RZ ;  /* 0x00000069cab67824 */ /* 0x040fe400078e02ff */
[C---:B------:R-:W-:Y:S02]  /*0220*/  IMAD R186, R202.reuse, 0x6d, RZ ;  /* 0x0000006dcaba7824 */ /* 0x040fe400078e02ff */
[C---:B------:R-:W-:Y:S02]  /*0230*/  IMAD R190, R202.reuse, 0x71, RZ ;  /* 0x00000071cabe7824 */ /* 0x040fe400078e02ff */
[C---:B------:R-:W-:Y:S01]  /*0240*/  IMAD R194, R202.reuse, 0x75, RZ ;  /* 0x00000075cac27824 */ /* 0x040fe200078e02ff */
[----:B-1----:R-:W1:Y:S01]  /*0250*/  MUFU.RCP R0, R0 ;  /* 0x0000000000007308 */ /* 0x002e620000001000 */
[C---:B------:R-:W-:Y:S02]  /*0260*/  IMAD R198, R202.reuse, 0x79, RZ ;  /* 0x00000079cac67824 */ /* 0x040fe400078e02ff */
[----:B------:R-:W-:-:S02]  /*0270*/  IMAD R208, R202, 0x7d, RZ ;  /* 0x0000007dcad07824 */ /* 0x000fc400078e02ff */
[C---:B------:R-:W-:Y:S02]  /*0280*/  IMAD R250, R202.reuse, 0x1a, RZ ;  /* 0x0000001acafa7824 */ /* 0x040fe400078e02ff */
[C---:B------:R-:W-:Y:S02]  /*0290*/  IMAD R212, R202.reuse, 0x1e, RZ ;  /* 0x0000001ecad47824 */ /* 0x040fe400078e02ff */
[C---:B------:R-:W-:Y:S02]  /*02a0*/  IMAD R232, R202.reuse, 0x32, RZ ;  /* 0x00000032cae87824 */ /* 0x040fe400078e02ff */
[C---:B------:R-:W-:Y:S02]  /*02b0*/  IMAD R236, R202.reuse, 0x36, RZ ;  /* 0x00000036caec7824 */ /* 0x040fe400078e02ff */
[C---:B------:R-:W-:Y:S02]  /*02c0*/  IMAD R240, R202.reuse, 0x3a, RZ ;  /* 0x0000003acaf07824 */ /* 0x040fe400078e02ff */
[----:B------:R-:W-:Y:S01]  /*02d0*/  IMAD R244, R202, 0x3e, RZ ;  /* 0x0000003ecaf47824 */ /* 0x000fe200078e02ff */
[----:B-1----:R-:W-:Y:S01]  /*02e0*/  IADD3 R2, R0, 0xffffffe, RZ ;  /* 0x0ffffffe00027810 */ /* 0x002fe20007ffe0ff */
[----:B------:R-:W-:-:S02]  /*02f0*/  IMAD.MOV R0, RZ, RZ, -R10 ;  /* 0x000000ffff007224 */ /* 0x000fc400078e0a0a */
[----:B------:R-:W-:Y:S01]  /*0300*/  IMAD R252, R202, 0x46, RZ ;  /* 0x00000046cafc7824 */ /* 0x000fe200078e02ff */
[----:B------:R1:W2:Y:S02]  /*0310*/  F2I.FTZ.U32.TRUNC.NTZ R3, R2 ;  /* 0x0000000200037305 */ /* 0x0002a4000021f000 */
[----:B-1----:R-:W-:Y:S02]  /*0320*/  IMAD.MOV.U32 R2, RZ, RZ, RZ ;  /* 0x000000ffff027224 */ /* 0x002fe400078e00ff */
[----:B--2---:R-:W-:-:S04]  /*0330*/  IMAD.MOV R6, RZ, RZ, -R3 ;  /* 0x000000ffff067224 */ /* 0x004fc800078e0a03 */
[----:B------:R-:W-:Y:S02]  /*0340*/  IMAD R9, R6, R5, RZ ;  /* 0x0000000506097224 */ /* 0x000fe400078e02ff */
[----:B------:R-:W-:Y:S02]  /*0350*/  IMAD.MOV.U32 R6, RZ, RZ, R8 ;  /* 0x000000ffff067224 */ /* 0x000fe400078e0008 */
[----:B------:R-:W-:-:S06]  /*0360*/  IMAD.HI.U32 R3, R3, R9, R2 ;  /* 0x0000000903037227 */ /* 0x000fcc00078e0002 */
[----:B------:R-:W-:-:S04]  /*0370*/  IMAD.HI.U32 R3, R3, R6, RZ ;  /* 0x0000000603037227 */ /* 0x000fc800078e00ff */
[----:B------:R-:W-:-:S05]  /*0380*/  IMAD R0, R3, R0, R6 ;  /* 0x0000000003007224 */ /* 0x000fca00078e0206 */
[----:B------:R-:W-:-:S13]  /*0390*/  ISETP.GT.U32.AND P1, PT, R5, R0, PT ;  /* 0x000000000500720c */ /* 0x000fda0003f24070 */
[-C--:B------:R-:W-:Y:S02]  /*03a0*/  @!P1 IADD3 R0, R0, -R5.reuse, RZ ;  /* 0x8000000500009210 */ /* 0x080fe40007ffe0ff */
[----:B------:R-:W-:Y:S02]  /*03b0*/  @!P1 IADD3 R3, R3, 0x1, RZ ;  /* 0x0000000103039810 */ /* 0x000fe40007ffe0ff */
[----:B------:R-:W-:Y:S02]  /*03c0*/  ISETP.GE.U32.AND P0, PT, R0, R5, PT ;  /* 0x000000050000720c */ /* 0x000fe40003f06070 */
[----:B------:R-:W-:Y:S02]  /*03d0*/  LOP3.LUT R0, R7, R4, RZ, 0x3c, !PT ;  /* 0x0000000407007212 */ /* 0x000fe400078e3cff */
[----:B------:R-:W-:Y:S02]  /*03e0*/  ISETP.NE.AND P1, PT, R4, RZ, PT ;  /* 0x000000ff0400720c */ /* 0x000fe40003f25270 */
[----:B------:R-:W-:Y:S01]  /*03f0*/  ISETP.GE.AND P2, PT, R0, RZ, PT ;  /* 0x000000ff0000720c */ /* 0x000fe20003f46270 */
[----:B------:R-:W-:-:S05]  /*0400*/  IMAD.MOV.U32 R0, RZ, RZ, c[0x0][0x178] ;  /* 0x00005e00ff007624 */ /* 0x000fca00078e00ff */
[----:B------:R-:W-:Y:S02]  /*0410*/  IADD3 R0, R0, 0xff, RZ ;  /* 0x000000ff00007810 */ /* 0x000fe40007ffe0ff */
[----:B------:R-:W-:-:S05]  /*0420*/  @P0 IADD3 R3, R3, 0x1, RZ ;  /* 0x0000000103030810 */ /* 0x000fca0007ffe0ff */
[----:B------:R-:W-:Y:S01]  /*0430*/  IMAD.MOV.U32 R2, RZ, RZ, R3 ;  /* 0x000000ffff027224 */ /* 0x000fe200078e0003 */
[----:B------:R-:W-:-:S03]  /*0440*/  SHF.R.S32.HI R3, RZ, 0x1f, R0 ;  /* 0x0000001fff037819 */ /* 0x000fc60000011400 */
[----:B------:R-:W-:Y:S01]  /*0450*/  @!P2 IMAD.MOV R2, RZ, RZ, -R2 ;  /* 0x000000ffff02a224 */ /* 0x000fe200078e0a02 */
[----:B------:R-:W-:Y:S02]  /*0460*/  @!P1 LOP3.LUT R2, RZ, R4, RZ, 0x33, !PT ;  /* 0x00000004ff029212 */ /* 0x000fe400078e33ff */
[----:B------:R-:W-:Y:S02]  /*0470*/  LEA.HI R3, R3, R0, RZ, 0x8 ;  /* 0x0000000003037211 */ /* 0x000fe400078f40ff */
[----:B------:R-:W-:Y:S01]  /*0480*/  IABS R0, c[0x0][0x17c] ;  /* 0x00005f0000007a13 */ /* 0x000fe20000000000 */
[----:B------:R-:W-:Y:S02]  /*0490*/  IMAD.SHL.U32 R10, R2, 0x8, RZ ;  /* 0x00000008020a7824 */ /* 0x000fe400078e00ff */
[----:B------:R-:W-:-:S03]  /*04a0*/  IMAD.MOV R2, RZ, RZ, -R2 ;  /* 0x000000ffff027224 */ /* 0x000fc600078e0a02 */
[----:B------:R-:W-:Y:S01]  /*04b0*/  LEA.HI.SX32 R3, R3, -R10, 0x18 ;  /* 0x8000000a03037211 */ /* 0x000fe200078fc2ff */
[----:B------:R-:W-:Y:S02]  /*04c0*/  IMAD R11, R4, R2, R7 ;  /* 0x00000002040b7224 */ /* 0x000fe400078e0207 */
[----:B------:R-:W-:Y:S01]  /*04d0*/  IMAD.MOV.U32 R2, RZ, RZ, RZ ;  /* 0x000000ffff027224 */ /* 0x000fe200078e00ff */
[----:B------:R-:W-:Y:S02]  /*04e0*/  IMNMX R12, R3, 0x8, PT ;  /* 0x00000008030c7817 */ /* 0x000fe40003800200 */
[----:B------:R-:W-:Y:S02]  /*04f0*/  IABS R6, R11 ;  /* 0x0000000b00067213 */ /* 0x000fe40000000000 */
[----:B------:R-:W-:-:S04]  /*0500*/  IABS R8, R12 ;  /* 0x0000000c00087213 */ /* 0x000fc80000000000 */
[----:B------:R-:W1:Y:S08]  /*0510*/  I2F.RP R5, R8 ;  /* 0x0000000800057306 */ /* 0x000e700000209400 */
[----:B-1----:R-:W1:Y:S02]  /*0520*/  MUFU.RCP R5, R5 ;  /* 0x0000000500057308 */ /* 0x002e640000001000 */
[----:B-1----:R-:W-:-:S06]  /*0530*/  IADD3 R3, R5, 0xffffffe, RZ ;  /* 0x0ffffffe05037810 */ /* 0x002fcc0007ffe0ff */
[----:B------:R-:W1:Y:S02]  /*0540*/  F2I.FTZ.U32.TRUNC.NTZ R3, R3 ;  /* 0x0000000300037305 */ /* 0x000e64000021f000 */
[----:B-1----:R-:W-:-:S04]  /*0550*/  IMAD.MOV R9, RZ, RZ, -R3 ;  /* 0x000000ffff097224 */ /* 0x002fc800078e0a03 */
[----:B------:R-:W-:Y:S01]  /*0560*/  IMAD R7, R9, R8, RZ ;  /* 0x0000000809077224 */ /* 0x000fe200078e02ff */
[----:B------:R-:W-:-:S03]  /*0570*/  IABS R9, c[0x0][0x178] ;  /* 0x00005e0000097a13 */ /* 0x000fc60000000000 */
[----:B------:R-:W-:Y:S01]  /*0580*/  IMAD.HI.U32 R4, R3, R7, R2 ;  /* 0x0000000703047227 */ /* 0x000fe200078e0002 */
[----:B------:R-:W-:Y:S01]  /*0590*/  IABS R2, R12 ;  /* 0x0000000c00027213 */ /* 0x000fe20000000000 */
[----:B------:R-:W1:Y:S01]  /*05a0*/  I2F.RP R7, R0 ;  /* 0x0000000000077306 */ /* 0x000e620000209400 */
[----:B------:R-:W-:-:S03]  /*05b0*/  MOV R3, R6 ;  /* 0x0000000600037202 */ /* 0x000fc60000000f00 */
[----:B------:R-:W-:Y:S02]  /*05c0*/  IMAD.MOV R5, RZ, RZ, -R2 ;  /* 0x000000ffff057224 */ /* 0x000fe400078e0a02 */
[----:B------:R-:W-:-:S04]  /*05d0*/  IMAD.HI.U32 R4, R4, R3, RZ ;  /* 0x0000000304047227 */ /* 0x000fc800078e00ff */
[----:B------:R-:W-:Y:S02]  /*05e0*/  IMAD.MOV.U32 R2, RZ, RZ, R9 ;  /* 0x000000ffff027224 */ /* 0x000fe400078e0009 */
[----:B------:R-:W-:Y:S02]  /*05f0*/  IMAD R3, R4, R5, R3 ;  /* 0x0000000504037224 */ /* 0x000fe400078e0203 */
[----:B------:R-:W2:Y:S03]  /*0600*/  I2F.RP R6, R2 ;  /* 0x0000000200067306 */ /* 0x000ea60000209400 */
[----:B------:R-:W-:-:S05]  /*0610*/  ISETP.GT.U32.AND P1, PT, R8, R3, PT ;  /* 0x000000030800720c */ /* 0x000fca0003f24070 */
[----:B-1----:R-:W1:Y:S08]  /*0620*/  MUFU.RCP R7, R7 ;  /* 0x0000000700077308 */ /* 0x002e700000001000 */
[----:B------:R-:W-:Y:S01]  /*0630*/  @!P1 IMAD.IADD R3, R3, 0x1, -R8 ;  /* 0x0000000103039824 */ /* 0x000fe200078e0a08 */
[----:B--2---:R-:W2:Y:S01]  /*0640*/  MUFU.RCP R6, R6 ;  /* 0x0000000600067308 */ /* 0x004ea20000001000 */
[----:B------:R-:W-:-:S02]  /*0650*/  @!P1 IADD3 R4, R4, 0x1, RZ ;  /* 0x0000000104049810 */ /* 0x000fc40007ffe0ff */
[----:B------:R-:W-:Y:S02]  /*0660*/  ISETP.NE.AND P1, PT, R12, RZ, PT ;  /* 0x000000ff0c00720c */ /* 0x000fe40003f25270 */
[----:B------:R-:W-:Y:S02]  /*0670*/  ISETP.GE.U32.AND P0, PT, R3, R8, PT ;  /* 0x000000080300720c */ /* 0x000fe40003f06070 */
[----:B-1----:R-:W-:Y:S02]  /*0680*/  IADD3 R5, R7, 0xffffffe, RZ ;  /* 0x0ffffffe07057810 */ /* 0x002fe40007ffe0ff */
[----:B------:R-:W-:-:S04]  /*0690*/  LOP3.LUT R3, R11, R12, RZ, 0x3c, !PT ;  /* 0x0000000c0b037212 */ /* 0x000fc800078e3cff */
[----:B------:R-:W1:Y:S01]  /*06a0*/  F2I.FTZ.U32.TRUNC.NTZ R5, R5 ;  /* 0x0000000500057305 */ /* 0x000e62000021f000 */
[----:B------:R-:W-:Y:S02]  /*06b0*/  ISETP.GE.AND P2, PT, R3, RZ, PT ;  /* 0x000000ff0300720c */ /* 0x000fe40003f46270 */
[----:B--2---:R-:W-:Y:S02]  /*06c0*/  IADD3 R7, R6, 0xffffffe, RZ ;  /* 0x0ffffffe06077810 */ /* 0x004fe40007ffe0ff */
[----:B------:R-:W-:Y:S02]  /*06d0*/  @P0 IADD3 R4, R4, 0x1, RZ ;  /* 0x0000000104040810 */ /* 0x000fe40007ffe0ff */
[----:B------:R-:W-:Y:S02]  /*06e0*/  IADD3 R6, R204, -0x1, RZ ;  /* 0xffffffffcc067810 */ /* 0x000fe40007ffe0ff */
[----:B------:R-:W2:Y:S01]  /*06f0*/  F2I.FTZ.U32.TRUNC.NTZ R7, R7 ;  /* 0x0000000700077305 */ /* 0x000ea2000021f000 */
[----:B------:R-:W-:-:S02]  /*0700*/  IMAD.MOV.U32 R205, RZ, RZ, R4 ;  /* 0x000000ffffcd7224 */ /* 0x000fc400078e0004 */
[----:B------:R-:W-:Y:S02]  /*0710*/  IMAD.MOV.U32 R4, RZ, RZ, RZ ;  /* 0x000000ffff047224 */ /* 0x000fe400078e00ff */
[----:B------:R-:W-:Y:S01]  /*0720*/  @!P2 IMAD.MOV R205, RZ, RZ, -R205 ;  /* 0x000000ffffcda224 */ /* 0x000fe200078e0acd */
[----:B------:R-:W-:Y:S01]  /*0730*/  @!P1 LOP3.LUT R205, RZ, R12, RZ, 0x33, !PT ;  /* 0x0000000cffcd9212 */ /* 0x000fe200078e33ff */
[----:B-1----:R-:W-:Y:S01]  /*0740*/  IMAD.MOV R3, RZ, RZ, -R5 ;  /* 0x000000ffff037224 */ /* 0x002fe200078e0a05 */
[----:B------:R-:W-:Y:S01]  /*0750*/  ISETP.GE.U32.AND P2, PT, R6, 0x7fffff80, PT ;  /* 0x7fffff800600780c */ /* 0x000fe20003f46070 */
[----:B------:R-:W-:Y:S02]  /*0760*/  IMAD.MOV.U32 R6, RZ, RZ, RZ ;  /* 0x000000ffff067224 */ /* 0x000fe400078e00ff */
[----:B------:R-:W-:Y:S02]  /*0770*/  IMAD.SHL.U32 R206, R205, 0x40, RZ ;  /* 0x00000040cdce7824 */ /* 0x000fe400078e00ff */
[----:B------:R-:W-:-:S02]  /*0780*/  IMAD R3, R3, R0, RZ ;  /* 0x0000000003037224 */ /* 0x000fc400078e02ff */
[----:B------:R-:W-:Y:S01]  /*0790*/  IMAD.MOV R205, RZ, RZ, -R205 ;  /* 0x000000ffffcd7224 */ /* 0x000fe200078e0acd */
[----:B------:R-:W-:Y:S01]  /*07a0*/  IABS R9, R206 ;  /* 0x000000ce00097213 */ /* 0x000fe20000000000 */
[----:B------:R-:W-:Y:S01]  /*07b0*/  IMAD.HI.U32 R4, R5, R3, R4 ;  /* 0x0000000305047227 */ /* 0x000fe200078e0004 */
[C---:B------:R-:W-:Y:S02]  /*07c0*/  IADD3 R30, R206.reuse, 0x1, RZ ;  /* 0x00000001ce1e7810 */ /* 0x040fe40007ffe0ff */
[C---:B------:R-:W-:Y:S01]  /*07d0*/  IADD3 R114, R206.reuse, 0x2, RZ ;  /* 0x00000002ce727810 */ /* 0x040fe20007ffe0ff */
[----:B--2---:R-:W-:Y:S01]  /*07e0*/  IMAD.MOV R5, RZ, RZ, -R7 ;  /* 0x000000ffff057224 */ /* 0x004fe200078e0a07 */
[----:B------:R-:W-:Y:S01]  /*07f0*/  IADD3 R110, R206, 0x4, RZ ;  /* 0x00000004ce6e7810 */ /* 0x000fe20007ffe0ff */
[----:B------:R-:W-:Y:S01]  /*0800*/  IMAD.HI.U32 R3, R4, R9, RZ ;  /* 0x0000000904037227 */ /* 0x000fe200078e00ff */
[----:B------:R-:W-:Y:S01]  /*0810*/  IABS R13, R114 ;  /* 0x00000072000d7213 */ /* 0x000fe20000000000 */
[----:B------:R1:W-:Y:S01]  /*0820*/  STL [R1+0xc20], R30 ;  /* 0x000c201e01007387 */ /* 0x0003e20000100800 */
[----:B------:R-:W-:Y:S01]  /*0830*/  IABS R15, R110 ;  /* 0x0000006e000f7213 */ /* 0x000fe20000000000 */
[----:B------:R-:W-:Y:S01]  /*0840*/  IMAD R205, R12, R205, R11 ;  /* 0x000000cd0ccd7224 */ /* 0x000fe200078e020b */
[----:B------:R-:W-:Y:S01]  /*0850*/  IABS R11, R30 ;  /* 0x0000001e000b7213 */ /* 0x000fe20000000000 */
[----:B------:R-:W-:Y:S01]  /*0860*/  IMAD R5, R5, R2, RZ ;  /* 0x0000000205057224 */ /* 0x000fe200078e02ff */
[C---:B------:R-:W-:Y:S01]  /*0870*/  IADD3 R108, R206.reuse, 0x5, RZ ;  /* 0x00000005ce6c7810 */ /* 0x040fe20007ffe0ff */
[----:B------:R-:W-:Y:S01]  /*0880*/  IMAD.MOV R8, RZ, RZ, -R3 ;  /* 0x000000ffff087224 */ /* 0x000fe200078e0a03 */
[C---:B------:R-:W-:Y:S01]  /*0890*/  IADD3 R28, R206.reuse, 0x6, RZ ;  /* 0x00000006ce1c7810 */ /* 0x040fe20007ffe0ff */
[----:B------:R-:W-:Y:S01]  /*08a0*/  IMAD.HI.U32 R3, R7, R5, R6 ;  /* 0x0000000507037227 */ /* 0x000fe200078e0006 */
[----:B------:R-:W-:Y:S01]  /*08b0*/  IADD3 R112, R206, 0x3, RZ ;  /* 0x00000003ce707810 */ /* 0x000fe20007ffe0ff */
[----:B------:R-:W-:Y:S01]  /*08c0*/  STL [R1+0xc1c], R114 ;  /* 0x000c1c7201007387 */ /* 0x000fe20000100800 */
[----:B------:R-:W-:Y:S01]  /*08d0*/  IABS R17, R108 ;  /* 0x0000006c00117213 */ /* 0x000fe20000000000 */
[----:B------:R-:W-:Y:S01]  /*08e0*/  IMAD.HI.U32 R6, R4, R11, RZ ;  /* 0x0000000b04067227 */ /* 0x000fe200078e00ff */
[----:B------:R-:W-:Y:S01]  /*08f0*/  IABS R19, R28 ;  /* 0x0000001c00137213 */ /* 0x000fe20000000000 */
[----:B------:R-:W-:Y:S01]  /*0900*/  STL [R1+0xc18], R112 ;  /* 0x000c187001007387 */ /* 0x000fe20000100800 */
[C---:B------:R-:W-:Y:S01]  /*0910*/  IADD3 R106, R206.reuse, 0x7, RZ ;  /* 0x00000007ce6a7810 */ /* 0x040fe20007ffe0ff */
[----:B------:R-:W-:Y:S01]  /*0920*/  IMAD.MOV R6, RZ, RZ, -R6 ;  /* 0x000000ffff067224 */ /* 0x000fe200078e0a06 */
[----:B------:R-:W-:Y:S01]  /*0930*/  IADD3 R91, R206, 0x9, RZ ;  /* 0x00000009ce5b7810 */ /* 0x000fe20007ffe0ff */
[C---:B------:R-:W-:Y:S01]  /*0940*/  IMAD R5, R0.reuse, R8, R9 ;  /* 0x0000000800057224 */ /* 0x040fe200078e0209 */
[----:B------:R-:W-:Y:S01]  /*0950*/  IABS R8, R112 ;  /* 0x0000007000087213 */ /* 0x000fe20000000000 */
[----:B------:R-:W-:Y:S01]  /*0960*/  IMAD R7, R0, R6, R11 ;  /* 0x0000000600077224 */ /* 0x000fe200078e020b */
[----:B------:R-:W-:Y:S01]  /*0970*/  IABS R21, R106 ;  /* 0x0000006a00157213 */ /* 0x000fe20000000000 */
[----:B------:R-:W-:Y:S01]  /*0980*/  IMAD.HI.U32 R6, R4, R13, RZ ;  /* 0x0000000d04067227 */ /* 0x000fe200078e00ff */
[----:B------:R-:W-:Y:S01]  /*0990*/  MOV R11, R8 ;  /* 0x00000008000b7202 */ /* 0x000fe20000000f00 */
[----:B------:R-:W-:Y:S01]  /*09a0*/  STL [R1+0xcb8], R110 ;  /* 0x000cb86e01007387 */ /* 0x000fe20000100800 */
[----:B------:R-:W-:Y:S01]  /*09b0*/  IADD3 R104, R206, 0x8, RZ ;  /* 0x00000008ce687810 */ /* 0x000fe20007ffe0ff */
[----:B------:R-:W-:Y:S01]  /*09c0*/  IMAD.HI.U32 R9, R4, R15, RZ ;  /* 0x0000000f04097227 */ /* 0x000fe200078e00ff */
[C---:B------:R-:W-:Y:S01]  /*09d0*/  IADD3 R89, R206.reuse, 0xa, RZ ;  /* 0x0000000ace597810 */ /* 0x040fe20007ffe0ff */
[----:B------:R-:W-:Y:S01]  /*09e0*/  STL [R1+0xcbc], R108 ;  /* 0x000cbc6c01007387 */ /* 0x000fe20000100800 */
[----:B------:R-:W-:Y:S01]  /*09f0*/  IABS R25, R91 ;  /* 0x0000005b00197213 */ /* 0x000fe20000000000 */
[----:B------:R-:W-:Y:S01]  /*0a00*/  IMAD.MOV R6, RZ, RZ, -R6 ;  /* 0x000000ffff067224 */ /* 0x000fe200078e0a06 */
[----:B------:R-:W-:Y:S01]  /*0a10*/  IADD3 R26, R206, 0xb, RZ ;  /* 0x0000000bce1a7810 */ /* 0x000fe20007ffe0ff */
[----:B------:R-:W-:Y:S01]  /*0a20*/  IMAD.IADD R205, R10, 0x1, R205 ;  /* 0x000000010acd7824 */ /* 0x000fe200078e02cd */
[----:B------:R-:W-:Y:S01]  /*0a30*/  IABS R23, R104 ;  /* 0x0000006800177213 */ /* 0x000fe20000000000 */
[----:B------:R-:W-:Y:S01]  /*0a40*/  IMAD.MOV R12, RZ, RZ, -R9 ;  /* 0x000000ffff0c7224 */ /* 0x000fe200078e0a09 */
[----:B------:R-:W-:Y:S01]  /*0a50*/  IABS R27, R89 ;  /* 0x00000059001b7213 */ /* 0x000fe20000000000 */
[----:B------:R-:W-:Y:S01]  /*0a60*/  IMAD.HI.U32 R10, R4, R17, RZ ;  /* 0x00000011040a7227 */ /* 0x000fe200078e00ff */
[----:B------:R-:W-:Y:S01]  /*0a70*/  IABS R29, R26 ;  /* 0x0000001a001d7213 */ /* 0x000fe20000000000 */
[----:B------:R2:W-:Y:S01]  /*0a80*/  STL [R1+0xcb4], R28 ;  /* 0x000cb41c01007387 */ /* 0x0005e20000100800 */
[----:B------:R-:W-:Y:S01]  /*0a90*/  IADD3 R102, R206, 0xc, RZ ;  /* 0x0000000cce667810 */ /* 0x000fe20007ffe0ff */
[----:B------:R-:W-:Y:S01]  /*0aa0*/  IMAD R9, R0, R6, R13 ;  /* 0x0000000600097224 */ /* 0x000fe200078e020d */
[----:B------:R-:W-:Y:S01]  /*0ab0*/  IADD3 R100, R206, 0xd, RZ ;  /* 0x0000000dce647810 */ /* 0x000fe20007ffe0ff */
[----:B------:R-:W-:Y:S01]  /*0ac0*/  IMAD.HI.U32 R6, R4, R19, RZ ;  /* 0x0000001304067227 */ /* 0x000fe200078e00ff */
[----:B------:R-:W-:Y:S01]  /*0ad0*/  IABS R31, R102 ;  /* 0x00000066001f7213 */ /* 0x000fe20000000000 */
[----:B------:R-:W-:Y:S01]  /*0ae0*/  STL [R1+0xcb0], R106 ;  /* 0x000cb06a01007387 */ /* 0x000fe20000100800 */
[C---:B------:R-:W-:Y:S01]  /*0af0*/  IADD3 R98, R206.reuse, 0xe, RZ ;  /* 0x0000000ece627810 */ /* 0x040fe20007ffe0ff */
[----:B------:R-:W-:Y:S01]  /*0b00*/  IMAD.MOV R10, RZ, RZ, -R10 ;  /* 0x000000ffff0a7224 */ /* 0x000fe200078e0a0a */
[C---:B------:R-:W-:Y:S01]  /*0b10*/  IADD3 R96, R206.reuse, 0xf, RZ ;  /* 0x0000000fce607810 */ /* 0x040fe20007ffe0ff */
[----:B------:R-:W-:Y:S01]  /*0b20*/  IMAD.MOV R6, RZ, RZ, -R6 ;  /* 0x000000ffff067224 */ /* 0x000fe200078e0a06 */
[----:B------:R-:W-:Y:S01]  /*0b30*/  IADD3 R24, R206, 0x10, RZ ;  /* 0x00000010ce187810 */ /* 0x000fe20007ffe0ff */
[----:B------:R-:W-:Y:S01]  /*0b40*/  IMAD.HI.U32 R8, R4, R11, RZ ;  /* 0x0000000b04087227 */ /* 0x000fe200078e00ff */
[----:B------:R-:W-:Y:S01]  /*0b50*/  IABS R33, R100 ;  /* 0x0000006400217213 */ /* 0x000fe20000000000 */
[----:B------:R3:W-:Y:S01]  /*0b60*/  STL [R1+0xcac], R104 ;  /* 0x000cac6801007387 */ /* 0x0007e20000100800 */
[----:B------:R-:W-:Y:S01]  /*0b70*/  IABS R35, R98 ;  /* 0x0000006200237213 */ /* 0x000fe20000000000 */
[C---:B------:R-:W-:Y:S01]  /*0b80*/  IMAD R13, R0.reuse, R12, R15 ;  /* 0x0000000c000d7224 */ /* 0x040fe200078e020f */
[----:B------:R-:W-:Y:S01]  /*0b90*/  IABS R37, R96 ;  /* 0x0000006000257213 */ /* 0x000fe20000000000 */
[C---:B------:R-:W-:Y:S01]  /*0ba0*/  IMAD R15, R0.reuse, R10, R17 ;  /* 0x0000000a000f7224 */ /* 0x040fe200078e0211 */
[----:B------:R-:W-:Y:S01]  /*0bb0*/  IABS R39, R24 ;  /* 0x0000001800277213 */ /* 0x000fe20000000000 */
[----:B------:R-:W-:Y:S01]  /*0bc0*/  IMAD R17, R0, R6, R19 ;  /* 0x0000000600117224 */ /* 0x000fe200078e0213 */
[----:B------:R-:W-:Y:S01]  /*0bd0*/  IADD3 R94, R206, 0x11, RZ ;  /* 0x00000011ce5e7810 */ /* 0x000fe20007ffe0ff */
[----:B------:R-:W-:Y:S01]  /*0be0*/  IMAD.HI.U32 R6, R4, R21, RZ ;  /* 0x0000001504067227 */ /* 0x000fe200078e00ff */
[C---:B------:R-:W-:Y:S01]  /*0bf0*/  IADD3 R92, R206.reuse, 0x12, RZ ;  /* 0x00000012ce5c7810 */ /* 0x040fe20007ffe0ff */
[----:B------:R-:W-:Y:S01]  /*0c00*/  STL [R1+0xca8], R91 ;  /* 0x000ca85b01007387 */ /* 0x000fe20000100800 */
[----:B------:R-:W-:Y:S01]  /*0c10*/  IABS R41, R94 ;  /* 0x0000005e00297213 */ /* 0x000fe20000000000 */
[----:B------:R-:W-:Y:S01]  /*0c20*/  IMAD.MOV R8, RZ, RZ, -R8 ;  /* 0x000000ffff087224 */ /* 0x000fe200078e0a08 */
[C---:B------:R-:W-:Y:S01]  /*0c30*/  IADD3 R90, R206.reuse, 0x13, RZ ;  /* 0x00000013ce5a7810 */ /* 0x040fe20007ffe0ff */
[----:B------:R-:W-:Y:S01]  /*0c40*/  IMAD.MOV R6, RZ, RZ, -R6 ;  /* 0x000000ffff067224 */ /* 0x000fe200078e0a06 */
[----:B------:R-:W-:Y:S01]  /*0c50*/  IADD3 R22, R206, 0x14, RZ ;  /* 0x00000014ce167810 */ /* 0x000fe20007ffe0ff */
[----:B------:R-:W-:Y:S01]  /*0c60*/  IMAD R11, R0, R8, R11 ;  /* 0x00000008000b7224 */ /* 0x000fe200078e020b */
[----:B------:R-:W-:Y:S01]  /*0c70*/  IADD3 R20, R206, 0x15, RZ ;  /* 0x00000015ce147810 */ /* 0x000fe20007ffe0ff */
[C---:B------:R-:W-:Y:S01]  /*0c80*/  IMAD.HI.U32 R10, R4.reuse, R25, RZ ;  /* 0x00000019040a7227 */ /* 0x040fe200078e00ff */
[----:B------:R-:W-:Y:S01]  /*0c90*/  IABS R43, R92 ;  /* 0x0000005c002b7213 */ /* 0x000fe20000000000 */
[----:B------:R4:W-:Y:S01]  /*0ca0*/  STL [R1+0xca4], R89 ;  /* 0x000ca45901007387 */ /* 0x0009e20000100800 */
[----:B------:R-:W-:Y:S01]  /*0cb0*/  IABS R45, R90 ;  /* 0x0000005a002d7213 */ /* 0x000fe20000000000 */
[----:B------:R-:W-:Y:S01]  /*0cc0*/  IMAD.HI.U32 R8, R4, R23, RZ ;  /* 0x0000001704087227 */ /* 0x000fe200078e00ff */
[----:B------:R-:W-:Y:S01]  /*0cd0*/  IADD3 R10, -R10, RZ, RZ ;  /* 0x000000ff0a0a7210 */ /* 0x000fe20007ffe1ff */
[----:B------:R1:W-:Y:S01]  /*0ce0*/  STL [R1+0xca0], R26 ;  /* 0x000ca01a01007387 */ /* 0x0003e20000100800 */
[----:B------:R-:W-:Y:S01]  /*0cf0*/  IABS R47, R22 ;  /* 0x00000016002f7213 */ /* 0x000fe20000000000 */
[----:B------:R-:W-:Y:S01]  /*0d00*/  IMAD.HI.U32 R12, R4, R27, RZ ;  /* 0x0000001b040c7227 */ /* 0x000fe200078e00ff */
[----:B------:R-:W-:Y:S01]  /*0d10*/  IABS R49, R20 ;  /* 0x0000001400317213 */ /* 0x000fe20000000000 */
[----:B------:R-:W-:Y:S01]  /*0d20*/  STL [R1+0xc9c], R102 ;  /* 0x000c9c6601007387 */ /* 0x000fe20000100800 */
        /* <DEDUP_REMOVED lines=11> */
[----:B------:R-:W-:Y:S01]  /*0de0*/  IMAD.MOV R6, RZ, RZ, -R6 ;  /* 0x000000ffff067224 */ /* 0x000fe200078e0a06 */
[----:B------:R-:W-:Y:S01]  /*0df0*/  IABS R53, R86 ;  /* 0x0000005600357213 */ /* 0x000fe20000000000 */
[C---:B------:R-:W-:Y:S01]  /*0e00*/  IMAD R21, R0.reuse, R8, R23 ;  /* 0x0000000800157224 */ /* 0x040fe200078e0217 */
        /* <DEDUP_REMOVED lines=12> */
[----:B------:R-:W-:Y:S01]  /*0ed0*/  IADD3 R74, R206, 0x1d, RZ ;  /* 0x0000001dce4a7810 */ /* 0x000fe20007ffe0ff */
[----:B------:R-:W-:Y:S01]  /*0ee0*/  IMAD.HI.U32 R8, R4, R33, RZ ;  /* 0x0000002104087227 */ /* 0x000fe200078e00ff */
[C---:B------:R-:W-:Y:S01]  /*0ef0*/  IADD3 R18, R206.reuse, 0x1e, RZ ;  /* 0x0000001ece127810 */ /* 0x040fe20007ffe0ff */
[----:B------:R-:W-:Y:S01]  /*0f00*/  STL [R1+0xc90], R96 ;  /* 0x000c906001007387 */ /* 0x000fe20000100800 */
[----:B------:R-:W-:Y:S01]  /*0f10*/  IADD3 R16, R206, 0x1f, RZ ;  /* 0x0000001fce107810 */ /* 0x000fe20007ffe0ff */
[C---:B------:R-:W-:Y:S01]  /*0f20*/  IMAD.HI.U32 R10, R4.reuse, R35, RZ ;  /* 0x00000023040a7227 */ /* 0x040fe200078e00ff */
[----:B------:R-:W-:Y:S01]  /*0f30*/  IABS R63, R76 ;  /* 0x0000004c003f7213 */ /* 0x000fe20000000000 */
[----:B------:R1:W-:Y:S01]  /*0f40*/  STL [R1+0xc8c], R24 ;  /* 0x000c8c1801007387 */ /* 0x0003e20000100800 */
[----:B------:R-:W-:Y:S01]  /*0f50*/  IABS R65, R74 ;  /* 0x0000004a00417213 */ /* 0x000fe20000000000 */
[----:B------:R-:W-:Y:S01]  /*0f60*/  IMAD.HI.U32 R12, R4, R37, RZ ;  /* 0x00000025040c7227 */ /* 0x000fe200078e00ff */
[----:B------:R-:W-:Y:S01]  /*0f70*/  IABS R67, R18 ;  /* 0x0000001200437213 */ /* 0x000fe20000000000 */
[----:B------:R-:W-:Y:S01]  /*0f80*/  STL [R1+0xc88], R94 ;  /* 0x000c885e01007387 */ /* 0x000fe20000100800 */
[----:B------:R-:W-:Y:S01]  /*0f90*/  IABS R69, R16 ;  /* 0x0000001000457213 */ /* 0x000fe20000000000 */
[----:B------:R-:W-:Y:S01]  /*0fa0*/  IMAD R29, R0, R6, R31 ;  /* 0x00000006001d7224 */ /* 0x000fe200078e021f */
[----:B------:R-:W-:Y:S01]  /*0fb0*/  IADD3 R70, R206, 0x21, RZ ;  /* 0x00000021ce467810 */ /* 0x000fe20007ffe0ff */
[----:B------:R-:W-:Y:S01]  /*0fc0*/  IMAD.HI.U32 R6, R4, R39, RZ ;  /* 0x0000002704067227 */ /* 0x000fe200078e00ff */
[C---:B------:R-:W-:Y:S01]  /*0fd0*/  IADD3 R72, R206.reuse, 0x20, RZ ;  /* 0x00000020ce487810 */ /* 0x040fe20007ffe0ff */
[----:B------:R-:W-:Y:S01]  /*0fe0*/  STL [R1+0xc84], R92 ;  /* 0x000c845c01007387 */ /* 0x000fe20000100800 */
[C---:B------:R-:W-:Y:S01]  /*0ff0*/  IADD3 R68, R206.reuse, 0x22, RZ ;  /* 0x00000022ce447810 */ /* 0x040fe20007ffe0ff */
[----:B------:R-:W-:Y:S01]  /*1000*/  IMAD.MOV R8, RZ, RZ, -R8 ;  /* 0x000000ffff087224 */ /* 0x000fe200078e0a08 */
[----:B------:R-:W-:Y:S01]  /*1010*/  IADD3 R66, R206, 0x23, RZ ;  /* 0x00000023ce427810 */ /* 0x000fe20007ffe0ff */
[----:B------:R-:W-:Y:S01]  /*1020*/  IMAD.MOV R10, RZ, RZ, -R10 ;  /* 0x000000ffff0a7224 */ /* 0x000fe200078e0a0a */
[----:B------:R-:W-:Y:S01]  /*1030*/  IABS R73, R70 ;  /* 0x0000004600497213 */ /* 0x000fe20000000000 */
[----:B------:R-:W-:Y:S01]  /*1040*/  IMAD.MOV R12, RZ, RZ, -R12 ;  /* 0x000000ffff0c7224 */ /* 0x000fe200078e0a0c */
[----:B------:R-:W-:Y:S01]  /*1050*/  IABS R71, R72 ;  /* 0x0000004800477213 */ /* 0x000fe20000000000 */
[----:B------:R-:W-:Y:S01]  /*1060*/  IMAD.MOV R6, RZ, RZ, -R6 ;  /* 0x000000ffff067224 */ /* 0x000fe200078e0a06 */
[----:B------:R-:W-:Y:S01]  /*1070*/  IABS R75, R68 ;  /* 0x00000044004b7213 */ /* 0x000fe20000000000 */
[C---:B------:R-:W-:Y:S01]  /*1080*/  IMAD R31, R0.reuse, R8, R33 ;  /* 0x00000008001f7224 */ /* 0x040fe200078e0221 */
[----:B------:R-:W-:Y:S01]  /*1090*/  IABS R77, R66 ;  /* 0x00000042004d7213 */ /* 0x000fe20000000000 */
[----:B------:R-:W-:Y:S01]  /*10a0*/  IMAD R33, R0, R10, R35 ;  /* 0x0000000a00217224 */ /* 0x000fe200078e0223 */
[----:B------:R-:W-:Y:S01]  /*10b0*/  IADD3 R56, R206, 0x28, RZ ;  /* 0x00000028ce387810 */ /* 0x000fe20007ffe0ff */
[----:B------:R-:W-:Y:S01]  /*10c0*/  IMAD R35, R0, R12, R37 ;  /* 0x0000000c00237224 */ /* 0x000fe200078e0225 */
[----:B------:R-:W-:Y:S01]  /*10d0*/  IADD3 R64, R206, 0x24, RZ ;  /* 0x00000024ce407810 */ /* 0x000fe20007ffe0ff */
[----:B------:R-:W-:Y:S01]  /*10e0*/  IMAD R37, R0, R6, R39 ;  /* 0x0000000600257224 */ /* 0x000fe200078e0227 */
[----:B------:R-:W-:Y:S01]  /*10f0*/  IABS R87, R56 ;  /* 0x0000003800577213 */ /* 0x000fe20000000000 */
[----:B------:R-:W-:Y:S01]  /*1100*/  IMAD.HI.U32 R6, R4, R41, RZ ;  /* 0x0000002904067227 */ /* 0x000fe200078e00ff */
[----:B------:R-:W-:Y:S01]  /*1110*/  IABS R79, R64 ;  /* 0x00000040004f7213 */ /* 0x000fe20000000000 */
[----:B------:R-:W-:Y:S01]  /*1120*/  STL [R1+0xc80], R90 ;  /* 0x000c805a01007387 */ /* 0x000fe20000100800 */
[----:B------:R-:W-:Y:S01]  /*1130*/  IADD3 R46, R206, 0x2d, RZ ;  /* 0x0000002dce2e7810 */ /* 0x000fe20007ffe0ff */
[----:B------:R-:W-:Y:S01]  /*1140*/  IMAD.HI.U32 R8, R4, R43, RZ ;  /* 0x0000002b04087227 */ /* 0x000fe200078e00ff */
[----:B------:R-:W-:Y:S01]  /*1150*/  IADD3 R6, -R6, RZ, RZ ;  /* 0x000000ff06067210 */ /* 0x000fe20007ffe1ff */
[----:B------:R1:W-:Y:S01]  /*1160*/  STL [R1+0xc7c], R22 ;  /* 0x000c7c1601007387 */ /* 0x0003e20000100800 */
[----:B------:R-:W-:Y:S01]  /*1170*/  IABS R101, R46 ;  /* 0x0000002e00657213 */ /* 0x000fe20000000000 */
[----:B------:R-:W-:Y:S01]  /*1180*/  IMAD.HI.U32 R10, R4, R45, RZ ;  /* 0x0000002d040a7227 */ /* 0x000fe200078e00ff */
[----:B------:R-:W-:Y:S01]  /*1190*/  IADD3 R14, R206, 0x3f, RZ ;  /* 0x0000003fce0e7810 */ /* 0x000fe20007ffe0ff */
[----:B------:R1:W-:Y:S01]  /*11a0*/  STL [R1+0xc78], R20 ;  /* 0x000c781401007387 */ /* 0x0003e20000100800 */
[----:B------:R-:W-:Y:S01]  /*11b0*/  ISETP.GT.U32.AND P0, PT, R0, R5, PT ;  /* 0x000000050000720c */ /* 0x000fe20003f04070 */
[----:B------:R-:W-:Y:S01]  /*11c0*/  IMAD.HI.U32 R12, R4, R47, RZ ;  /* 0x0000002f040c7227 */ /* 0x000fe200078e00ff */
[C---:B------:R-:W-:Y:S01]  /*11d0*/  ISETP.GT.U32.AND P5, PT, R0.reuse, R7, PT ;  /* 0x000000070000720c */ /* 0x040fe20003fa4070 */
[----:B------:R-:W-:Y:S01]  /*11e0*/  STL [R1+0xc74], R88 ;  /* 0x000c745801007387 */ /* 0x000fe20000100800 */
[C---:B------:R-:W-:Y:S01]  /*11f0*/  ISETP.GT.U32.AND P4, PT, R0.reuse, R9, PT ;  /* 0x000000090000720c */ /* 0x040fe20003f84070 */
[C---:B------:R-:W-:Y:S01]  /*1200*/  IMAD R39, R0.reuse, R6, R41 ;  /* 0x0000000600277224 */ /* 0x040fe200078e0229 */
[----:B------:R-:W-:Y:S01]  /*1210*/  ISETP.GT.U32.AND P3, PT, R0, R11, PT ;  /* 0x0000000b0000720c */ /* 0x000fe20003f64070 */
[----:B------:R-:W-:Y:S01]  /*1220*/  IMAD.HI.U32 R6, R4, R49, RZ ;  /* 0x0000003104067227 */ /* 0x000fe200078e00ff */
[----:B------:R-:W-:Y:S01]  /*1230*/  ISETP.GT.U32.AND P1, PT, R0, R13, PT ;  /* 0x0000000d0000720c */ /* 0x000fe20003f24070 */
[----:B------:R-:W-:Y:S01]  /*1240*/  STL [R1+0xc70], R86 ;  /* 0x000c705601007387 */ /* 0x000fe20000100800 */
[C---:B------:R-:W-:Y:S01]  /*1250*/  IADD3 R62, R206.reuse, 0x25, RZ ;  /* 0x00000025ce3e7810 */ /* 0x040fe20007ffe0ff */
[----:B------:R-:W-:Y:S01]  /*1260*/  IMAD.MOV R8, RZ, RZ, -R8 ;  /* 0x000000ffff087224 */ /* 0x000fe200078e0a08 */
[C---:B------:R-:W-:Y:S01]  /*1270*/  IADD3 R58, R206.reuse, 0x27, RZ ;  /* 0x00000027ce3a7810 */ /* 0x040fe20007ffe0ff */
[----:B------:R-:W-:Y:S01]  /*1280*/  IMAD.MOV R10, RZ, RZ, -R10 ;  /* 0x000000ffff0a7224 */ /* 0x000fe200078e0a0a */
[----:B------:R-:W-:Y:S01]  /*1290*/  IABS R81, R62 ;  /* 0x0000003e00517213 */ /* 0x000fe20000000000 */
[----:B------:R-:W-:Y:S01]  /*12a0*/  IMAD.MOV R12, RZ, RZ, -R12 ;  /* 0x000000ffff0c7224 */ /* 0x000fe200078e0a0c */
[----:B------:R-:W-:Y:S01]  /*12b0*/  IADD3 R60, R206, 0x26, RZ ;  /* 0x00000026ce3c7810 */ /* 0x000fe20007ffe0ff */
[----:B------:R-:W-:Y:S01]  /*12c0*/  IMAD.MOV R6, RZ, RZ, -R6 ;  /* 0x000000ffff067224 */ /* 0x000fe200078e0a06 */
[----:B------:R-:W-:Y:S01]  /*12d0*/  @!P4 IADD3 R9, R9, -R0, RZ ;  /* 0x800000000909c210 */ /* 0x000fe20007ffe0ff */
[C---:B------:R-:W-:Y:S01]  /*12e0*/  IMAD R41, R0.reuse, R8, R43 ;  /* 0x0000000800297224 */ /* 0x040fe200078e022b */
[----:B------:R-:W-:Y:S01]  /*12f0*/  IABS R85, R58 ;  /* 0x0000003a00557213 */ /* 0x000fe20000000000 */
[C---:B------:R-:W-:Y:S01]  /*1300*/  IMAD R43, R0.reuse, R10, R45 ;  /* 0x0000000a002b7224 */ /* 0x040fe200078e022d */
[----:B------:R-:W-:Y:S01]  /*1310*/  IABS R83, R60 ;  /* 0x0000003c00537213 */ /* 0x000fe20000000000 */
[----:B------:R-:W-:Y:S01]  /*1320*/  IMAD R45, R0, R12, R47 ;  /* 0x0000000c002d7224 */ /* 0x000fe200078e022f */
[----:B------:R-:W-:Y:S01]  /*1330*/  IADD3 R54, R206, 0x29, RZ ;  /* 0x00000029ce367810 */ /* 0x000fe20007ffe0ff */
[----:B------:R-:W-:Y:S01]  /*1340*/  IMAD R47, R0, R6, R49 ;  /* 0x00000006002f7224 */ /* 0x000fe200078e0231 */
[----:B------:R-:W-:Y:S01]  /*1350*/  IADD3 R50, R206, 0x2b, RZ ;  /* 0x0000002bce327810 */ /* 0x000fe20007ffe0ff */
[----:B------:R-:W-:Y:S01]  /*1360*/  IMAD.HI.U32 R6, R4, R51, RZ ;  /* 0x0000003304067227 */ /* 0x000fe200078e00ff */
[----:B------:R-:W-:Y:S01]  /*1370*/  IABS R93, R54 ;  /* 0x00000036005d7213 */ /* 0x000fe20000000000 */
[----:B------:R-:W-:Y:S01]  /*1380*/  STL [R1+0xc6c], R84 ;  /* 0x000c6c5401007387 */ /* 0x000fe20000100800 */
[----:B------:R-:W-:Y:S01]  /*1390*/  IABS R97, R50 ;  /* 0x0000003200617213 */ /* 0x000fe20000000000 */
[----:B------:R-:W-:Y:S01]  /*13a0*/  IMAD.MOV R6, RZ, RZ, -R6 ;  /* 0x000000ffff067224 */ /* 0x000fe200078e0a06 */
[----:B------:R-:W-:Y:S01]  /*13b0*/  IADD3 R52, R206, 0x2a, RZ ;  /* 0x0000002ace347810 */ /* 0x000fe20007ffe0ff */
[----:B------:R-:W-:Y:S01]  /*13c0*/  IMAD.HI.U32 R8, R4, R53, RZ ;  /* 0x0000003504087227 */ /* 0x000fe200078e00ff */
[----:B------:R-:W-:Y:S01]  /*13d0*/  IADD3 R48, R206, 0x2c, RZ ;  /* 0x0000002cce307810 */ /* 0x000fe20007ffe0ff */
[----:B------:R-:W-:Y:S01]  /*13e0*/  STL [R1+0xc68], R82 ;  /* 0x000c685201007387 */ /* 0x000fe20000100800 */
[----:B------:R-:W-:Y:S01]  /*13f0*/  IABS R95, R52 ;  /* 0x00000034005f7213 */ /* 0x000fe20000000000 */
[----:B------:R-:W-:Y:S01]  /*1400*/  IMAD.HI.U32 R12, R4, R57, RZ ;  /* 0x00000039040c7227 */ /* 0x000fe200078e00ff */
[----:B------:R-:W-:Y:S01]  /*1410*/  IABS R99, R48 ;  /* 0x0000003000637213 */ /* 0x000fe20000000000 */
[----:B------:R-:W-:Y:S01]  /*1420*/  STL [R1+0xc64], R80 ;  /* 0x000c645001007387 */ /* 0x000fe20000100800 */
[----:B------:R-:W-:Y:S01]  /*1430*/  IADD3 R44, R206, 0x2e, RZ ;  /* 0x0000002ece2c7810 */ /* 0x000fe20007ffe0ff */
[----:B------:R-:W-:Y:S01]  /*1440*/  IMAD.HI.U32 R10, R4, R55, RZ ;  /* 0x00000037040a7227 */ /* 0x000fe200078e00ff */
[----:B------:R-:W-:Y:S01]  /*1450*/  IADD3 R12, -R12, RZ, RZ ;  /* 0x000000ff0c0c7210 */ /* 0x000fe20007ffe1ff */
[----:B------:R-:W-:Y:S01]  /*1460*/  STL [R1+0xc60], R78 ;  /* 0x000c604e01007387 */ /* 0x000fe20000100800 */
        /* <DEDUP_REMOVED lines=25> */
[----:B------:R-:W-:-:S02]  /*1600*/  IMAD.MOV R6, RZ, RZ, -R6 ;  /* 0x000000ffff067224 */ /* 0x000fc400078e0a06 */
[C---:B------:R-:W-:Y:S01]  /*1610*/  IMAD.HI.U32 R8, R4.reuse, R63, RZ ;  /* 0x0000003f04087227 */ /* 0x040fe200078e00ff */
[----:B------:R-:W-:Y:S03]  /*1620*/  STL [R1+0xc54], R18 ;  /* 0x000c541201007387 */ /* 0x000fe60000100800 */
[C---:B------:R-:W-:Y:S01]  /*1630*/  IMAD.HI.U32 R10, R4.reuse, R65, RZ ;  /* 0x00000041040a7227 */ /* 0x040fe200078e00ff */
[----:B------:R1:W-:Y:S03]  /*1640*/  STL [R1+0xc50], R16 ;  /* 0x000c501001007387 */ /* 0x0003e60000100800 */
[----:B------:R-:W-:Y:S01]  /*1650*/  IMAD.HI.U32 R12, R4, R67, RZ ;  /* 0x00000043040c7227 */ /* 0x000fe200078e00ff */
[----:B------:R-:W-:Y:S03]  /*1660*/  STL [R1+0xc4c], R72 ;  /* 0x000c4c4801007387 */ /* 0x000fe60000100800 */
[----:B------:R-:W-:Y:S01]  /*1670*/  IMAD R59, R0, R6, R61 ;  /* 0x00000006003b7224 */ /* 0x000fe200078e023d */
[----:B------:R-:W-:Y:S01]  /*1680*/  STL [R1+0xc48], R70 ;  /* 0x000c484601007387 */ /* 0x000fe20000100800 */
[----:B------:R-:W-:-:S03]  /*1690*/  IMAD.HI.U32 R6, R4, R69, RZ ;  /* 0x0000004504067227 */ /* 0x000fc600078e00ff */
[----:B------:R-:W-:Y:S01]  /*16a0*/  STL [R1+0xc44], R68 ;  /* 0x000c444401007387 */ /* 0x000fe20000100800 */
[----:B------:R-:W-:Y:S02]  /*16b0*/  IMAD.MOV R8, RZ, RZ, -R8 ;  /* 0x000000ffff087224 */ /* 0x000fe400078e0a08 */
[----:B------:R-:W-:Y:S01]  /*16c0*/  IMAD.MOV R10, RZ, RZ, -R10 ;  /* 0x000000ffff0a7224 */ /* 0x000fe200078e0a0a */
[----:B------:R-:W-:Y:S01]  /*16d0*/  STL [R1+0xc40], R66 ;  /* 0x000c404201007387 */ /* 0x000fe20000100800 */
[----:B------:R-:W-:Y:S02]  /*16e0*/  IMAD.MOV R12, RZ, RZ, -R12 ;  /* 0x000000ffff0c7224 */ /* 0x000fe400078e0a0c */
[----:B------:R-:W-:Y:S01]  /*16f0*/  IMAD.MOV R6, RZ, RZ, -R6 ;  /* 0x000000ffff067224 */ /* 0x000fe200078e0a06 */
[----:B------:R-:W-:Y:S01]  /*1700*/  STL [R1+0xc3c], R64 ;  /* 0x000c3c4001007387 */ /* 0x000fe20000100800 */
[C---:B------:R-:W-:Y:S02]  /*1710*/  IMAD R61, R0.reuse, R8, R63 ;  /* 0x00000008003d7224 */ /* 0x040fe400078e023f */
[C---:B------:R-:W-:Y:S01]  /*1720*/  IMAD R63, R0.reuse, R10, R65 ;  /* 0x0000000a003f7224 */ /* 0x040fe200078e0241 */
[----:B------:R-:W-:Y:S01]  /*1730*/  STL [R1+0xc38], R62 ;  /* 0x000c383e01007387 */ /* 0x000fe20000100800 */
[----:B------:R-:W-:-:S02]  /*1740*/  IMAD R65, R0, R12, R67 ;  /* 0x0000000c00417224 */ /* 0x000fc400078e0243 */
[----:B------:R-:W-:Y:S01]  /*1750*/  IMAD R67, R0, R6, R69 ;  /* 0x0000000600437224 */ /* 0x000fe200078e0245 */
[----:B------:R-:W-:Y:S01]  /*1760*/  STL [R1+0xc34], R60 ;  /* 0x000c343c01007387 */ /* 0x000fe20000100800 */
[----:B------:R-:W-:-:S03]  /*1770*/  IMAD.HI.U32 R8, R4, R73, RZ ;  /* 0x0000004904087227 */ /* 0x000fc600078e00ff */
[----:B------:R-:W-:Y:S01]  /*1780*/  STL [R1+0xc30], R58 ;  /* 0x000c303a01007387 */ /* 0x000fe20000100800 */
[----:B------:R-:W-:Y:S01]  /*1790*/  IMAD.HI.U32 R6, R4, R71, RZ ;  /* 0x0000004704067227 */ /* 0x000fe200078e00ff */
[----:B------:R-:W-:Y:S02]  /*17a0*/  IADD3 R8, -R8, RZ, RZ ;  /* 0x000000ff08087210 */ /* 0x000fe40007ffe1ff */
[----:B------:R-:W-:Y:S01]  /*17b0*/  STL [R1+0xc2c], R56 ;  /* 0x000c2c3801007387 */ /* 0x000fe20000100800 */
[----:B------:R-:W-:-:S03]  /*17c0*/  IMAD.HI.U32 R10, R4, R75, RZ ;  /* 0x0000004b040a7227 */ /* 0x000fc600078e00ff */
[----:B------:R-:W-:Y:S01]  /*17d0*/  STL [R1+0xc28], R54 ;  /* 0x000c283601007387 */ /* 0x000fe20000100800 */
[----:B------:R-:W-:-:S03]  /*17e0*/  IMAD.HI.U32 R12, R4, R77, RZ ;  /* 0x0000004d040c7227 */ /* 0x000fc600078e00ff */
[----:B------:R1:W-:Y:S01]  /*17f0*/  STL [R1+0xc24], R52 ;  /* 0x000c243401007387 */ /* 0x0003e20000100800 */
[----:B------:R-:W-:Y:S02]  /*1800*/  IMAD.MOV R6, RZ, RZ, -R6 ;  /* 0x000000ffff067224 */ /* 0x000fe400078e0a06 */
[----:B------:R-:W-:Y:S01]  /*1810*/  IMAD.MOV R10, RZ, RZ, -R10 ;  /* 0x000000ffff0a7224 */ /* 0x000fe200078e0a0a */
[----:B------:R-:W-:Y:S01]  /*1820*/  STL [R1+0xc14], R50 ;  /* 0x000c143201007387 */ /* 0x000fe20000100800 */
[----:B------:R-:W-:Y:S02]  /*1830*/  IMAD.MOV R12, RZ, RZ, -R12 ;  /* 0x000000ffff0c7224 */ /* 0x000fe400078e0a0c */
[C---:B------:R-:W-:Y:S01]  /*1840*/  IMAD R69, R0.reuse, R6, R71 ;  /* 0x0000000600457224 */ /* 0x040fe200078e0247 */
[----:B------:R-:W-:Y:S01]  /*1850*/  STL [R1+0xc10], R48 ;  /* 0x000c103001007387 */ /* 0x000fe20000100800 */
[C---:B------:R-:W-:Y:S02]  /*1860*/  IMAD R71, R0.reuse, R8, R73 ;  /* 0x0000000800477224 */ /* 0x040fe400078e0249 */
[C---:B------:R-:W-:Y:S01]  /*1870*/  IMAD R73, R0.reuse, R10, R75 ;  /* 0x0000000a00497224 */ /* 0x040fe200078e024b */
[----:B------:R-:W-:Y:S01]  /*1880*/  STL [R1+0xc0c], R46 ;  /* 0x000c0c2e01007387 */ /* 0x000fe20000100800 */
[----:B------:R-:W-:-:S02]  /*1890*/  IMAD R75, R0, R12, R77 ;  /* 0x0000000c004b7224 */ /* 0x000fc400078e024d */
[C---:B------:R-:W-:Y:S01]  /*18a0*/  IMAD.HI.U32 R12, R4.reuse, R87, RZ ;  /* 0x00000057040c7227 */ /* 0x040fe200078e00ff */
[----:B------:R-:W-:Y:S03]  /*18b0*/  STL [R1+0xc08], R44 ;  /* 0x000c082c01007387 */ /* 0x000fe60000100800 */
[----:B------:R-:W-:Y:S01]  /*18c0*/  IMAD.HI.U32 R6, R4, R79, RZ ;  /* 0x0000004f04067227 */ /* 0x000fe200078e00ff */
[----:B------:R1:W-:Y:S03]  /*18d0*/  STL [R1+0xc04], R42 ;  /* 0x000c042a01007387 */ /* 0x0003e60000100800 */
[----:B------:R-:W-:Y:S01]  /*18e0*/  IMAD.MOV R12, RZ, RZ, -R12 ;  /* 0x000000ffff0c7224 */ /* 0x000fe200078e0a0c */
[----:B------:R-:W-:Y:S01]  /*18f0*/  STL [R1+0xc00], R40 ;  /* 0x000c002801007387 */ /* 0x000fe20000100800 */
[----:B------:R-:W-:-:S02]  /*1900*/  IMAD.MOV R6, RZ, RZ, -R6 ;  /* 0x000000ffff067224 */ /* 0x000fc400078e0a06 */
[----:B------:R-:W-:Y:S01]  /*1910*/  IMAD R87, R0, R12, R87 ;  /* 0x0000000c00577224 */ /* 0x000fe200078e0257 */
[----:B------:R-:W-:Y:S01]  /*1920*/  STL [R1+0xbfc], R38 ;  /* 0x000bfc2601007387 */ /* 0x000fe20000100800 */
[----:B------:R-:W-:-:S03]  /*1930*/  IMAD.HI.U32 R12, R4, R101, RZ ;  /* 0x00000065040c7227 */ /* 0x000fc600078e00ff */
[----:B------:R-:W-:Y:S01]  /*1940*/  STL [R1+0xbc4], R14 ;  /* 0x000bc40e01007387 */ /* 0x000fe20000100800 */
[C---:B------:R-:W-:Y:S01]  /*1950*/  IMAD R77, R0.reuse, R6, R79 ;  /* 0x00000006004d7224 */ /* 0x040fe200078e024f */
[----:B------:R-:W-:Y:S01]  /*1960*/  IABS R79, R14 ;  /* 0x0000000e004f7213 */ /* 0x000fe20000000000 */
[----:B------:R-:W-:Y:S01]  /*1970*/  IMAD.MOV R12, RZ, RZ, -R12 ;  /* 0x000000ffff0c7224 */ /* 0x000fe200078e0a0c */
[----:B------:R-:W-:Y:S01]  /*1980*/  STL [R1+0xbf8], R36 ;  /* 0x000bf82401007387 */ /* 0x000fe20000100800 */
[----:B------:R-:W-:Y:S02]  /*1990*/  @!P0 IMAD.IADD R5, R5, 0x1, -R0 ;  /* 0x0000000105058824 */ /* 0x000fe400078e0a00 */
[----:B------:R-:W-:Y:S01]  /*19a0*/  IMAD R101, R0, R12, R101 ;  /* 0x0000000c00657224 */ /* 0x000fe200078e0265 */
[----:B------:R-:W-:Y:S01]  /*19b0*/  STL [R1+0xbf4], R34 ;  /* 0x000bf42201007387 */ /* 0x000fe20000100800 */
[----:B------:R-:W-:Y:S01]  /*19c0*/  IMAD.HI.U32 R12, R4, R79, RZ ;  /* 0x0000004f040c7227 */ /* 0x000fe200078e00ff */
[----:B------:R-:W-:-:S02]  /*19d0*/  ISETP.GT.U32.AND P6, PT, R0, R5, PT ;  /* 0x000000050000720c */ /* 0x000fc40003fc4070 */
[----:B------:R-:W-:Y:S01]  /*19e0*/  STL [R1+0xbf0], R32 ;  /* 0x000bf02001007387 */ /* 0x000fe20000100800 */
[----:B------:R-:W-:Y:S02]  /*19f0*/  IMAD.MOV R12, RZ, RZ, -R12 ;  /* 0x000000ffff0c7224 */ /* 0x000fe400078e0a0c */
[--C-:B------:R-:W-:Y:S02]  /*1a00*/  @!P5 IMAD.IADD R7, R7, 0x1, -R0.reuse ;  /* 0x000000010707d824 */ /* 0x100fe400078e0a00 */
[----:B------:R-:W-:Y:S01]  /*1a10*/  IMAD R79, R0, R12, R79 ;  /* 0x0000000c004f7224 */ /* 0x000fe200078e024f */
[----:B------:R-:W-:Y:S01]  /*1a20*/  IADD3 R12, R206, 0x3d, RZ ;  /* 0x0000003dce0c7810 */ /* 0x000fe20007ffe0ff */
[--C-:B------:R-:W-:Y:S01]  /*1a30*/  @!P3 IMAD.IADD R11, R11, 0x1, -R0.reuse ;  /* 0x000000010b0bb824 */ /* 0x100fe200078e0a00 */
[C---:B------:R-:W-:Y:S01]  /*1a40*/  ISETP.GT.U32.AND P4, PT, R0.reuse, R7, PT ;  /* 0x000000070000720c */ /* 0x040fe20003f84070 */
[--C-:B------:R-:W-:Y:S01]  /*1a50*/  @!P1 IMAD.IADD R13, R13, 0x1, -R0.reuse ;  /* 0x000000010d0d9824 */ /* 0x100fe200078e0a00 */
[----:B------:R-:W-:Y:S01]  /*1a60*/  ISETP.GT.U32.AND P0, PT, R0, R79, PT ;  /* 0x0000004f0000720c */ /* 0x000fe20003f04070 */
[----:B------:R-:W-:Y:S01]  /*1a70*/  @!P6 IMAD.IADD R5, R5, 0x1, -R0 ;  /* 0x000000010505e824 */ /* 0x000fe200078e0a00 */
[----:B------:R-:W-:Y:S01]  /*1a80*/  ISETP.GE.AND P3, PT, R206, RZ, PT ;  /* 0x000000ffce00720c */ /* 0x000fe20003f66270 */
[----:B------:R-:W-:Y:S01]  /*1a90*/  IMAD.HI.U32 R6, R4, R81, RZ ;  /* 0x0000005104067227 */ /* 0x000fe200078e00ff */
[----:B------:R-:W-:-:S02]  /*1aa0*/  ISETP.GE.AND P1, PT, R30, RZ, PT ;  /* 0x000000ff1e00720c */ /* 0x000fc40003f26270 */
[----:B------:R-:W-:Y:S01]  /*1ab0*/  ISETP.GT.U32.AND P6, PT, R0, R17, PT ;  /* 0x000000110000720c */ /* 0x000fe20003fc4070 */
[----:B------:R-:W-:Y:S01]  /*1ac0*/  IMAD.HI.U32 R10, R4, R85, RZ ;  /* 0x00000055040a7227 */ /* 0x000fe200078e00ff */
[----:B-1----:R-:W-:Y:S02]  /*1ad0*/  IADD3 R30, R206, 0x35, RZ ;  /* 0x00000035ce1e7810 */ /* 0x002fe40007ffe0ff */
[----:B------:R-:W-:Y:S01]  /*1ae0*/  IABS R133, R12 ;  /* 0x0000000c00857213 */ /* 0x000fe20000000000 */
[--C-:B------:R-:W-:Y:S01]  /*1af0*/  @!P4 IMAD.IADD R7, R7, 0x1, -R0.reuse ;  /* 0x000000010707c824 */ /* 0x100fe200078e0a00 */
[C---:B------:R-:W-:Y:S01]  /*1b00*/  ISETP.GT.U32.AND P4, PT, R0.reuse, R13, PT ;  /* 0x0000000d0000720c */ /* 0x040fe20003f84070 */
[----:B------:R-:W-:Y:S01]  /*1b10*/  @!P0 IMAD.IADD R79, R79, 0x1, -R0 ;  /* 0x000000014f4f8824 */ /* 0x000fe200078e0a00 */
[C---:B------:R-:W-:Y:S01]  /*1b20*/  ISETP.GT.U32.AND P0, PT, R0.reuse, R15, PT ;  /* 0x0000000f0000720c */ /* 0x040fe20003f04070 */
[----:B------:R-:W-:Y:S01]  /*1b30*/  IMAD.MOV R6, RZ, RZ, -R6 ;  /* 0x000000ffff067224 */ /* 0x000fe200078e0a06 */
[----:B------:R-:W-:Y:S01]  /*1b40*/  @!P3 IADD3 R5, -R5, RZ, RZ ;  /* 0x000000ff0505b210 */ /* 0x000fe20007ffe1ff */
[----:B------:R-:W-:Y:S01]  /*1b50*/  @!P1 IMAD.MOV R7, RZ, RZ, -R7 ;  /* 0x000000ffff079224 */ /* 0x000fe200078e0a07 */
[C---:B------:R-:W-:Y:S01]  /*1b60*/  ISETP.GT.U32.AND P5, PT, R0.reuse, R79, PT ;  /* 0x0000004f0000720c */ /* 0x040fe20003fa4070 */
[--C-:B------:R-:W-:Y:S01]  /*1b70*/  @!P6 IMAD.IADD R17, R17, 0x1, -R0.reuse ;  /* 0x000000011111e824 */ /* 0x100fe200078e0a00 */
[----:B------:R-:W-:Y:S01]  /*1b80*/  ISETP.GT.U32.AND P1, PT, R0, R19, PT ;  /* 0x000000130000720c */ /* 0x000fe20003f24070 */
[----:B------:R-:W-:Y:S01]  /*1b90*/  IMAD.HI.U32 R8, R4, R83, RZ ;  /* 0x0000005304087227 */ /* 0x000fe200078e00ff */
[----:B------:R-:W-:Y:S01]  /*1ba0*/  IABS R117, R30 ;  /* 0x0000001e00757213 */ /* 0x000fe20000000000 */
[----:B------:R-:W-:Y:S01]  /*1bb0*/  STL [R1+0xbec], R30 ;  /* 0x000bec1e01007387 */ /* 0x000fe20000100800 */
[C---:B------:R-:W-:Y:S01]  /*1bc0*/  ISETP.GT.U32.AND P6, PT, R0.reuse, R17, PT ;  /* 0x000000110000720c */ /* 0x040fe20003fc4070 */
[--C-:B------:R-:W-:Y:S01]  /*1bd0*/  @!P4 IMAD.IADD R13, R13, 0x1, -R0.reuse ;  /* 0x000000010d0dc824 */ /* 0x100fe200078e0a00 */
[C---:B------:R-:W-:Y:S01]  /*1be0*/  ISETP.GT.U32.AND P4, PT, R0.reuse, R25, PT ;  /* 0x000000190000720c */ /* 0x040fe20003f84070 */
[----:B------:R-:W-:Y:S01]  /*1bf0*/  @!P0 IMAD.IADD R15, R15, 0x1, -R0 ;  /* 0x000000010f0f8824 */ /* 0x000fe200078e0a00 */
[----:B------:R-:W-:Y:S01]  /*1c00*/  ISETP.GT.U32.AND P0, PT, R0, R9, PT ;  /* 0x000000090000720c */ /* 0x000fe20003f04070 */
[----:B------:R-:W-:-:S02]  /*1c10*/  IMAD.MOV R10, RZ, RZ, -R10 ;  /* 0x000000ffff0a7224 */ /* 0x000fc400078e0a0a */
[--C-:B------:R-:W-:Y:S01]  /*1c20*/  @!P5 IMAD.IADD R79, R79, 0x1, -R0.reuse ;  /* 0x000000014f4fd824 */ /* 0x100fe200078e0a00 */
[C---:B------:R-:W-:Y:S01]  /*1c30*/  ISETP.GT.U32.AND P3, PT, R0.reuse, R15, PT ;  /* 0x0000000f0000720c */ /* 0x040fe20003f64070 */
[--C-:B------:R-:W-:Y:S01]  /*1c40*/  @!P1 IMAD.IADD R19, R19, 0x1, -R0.reuse ;  /* 0x0000000113139824 */ /* 0x100fe200078e0a00 */
[C---:B------:R-:W-:Y:S01]  /*1c50*/  ISETP.GT.U32.AND P5, PT, R0.reuse, R11, PT ;  /* 0x0000000b0000720c */ /* 0x040fe20003fa4070 */
[----:B------:R-:W-:Y:S01]  /*1c60*/  IMAD R81, R0, R6, R81 ;  /* 0x0000000600517224 */ /* 0x000fe200078e0251 */
[----:B------:R-:W-:Y:S01]  /*1c70*/  ISETP.GE.AND P1, PT, R112, RZ, PT ;  /* 0x000000ff7000720c */ /* 0x000fe20003f26270 */
[--C-:B------:R-:W-:Y:S01]  /*1c80*/  @!P6 IMAD.IADD R17, R17, 0x1, -R0.reuse ;  /* 0x000000011111e824 */ /* 0x100fe200078e0a00 */
[----:B------:R-:W-:Y:S01]  /*1c90*/  ISETP.GT.U32.AND P6, PT, R0, R27, PT ;  /* 0x0000001b0000720c */ /* 0x000fe20003fc4070 */
[--C-:B------:R-:W-:Y:S01]  /*1ca0*/  @!P4 IMAD.IADD R25, R25, 0x1, -R0.reuse ;  /* 0x000000011919c824 */ /* 0x100fe200078e0a00 */
[----:B------:R-:W-:Y:S01]  /*1cb0*/  ISETP.GE.AND P4, PT, R28, RZ, PT ;  /* 0x000000ff1c00720c */ /* 0x000fe20003f86270 */
[----:B------:R-:W-:Y:S01]  /*1cc0*/  @!P0 IMAD.IADD R9, R9, 0x1, -R0 ;  /* 0x0000000109098824 */ /* 0x000fe200078e0a00 */
[----:B------:R-:W-:Y:S01]  /*1cd0*/  ISETP.GT.U32.AND P0, PT, R0, R21, PT ;  /* 0x000000150000720c */ /* 0x000fe20003f04070 */
[----:B------:R-:W-:Y:S01]  /*1ce0*/  IMAD.MOV R8, RZ, RZ, -R8 ;  /* 0x000000ffff087224 */ /* 0x000fe200078e0a08 */
[----:B--2---:R-:W-:Y:S01]  /*1cf0*/  IADD3 R28, R206, 0x36, RZ ;  /* 0x00000036ce1c7810 */ /* 0x004fe20007ffe0ff */
[--C-:B------:R-:W-:Y:S01]  /*1d00*/  @!P3 IMAD.IADD R15, R15, 0x1, -R0.reuse ;  /* 0x000000010f0fb824 */ /* 0x100fe200078e0a00 */
[----:B------:R-:W-:Y:S01]  /*1d10*/  ISETP.GE.AND P3, PT, R114, RZ, PT ;  /* 0x000000ff7200720c */ /* 0x000fe20003f66270 */
[--C-:B------:R-:W-:Y:S01]  /*1d20*/  @!P5 IMAD.IADD R11, R11, 0x1, -R0.reuse ;  /* 0x000000010b0bd824 */ /* 0x100fe200078e0a00 */
[C---:B------:R-:W-:Y:S01]  /*1d30*/  ISETP.GT.U32.AND P5, PT, R0.reuse, R23, PT ;  /* 0x000000170000720c */ /* 0x040fe20003fa4070 */
[C---:B------:R-:W-:Y:S01]  /*1d40*/  IMAD R85, R0.reuse, R10, R85 ;  /* 0x0000000a00557224 */ /* 0x040fe200078e0255 */
[----:B------:R-:W-:Y:S01]  /*1d50*/  IABS R119, R28 ;  /* 0x0000001c00777213 */ /* 0x000fe20000000000 */
[----:B------:R-:W-:Y:S01]  /*1d60*/  @!P1 IMAD.MOV R11, RZ, RZ, -R11 ;  /* 0x000000ffff0b9224 */ /* 0x000fe200078e0a0b */
[----:B------:R-:W-:Y:S01]  /*1d70*/  STL [R1+0xbe8], R28 ;  /* 0x000be81c01007387 */ /* 0x000fe20000100800 */
[----:B------:R-:W-:Y:S01]  /*1d80*/  @!P4 IMAD.MOV R17, RZ, RZ, -R17 ;  /* 0x000000ffff11c224 */ /* 0x000fe200078e0a11 */
[C---:B------:R-:W-:Y:S01]  /*1d90*/  ISETP.GT.U32.AND P4, PT, R0.reuse, R29, PT ;  /* 0x0000001d0000720c */ /* 0x040fe20003f84070 */
[--C-:B------:R-:W-:Y:S01]  /*1da0*/  @!P6 IMAD.IADD R27, R27, 0x1, -R0.reuse ;  /* 0x000000011b1be824 */ /* 0x100fe200078e0a00 */
[----:B------:R-:W-:Y:S01]  /*1db0*/  @!P0 IADD3 R21, R21, -R0, RZ ;  /* 0x8000000015158210 */ /* 0x000fe20007ffe0ff */
[----:B------:R-:W-:Y:S01]  /*1dc0*/  IMAD R83, R0, R8, R83 ;  /* 0x0000000800537224 */ /* 0x000fe200078e0253 */
[----:B------:R-:W-:Y:S01]  /*1dd0*/  ISETP.GE.AND P0, PT, R110, RZ, PT ;  /* 0x000000ff6e00720c */ /* 0x000fe20003f06270 */
[----:B------:R-:W-:Y:S01]  /*1de0*/  @!P3 IMAD.MOV R9, RZ, RZ, -R9 ;  /* 0x000000ffff09b224 */ /* 0x000fe200078e0a09 */
[----:B------:R-:W-:Y:S01]  /*1df0*/  ISETP.GT.U32.AND P3, PT, R0, R19, PT ;  /* 0x000000130000720c */ /* 0x000fe20003f64070 */
[----:B------:R-:W-:Y:S01]  /*1e00*/  @!P5 IMAD.IADD R23, R23, 0x1, -R0 ;  /* 0x000000011717d824 */ /* 0x000fe200078e0a00 */
[----:B------:R-:W-:Y:S01]  /*1e10*/  ISETP.GE.AND P5, PT, R108, RZ, PT ;  /* 0x000000ff6c00720c */ /* 0x000fe20003fa6270 */
[----:B------:R-:W-:Y:S01]  /*1e20*/  IMAD.HI.U32 R6, R4, R93, RZ ;  /* 0x0000005d04067227 */ /* 0x000fe200078e00ff */
[----:B------:R-:W-:-:S02]  /*1e30*/  ISETP.GT.U32.AND P1, PT, R0, R21, PT ;  /* 0x000000150000720c */ /* 0x000fc40003f24070 */
[----:B------:R-:W-:Y:S01]  /*1e40*/  ISETP.GT.U32.AND P6, PT, R0, R27, PT ;  /* 0x0000001b0000720c */ /* 0x000fe20003fc4070 */
[--C-:B------:R-:W-:Y:S01]  /*1e50*/  @!P4 IMAD.IADD R29, R29, 0x1, -R0.reuse ;  /* 0x000000011d1dc824 */ /* 0x100fe200078e0a00 */
[----:B------:R-:W-:Y:S01]  /*1e60*/  ISETP.GE.AND P4, PT, R104, RZ, PT ;  /* 0x000000ff6800720c */ /* 0x000fe20003f86270 */
[----:B------:R-:W-:Y:S01]  /*1e70*/  IMAD.HI.U32 R8, R4, R97, RZ ;  /* 0x0000006104087227 */ /* 0x000fe200078e00ff */
[----:B------:R-:W-:Y:S02]  /*1e80*/  IADD3 R6, -R6, RZ, RZ ;  /* 0x000000ff06067210 */ /* 0x000fe40007ffe1ff */
[----:B---3--:R-:W-:Y:S01]  /*1e90*/  IADD3 R104, R204, -0x16, RZ ;  /* 0xffffffeacc687810 */ /* 0x008fe20007ffe0ff */
[----:B------:R-:W-:Y:S01]  /*1ea0*/  @!P0 IMAD.MOV R13, RZ, RZ, -R13 ;  /* 0x000000ffff0d8224 */ /* 0x000fe200078e0a0d */
[C---:B------:R-:W-:Y:S01]  /*1eb0*/  ISETP.GT.U32.AND P0, PT, R0.reuse, R23, PT ;  /* 0x000000170000720c */ /* 0x040fe20003f04070 */
[--C-:B------:R-:W-:Y:S01]  /*1ec0*/  @!P3 IMAD.IADD R19, R19, 0x1, -R0.reuse ;  /* 0x000000011313b824 */ /* 0x100fe200078e0a00 */
[C---:B------:R-:W-:Y:S01]  /*1ed0*/  ISETP.GT.U32.AND P3, PT, R0.reuse, R31, PT ;  /* 0x0000001f0000720c */ /* 0x040fe20003f64070 */
[--C-:B------:R-:W-:Y:S01]  /*1ee0*/  @!P1 IMAD.IADD R21, R21, 0x1, -R0.reuse ;  /* 0x0000000115159824 */ /* 0x100fe200078e0a00 */
[----:B------:R-:W-:Y:S01]  /*1ef0*/  @!P5 IADD3 R15, -R15, RZ, RZ ;  /* 0x000000ff0f0fd210 */ /* 0x000fe20007ffe1ff */
[----:B------:R-:W-:Y:S01]  /*1f00*/  @!P6 IMAD.IADD R27, R27, 0x1, -R0 ;  /* 0x000000011b1be824 */ /* 0x000fe200078e0a00 */
[C---:B------:R-:W-:Y:S01]  /*1f10*/  ISETP.GT.U32.AND P5, PT, R0.reuse, R25, PT ;  /* 0x000000190000720c */ /* 0x040fe20003fa4070 */
[C---:B------:R-:W-:Y:S01]  /*1f20*/  IMAD R93, R0.reuse, R6, R93 ;  /* 0x00000006005d7224 */ /* 0x040fe200078e025d */
[C---:B------:R-:W-:Y:S01]  /*1f30*/  ISETP.GT.U32.AND P1, PT, R0.reuse, R33, PT ;  /* 0x000000210000720c */ /* 0x040fe20003f24070 */
[----:B------:R-:W-:Y:S01]  /*1f40*/  IMAD.MOV R8, RZ, RZ, -R8 ;  /* 0x000000ffff087224 */ /* 0x000fe200078e0a08 */
[----:B------:R-:W-:Y:S01]  /*1f50*/  ISETP.GT.U32.AND P6, PT, R0, R37, PT ;  /* 0x000000250000720c */ /* 0x000fe20003fc4070 */
[----:B------:R-:W-:-:S04]  /*1f60*/  IMAD.HI.U32 R6, R4, R95, RZ ;  /* 0x0000005f04067227 */ /* 0x000fc800078e00ff */
[--C-:B------:R-:W-:Y:S01]  /*1f70*/  @!P0 IMAD.IADD R23, R23, 0x1, -R0.reuse ;  /* 0x0000000117178824 */ /* 0x100fe200078e0a00 */
[----:B------:R-:W-:Y:S01]  /*1f80*/  ISETP.GT.U32.AND P0, PT, R0, R35, PT ;  /* 0x000000230000720c */ /* 0x000fe20003f04070 */
[----:B------:R-:W-:Y:S01]  /*1f90*/  IMAD.HI.U32 R10, R4, R99, RZ ;  /* 0x00000063040a7227 */ /* 0x000fe200078e00ff */
[----:B------:R-:W-:Y:S02]  /*1fa0*/  @!P3 IADD3 R31, R31, -R0, RZ ;  /* 0x800000001f1fb210 */ /* 0x000fe40007ffe0ff */
[----:B------:R-:W-:Y:S01]  /*1fb0*/  ISETP.GE.AND P3, PT, R91, RZ, PT ;  /* 0x000000ff5b00720c */ /* 0x000fe20003f66270 */
[--C-:B------:R-:W-:Y:S01]  /*1fc0*/  @!P5 IMAD.IADD R25, R25, 0x1, -R0.reuse ;  /* 0x000000011919d824 */ /* 0x100fe200078e0a00 */
[----:B------:R-:W-:Y:S01]  /*1fd0*/  ISETP.GE.AND P5, PT, R106, RZ, PT ;  /* 0x000000ff6a00720c */ /* 0x000fe20003fa6270 */
[----:B------:R-:W-:Y:S01]  /*1fe0*/  @!P1 IMAD.IADD R33, R33, 0x1, -R0 ;  /* 0x0000000121219824 */ /* 0x000fe200078e0a00 */
[----:B------:R-:W-:Y:S01]  /*1ff0*/  ISETP.GE.AND P1, PT, R89, RZ, PT ;  /* 0x000000ff5900720c */ /* 0x000fe20003f26270 */
[----:B----4-:R-:W-:-:S02]  /*2000*/  IMAD.MOV.U32 R89, RZ, RZ, R21 ;  /* 0x000000ffff597224 */ /* 0x010fc400078e0015 */
[----:B------:R-:W-:Y:S02]  /*2010*/  IMAD.MOV.U32 R91, RZ, RZ, R23 ;  /* 0x000000ffff5b7224 */ /* 0x000fe400078e0017 */
[--C-:B------:R-:W-:Y:S01]  /*2020*/  @!P0 IMAD.IADD R35, R35, 0x1, -R0.reuse ;  /* 0x0000000123238824 */ /* 0x100fe200078e0a00 */
[----:B------:R-:W-:Y:S01]  /*2030*/  ISETP.GE.AND P0, PT, R26, RZ, PT ;  /* 0x000000ff1a00720c */ /* 0x000fe20003f06270 */
[----:B------:R-:W-:Y:S01]  /*2040*/  @!P6 IMAD.IADD R37, R37, 0x1, -R0 ;  /* 0x000000012525e824 */ /* 0x000fe200078e0a00 */
[----:B------:R-:W-:Y:S01]  /*2050*/  @!P4 IADD3 R89, -R89, RZ, RZ ;  /* 0x000000ff5959c210 */ /* 0x000fe20007ffe1ff */
[----:B------:R-:W-:Y:S01]  /*2060*/  @!P3 IMAD.MOV R91, RZ, RZ, -R91 ;  /* 0x000000ffff5bb224 */ /* 0x000fe200078e0a5b */
[C---:B------:R-:W-:Y:S01]  /*2070*/  ISETP.GT.U32.AND P4, PT, R0.reuse, R31, PT ;  /* 0x0000001f0000720c */ /* 0x040fe20003f84070 */
[----:B------:R-:W-:Y:S01]  /*2080*/  @!P5 IMAD.MOV R19, RZ, RZ, -R19 ;  /* 0x000000ffff13d224 */ /* 0x000fe200078e0a13 */
[C---:B------:R-:W-:Y:S01]  /*2090*/  ISETP.GT.U32.AND P3, PT, R0.reuse, R33, PT ;  /* 0x000000210000720c */ /* 0x040fe20003f64070 */
[----:B------:R-:W-:Y:S01]  /*20a0*/  @!P1 IMAD.MOV R25, RZ, RZ, -R25 ;  /* 0x000000ffff199224 */ /* 0x000fe200078e0a19 */
[C---:B------:R-:W-:Y:S01]  /*20b0*/  ISETP.GT.U32.AND P5, PT, R0.reuse, R29, PT ;  /* 0x0000001d0000720c */ /* 0x040fe20003fa4070 */
[C---:B------:R-:W-:Y:S01]  /*20c0*/  IMAD R97, R0.reuse, R8, R97 ;  /* 0x0000000800617224 */ /* 0x040fe200078e0261 */
[C---:B------:R-:W-:Y:S01]  /*20d0*/  ISETP.GT.U32.AND P1, PT, R0.reuse, R35, PT ;  /* 0x000000230000720c */ /* 0x040fe20003f24070 */
[----:B------:R-:W-:Y:S01]  /*20e0*/  IMAD.MOV R6, RZ, RZ, -R6 ;  /* 0x000000ffff067224 */ /* 0x000fe200078e0a06 */
[C---:B------:R-:W-:Y:S01]  /*20f0*/  ISETP.GT.U32.AND P6, PT, R0.reuse, R37, PT ;  /* 0x000000250000720c */ /* 0x040fe20003fc4070 */
[----:B------:R-:W-:Y:S01]  /*2100*/  @!P0 IMAD.MOV R27, RZ, RZ, -R27 ;  /* 0x000000ffff1b8224 */ /* 0x000fe200078e0a1b */
[----:B------:R-:W-:Y:S01]  /*2110*/  ISETP.GT.U32.AND P0, PT, R0, R39, PT ;  /* 0x000000270000720c */ /* 0x000fe20003f04070 */
[----:B------:R-:W-:Y:S01]  /*2120*/  IMAD.MOV R10, RZ, RZ, -R10 ;  /* 0x000000ffff0a7224 */ /* 0x000fe200078e0a0a */
[----:B------:R-:W-:Y:S01]  /*2130*/  IADD3 R26, R206, 0x37, RZ ;  /* 0x00000037ce1a7810 */ /* 0x000fe20007ffe0ff */
[--C-:B------:R-:W-:Y:S01]  /*2140*/  @!P4 IMAD.IADD R31, R31, 0x1, -R0.reuse ;  /* 0x000000011f1fc824 */ /* 0x100fe200078e0a00 */
[C---:B------:R-:W-:Y:S01]  /*2150*/  ISETP.GT.U32.AND P4, PT, R0.reuse, R43, PT ;  /* 0x0000002b0000720c */ /* 0x040fe20003f84070 */
[--C-:B------:R-:W-:Y:S01]  /*2160*/  @!P3 IMAD.IADD R33, R33, 0x1, -R0.reuse ;  /* 0x000000012121b824 */ /* 0x100fe200078e0a00 */
[C---:B------:R-:W-:Y:S01]  /*2170*/  ISETP.GT.U32.AND P3, PT, R0.reuse, R45, PT ;  /* 0x0000002d0000720c */ /* 0x040fe20003f64070 */
[--C-:B------:R-:W-:Y:S01]  /*2180*/  @!P5 IMAD.IADD R29, R29, 0x1, -R0.reuse ;  /* 0x000000011d1dd824 */ /* 0x100fe200078e0a00 */
[----:B------:R-:W-:Y:S01]  /*2190*/  ISETP.GT.U32.AND P5, PT, R0, R41, PT ;  /* 0x000000290000720c */ /* 0x000fe20003fa4070 */
[--C-:B------:R-:W-:Y:S01]  /*21a0*/  @!P1 IMAD.IADD R35, R35, 0x1, -R0.reuse ;  /* 0x0000000123239824 */ /* 0x100fe200078e0a00 */
[----:B------:R-:W-:Y:S01]  /*21b0*/  ISETP.GE.AND P1, PT, R102, RZ, PT ;  /* 0x000000ff6600720c */ /* 0x000fe20003f26270 */
[C---:B------:R-:W-:Y:S01]  /*21c0*/  IMAD R95, R0.reuse, R6, R95 ;  /* 0x00000006005f7224 */ /* 0x040fe200078e025f */
[----:B------:R-:W-:Y:S01]  /*21d0*/  @!P6 IADD3 R37, R37, -R0, RZ ;  /* 0x800000002525e210 */ /* 0x000fe20007ffe0ff */
[--C-:B------:R-:W-:Y:S01]  /*21e0*/  @!P0 IMAD.IADD R39, R39, 0x1, -R0.reuse ;  /* 0x0000000127278824 */ /* 0x100fe200078e0a00 */
[----:B------:R-:W-:Y:S01]  /*21f0*/  ISETP.GT.U32.AND P6, PT, R0, R47, PT ;  /* 0x0000002f0000720c */ /* 0x000fe20003fc4070 */
[----:B------:R-:W-:Y:S01]  /*2200*/  IMAD.HI.U32 R6, R4, R103, RZ ;  /* 0x0000006704067227 */ /* 0x000fe200078e00ff */
[----:B------:R-:W-:Y:S01]  /*2210*/  ISETP.GE.AND P0, PT, R100, RZ, PT ;  /* 0x000000ff6400720c */ /* 0x000fe20003f06270 */
[----:B------:R-:W-:Y:S01]  /*2220*/  STL [R1+0xbe4], R26 ;  /* 0x000be41a01007387 */ /* 0x000fe20000100800 */
[----:B------:R-:W-:Y:S01]  /*2230*/  IABS R23, R26 ;  /* 0x0000001a00177213 */ /* 0x000fe20000000000 */
[--C-:B------:R-:W-:Y:S01]  /*2240*/  @!P4 IMAD.IADD R43, R43, 0x1, -R0.reuse ;  /* 0x000000012b2bc824 */ /* 0x100fe200078e0a00 */
[----:B------:R-:W-:Y:S01]  /*2250*/  ISETP.GE.AND P4, PT, R96, RZ, PT ;  /* 0x000000ff6000720c */ /* 0x000fe20003f86270 */
[--C-:B------:R-:W-:Y:S01]  /*2260*/  @!P3 IMAD.IADD R45, R45, 0x1, -R0.reuse ;  /* 0x000000012d2db824 */ /* 0x100fe200078e0a00 */
[----:B------:R-:W-:Y:S01]  /*2270*/  ISETP.GE.AND P3, PT, R24, RZ, PT ;  /* 0x000000ff1800720c */ /* 0x000fe20003f66270 */
[--C-:B------:R-:W-:Y:S01]  /*2280*/  @!P5 IMAD.IADD R41, R41, 0x1, -R0.reuse ;  /* 0x000000012929d824 */ /* 0x100fe200078e0a00 */
[----:B------:R-:W-:Y:S01]  /*2290*/  ISETP.GE.AND P5, PT, R98, RZ, PT ;  /* 0x000000ff6200720c */ /* 0x000fe20003fa6270 */
[----:B------:R-:W-:Y:S01]  /*22a0*/  @!P1 IMAD.MOV R29, RZ, RZ, -R29 ;  /* 0x000000ffff1d9224 */ /* 0x000fe200078e0a1d */
[C---:B------:R-:W-:Y:S01]  /*22b0*/  ISETP.GT.U32.AND P1, PT, R0.reuse, R39, PT ;  /* 0x000000270000720c */ /* 0x040fe20003f24070 */
[----:B------:R-:W-:Y:S01]  /*22c0*/  @!P6 IMAD.IADD R47, R47, 0x1, -R0 ;  /* 0x000000012f2fe824 */ /* 0x000fe200078e0a00 */
[C---:B------:R-:W-:Y:S01]  /*22d0*/  ISETP.GT.U32.AND P6, PT, R0.reuse, R43, PT ;  /* 0x0000002b0000720c */ /* 0x040fe20003fc4070 */
[C---:B------:R-:W-:Y:S01]  /*22e0*/  IMAD R99, R0.reuse, R10, R99 ;  /* 0x0000000a00637224 */ /* 0x040fe200078e0263 */
[----:B------:R-:W-:Y:S01]  /*22f0*/  @!P0 IADD3 R31, -R31, RZ, RZ ;  /* 0x000000ff1f1f8210 */ /* 0x000fe20007ffe1ff */
[----:B------:R-:W-:Y:S01]  /*2300*/  IMAD.MOV R6, RZ, RZ, -R6 ;  /* 0x000000ffff067224 */ /* 0x000fe200078e0a06 */
[C---:B------:R-:W-:Y:S01]  /*2310*/  ISETP.GT.U32.AND P0, PT, R0.reuse, R41, PT ;  /* 0x000000290000720c */ /* 0x040fe20003f04070 */
[----:B------:R-:W-:Y:S01]  /*2320*/  @!P4 IMAD.MOV R35, RZ, RZ, -R35 ;  /* 0x000000ffff23c224 */ /* 0x000fe200078e0a23 */
[C---:B------:R-:W-:Y:S01]  /*2330*/  ISETP.GT.U32.AND P4, PT, R0.reuse, R45, PT ;  /* 0x0000002d0000720c */ /* 0x040fe20003f84070 */
[----:B------:R-:W-:Y:S01]  /*2340*/  @!P3 IMAD.MOV R37, RZ, RZ, -R37 ;  /* 0x000000ffff25b224 */ /* 0x000fe200078e0a25 */
[C---:B------:R-:W-:Y:S01]  /*2350*/  ISETP.GT.U32.AND P3, PT, R0.reuse, R49, PT ;  /* 0x000000310000720c */ /* 0x040fe20003f64070 */
[----:B------:R-:W-:Y:S01]  /*2360*/  @!P5 IMAD.MOV R33, RZ, RZ, -R33 ;  /* 0x000000ffff21d224 */ /* 0x000fe200078e0a21 */
[C---:B------:R-:W-:Y:S01]  /*2370*/  ISETP.GT.U32.AND P5, PT, R0.reuse, R47, PT ;  /* 0x0000002f0000720c */ /* 0x040fe20003fa4070 */
[--C-:B------:R-:W-:Y:S01]  /*2380*/  @!P1 IMAD.IADD R39, R39, 0x1, -R0.reuse ;  /* 0x0000000127279824 */ /* 0x100fe200078e0a00 */
[C---:B------:R-:W-:Y:S01]  /*2390*/  ISETP.GT.U32.AND P1, PT, R0.reuse, R51, PT ;  /* 0x000000330000720c */ /* 0x040fe20003f24070 */
[--C-:B------:R-:W-:Y:S01]  /*23a0*/  @!P6 IMAD.IADD R43, R43, 0x1, -R0.reuse ;  /* 0x000000012b2be824 */ /* 0x100fe200078e0a00 */
[C---:B------:R-:W-:Y:S01]  /*23b0*/  ISETP.GT.U32.AND P6, PT, R0.reuse, R55, PT ;  /* 0x000000370000720c */ /* 0x040fe20003fc4070 */
[----:B------:R-:W-:Y:S01]  /*23c0*/  IMAD R103, R0, R6, R103 ;  /* 0x0000000600677224 */ /* 0x000fe200078e0267 */
[----:B------:R-:W-:Y:S01]  /*23d0*/  IADD3 R24, R206, 0x38, RZ ;  /* 0x00000038ce187810 */ /* 0x000fe20007ffe0ff */
[--C-:B------:R-:W-:Y:S01]  /*23e0*/  @!P0 IMAD.IADD R41, R41, 0x1, -R0.reuse ;  /* 0x0000000129298824 */ /* 0x100fe200078e0a00 */
[----:B------:R-:W-:Y:S01]  /*23f0*/  ISETP.GT.U32.AND P0, PT, R0, R53, PT ;  /* 0x000000350000720c */ /* 0x000fe20003f04070 */
[--C-:B------:R-:W-:Y:S01]  /*2400*/  @!P4 IMAD.IADD R45, R45, 0x1, -R0.reuse ;  /* 0x000000012d2dc824 */ /* 0x100fe200078e0a00 */
[----:B------:R-:W-:Y:S01]  /*2410*/  ISETP.GE.AND P4, PT, R94, RZ, PT ;  /* 0x000000ff5e00720c */ /* 0x000fe20003f86270 */
[--C-:B------:R-:W-:Y:S01]  /*2420*/  @!P3 IMAD.IADD R49, R49, 0x1, -R0.reuse ;  /* 0x000000013131b824 */ /* 0x100fe200078e0a00 */
[----:B------:R-:W-:Y:S01]  /*2430*/  ISETP.GE.AND P3, PT, R92, RZ, PT ;  /* 0x000000ff5c00720c */ /* 0x000fe20003f66270 */
[----:B------:R-:W-:Y:S01]  /*2440*/  IMAD.HI.U32 R6, R4, R105, RZ ;  /* 0x0000006904067227 */ /* 0x000fe200078e00ff */
[----:B------:R-:W-:Y:S01]  /*2450*/  @!P5 IADD3 R47, R47, -R0, RZ ;  /* 0x800000002f2fd210 */ /* 0x000fe20007ffe0ff */
[----:B------:R1:W-:Y:S01]  /*2460*/  STL [R1+0xbe0], R24 ;  /* 0x000be01801007387 */ /* 0x0003e20000100800 */
[----:B------:R-:W-:Y:S01]  /*2470*/  ISETP.GT.U32.AND P5, PT, R0, R57, PT ;  /* 0x000000390000720c */ /* 0x000fe20003fa4070 */
[--C-:B------:R-:W-:Y:S01]  /*2480*/  @!P1 IMAD.IADD R51, R51, 0x1, -R0.reuse ;  /* 0x0000000133339824 */ /* 0x100fe200078e0a00 */
[----:B------:R-:W-:Y:S01]  /*2490*/  ISETP.GE.AND P1, PT, R90, RZ, PT ;  /* 0x000000ff5a00720c */ /* 0x000fe20003f26270 */
[--C-:B------:R-:W-:Y:S01]  /*24a0*/  @!P6 IMAD.IADD R55, R55, 0x1, -R0.reuse ;  /* 0x000000013737e824 */ /* 0x100fe200078e0a00 */
[----:B------:R-:W-:Y:S01]  /*24b0*/  ISETP.GE.AND P6, PT, R20, RZ, PT ;  /* 0x000000ff1400720c */ /* 0x000fe20003fc6270 */
[----:B------:R-:W-:Y:S01]  /*24c0*/  @!P0 IMAD.IADD R53, R53, 0x1, -R0 ;  /* 0x0000000135358824 */ /* 0x000fe200078e0a00 */
[----:B------:R-:W-:Y:S01]  /*24d0*/  ISETP.GE.AND P0, PT, R22, RZ, PT ;  /* 0x000000ff1600720c */ /* 0x000fe20003f06270 */
[----:B------:R-:W-:Y:S01]  /*24e0*/  @!P4 IMAD.MOV R39, RZ, RZ, -R39 ;  /* 0x000000ffff27c224 */ /* 0x000fe200078e0a27 */
[----:B------:R-:W-:Y:S01]  /*24f0*/  ISETP.GT.U32.AND P4, PT, R0, R51, PT ;  /* 0x000000330000720c */ /* 0x000fe20003f84070 */
[----:B------:R-:W-:Y:S01]  /*2500*/  IMAD.MOV R6, RZ, RZ, -R6 ;  /* 0x000000ffff067224 */ /* 0x000fe200078e0a06 */
[----:B------:R-:W-:Y:S01]  /*2510*/  @!P3 IADD3 R41, -R41, RZ, RZ ;  /* 0x000000ff2929b210 */ /* 0x000fe20007ffe1ff */
[----:B------:R-:W-:Y:S01]  /*2520*/  IMAD.HI.U32 R10, R4, R109, RZ ;  /* 0x0000006d040a7227 */ /* 0x000fe200078e00ff */
[----:B------:R-:W-:-:S02]  /*2530*/  ISETP.GT.U32.AND P3, PT, R0, R55, PT ;  /* 0x000000370000720c */ /* 0x000fc40003f64070 */
[----:B------:R-:W-:Y:S01]  /*2540*/  IABS R123, R24 ;  /* 0x00000018007b7213 */ /* 0x000fe20000000000 */
[--C-:B------:R-:W-:Y:S01]  /*2550*/  @!P5 IMAD.IADD R57, R57, 0x1, -R0.reuse ;  /* 0x000000013939d824 */ /* 0x100fe200078e0a00 */
        /* <DEDUP_REMOVED lines=12> */
[----:B------:R-:W-:Y:S01]  /*2620*/  IADD3 R10, -R10, RZ, RZ ;  /* 0x000000ff0a0a7210 */ /* 0x000fe20007ffe1ff */
[--C-:B------:R-:W-:Y:S01]  /*2630*/  @!P5 IMAD.IADD R49, R49, 0x1, -R0.reuse ;  /* 0x000000013131d824 */ /* 0x100fe200078e0a00 */
[----:B------:R-:W-:Y:S01]  /*2640*/  ISETP.GT.U32.AND P5, PT, R0, R61, PT ;  /* 0x0000003d0000720c */ /* 0x000fe20003fa4070 */
[----:B------:R-:W-:Y:S01]  /*2650*/  @!P1 IMAD.IADD R53, R53, 0x1, -R0 ;  /* 0x0000000135359824 */ /* 0x000fe200078e0a00 */
[----:B------:R-:W-:Y:S01]  /*2660*/  ISETP.GE.AND P1, PT, R88, RZ, PT ;  /* 0x000000ff5800720c */ /* 0x000fe20003f26270 */
[----:B------:R-:W-:Y:S01]  /*2670*/  IMAD.HI.U32 R6, R4, R111, RZ ;  /* 0x0000006f04067227 */ /* 0x000fe200078e00ff */
[----:B------:R-:W-:-:S02]  /*2680*/  @!P0 IADD3 R57, R57, -R0, RZ ;  /* 0x8000000039398210 */ /* 0x000fc40007ffe0ff */
[----:B------:R-:W-:Y:S01]  /*2690*/  ISETP.GE.AND P0, PT, R86, RZ, PT ;  /* 0x000000ff5600720c */ /* 0x000fe20003f06270 */
[--C-:B------:R-:W-:Y:S01]  /*26a0*/  @!P6 IMAD.IADD R59, R59, 0x1, -R0.reuse ;  /* 0x000000013b3be824 */ /* 0x100fe200078e0a00 */
        /* <DEDUP_REMOVED lines=9> */
[----:B------:R-:W-:Y:S01]  /*2740*/  IMAD.HI.U32 R8, R4, R107, RZ ;  /* 0x0000006b04087227 */ /* 0x000fe200078e00ff */
[----:B------:R-:W-:-:S02]  /*2750*/  IADD3 R22, R206, 0x39, RZ ;  /* 0x00000039ce167810 */ /* 0x000fc40007ffe0ff */
[----:B------:R-:W-:Y:S01]  /*2760*/  @!P0 IADD3 R51, -R51, RZ, RZ ;  /* 0x000000ff33338210 */ /* 0x000fe20007ffe1ff */
        /* <DEDUP_REMOVED lines=8> */
[----:B------:R-:W-:Y:S01]  /*27f0*/  @!P1 IMAD.IADD R59, R59, 0x1, -R0 ;  /* 0x000000013b3b9824 */ /* 0x000fe200078e0a00 */
[C---:B------:R-:W-:Y:S01]  /*2800*/  ISETP.GT.U32.AND P5, PT, R0.reuse, R67, PT ;  /* 0x000000430000720c */ /* 0x040fe20003fa4070 */
[----:B------:R-:W-:Y:S01]  /*2810*/  IMAD.MOV R6, RZ, RZ, -R6 ;  /* 0x000000ffff067224 */ /* 0x000fe200078e0a06 */
[C---:B------:R-:W-:Y:S01]  /*2820*/  ISETP.GT.U32.AND P1, PT, R0.reuse, R71, PT ;  /* 0x000000470000720c */ /* 0x040fe20003f24070 */
[----:B------:R-:W-:Y:S01]  /*2830*/  IMAD.MOV R8, RZ, RZ, -R8 ;  /* 0x000000ffff087224 */ /* 0x000fe200078e0a08 */
[----:B------:R-:W-:Y:S01]  /*2840*/  IABS R125, R22 ;  /* 0x00000016007d7213 */ /* 0x000fe20000000000 */
[--C-:B------:R-:W-:Y:S01]  /*2850*/  @!P0 IMAD.IADD R61, R61, 0x1, -R0.reuse ;  /* 0x000000013d3d8824 */ /* 0x100fe200078e0a00 */
[C---:B------:R-:W-:Y:S01]  /*2860*/  ISETP.GT.U32.AND P0, PT, R0.reuse, R73, PT ;  /* 0x000000490000720c */ /* 0x040fe20003f04070 */
[--C-:B------:R-:W-:Y:S01]  /*2870*/  @!P6 IMAD.IADD R63, R63, 0x1, -R0.reuse ;  /* 0x000000013f3fe824 */ /* 0x100fe200078e0a00 */
[C---:B------:R-:W-:Y:S01]  /*2880*/  ISETP.GT.U32.AND P6, PT, R0.reuse, R75, PT ;  /* 0x0000004b0000720c */ /* 0x040fe20003fc4070 */
[C---:B------:R-:W-:Y:S01]  /*2890*/  IMAD R111, R0.reuse, R6, R111 ;  /* 0x00000006006f7224 */ /* 0x040fe200078e026f */
[----:B------:R-:W-:Y:S01]  /*28a0*/  @!P4 IADD3 R65, R65, -R0, RZ ;  /* 0x800000004141c210 */ /* 0x000fe20007ffe0ff */
[--C-:B------:R-:W-:Y:S01]  /*28b0*/  @!P3 IMAD.IADD R69, R69, 0x1, -R0.reuse ;  /* 0x000000014545b824 */ /* 0x100fe200078e0a00 */
[----:B------:R-:W-:Y:S01]  /*28c0*/  ISETP.GT.U32.AND P4, PT, R0, R77, PT ;  /* 0x0000004d0000720c */ /* 0x000fe20003f84070 */
[--C-:B------:R-:W-:Y:S01]  /*28d0*/  @!P5 IMAD.IADD R67, R67, 0x1, -R0.reuse ;  /* 0x000000014343d824 */ /* 0x100fe200078e0a00 */
[----:B------:R-:W-:Y:S01]  /*28e0*/  ISETP.GE.AND P3, PT, R76, RZ, PT ;  /* 0x000000ff4c00720c */ /* 0x000fe20003f66270 */
[--C-:B------:R-:W-:Y:S01]  /*28f0*/  @!P1 IMAD.IADD R71, R71, 0x1, -R0.reuse ;  /* 0x0000000147479824 */ /* 0x100fe200078e0a00 */
[----:B------:R-:W-:Y:S01]  /*2900*/  ISETP.GE.AND P5, PT, R78, RZ, PT ;  /* 0x000000ff4e00720c */ /* 0x000fe20003fa6270 */
[----:B------:R-:W-:Y:S01]  /*2910*/  IMAD.HI.U32 R6, R4, R113, RZ ;  /* 0x0000007104067227 */ /* 0x000fe200078e00ff */
[----:B------:R-:W-:Y:S01]  /*2920*/  ISETP.GE.AND P1, PT, R74, RZ, PT ;  /* 0x000000ff4a00720c */ /* 0x000fe20003f26270 */
[----:B------:R-:W-:Y:S01]  /*2930*/  STL [R1+0xbdc], R22 ;  /* 0x000bdc1601007387 */ /* 0x000fe20000100800 */
[----:B------:R-:W-:Y:S01]  /*2940*/  IADD3 R20, R206, 0x3a, RZ ;  /* 0x0000003ace147810 */ /* 0x000fe20007ffe0ff */
[--C-:B------:R-:W-:Y:S01]  /*2950*/  @!P0 IMAD.IADD R73, R73, 0x1, -R0.reuse ;  /* 0x0000000149498824 */ /* 0x100fe200078e0a00 */
[----:B------:R-:W-:Y:S01]  /*2960*/  ISETP.GE.AND P0, PT, R18, RZ, PT ;  /* 0x000000ff1200720c */ /* 0x000fe20003f06270 */
[--C-:B------:R-:W-:Y:S01]  /*2970*/  @!P6 IMAD.IADD R75, R75, 0x1, -R0.reuse ;  /* 0x000000014b4be824 */ /* 0x100fe200078e0a00 */
[----:B------:R-:W-:Y:S01]  /*2980*/  ISETP.GE.AND P6, PT, R16, RZ, PT ;  /* 0x000000ff1000720c */ /* 0x000fe20003fc6270 */
[--C-:B------:R-:W-:Y:S01]  /*2990*/  @!P4 IMAD.IADD R77, R77, 0x1, -R0.reuse ;  /* 0x000000014d4dc824 */ /* 0x100fe200078e0a00 */
[C---:B------:R-:W-:Y:S01]  /*29a0*/  ISETP.GT.U32.AND P4, PT, R0.reuse, R71, PT ;  /* 0x000000470000720c */ /* 0x040fe20003f84070 */
[C---:B------:R-:W-:Y:S01]  /*29b0*/  IMAD R107, R0.reuse, R8, R107 ;  /* 0x00000008006b7224 */ /* 0x040fe200078e026b */
[----:B------:R-:W-:Y:S01]  /*29c0*/  @!P3 IADD3 R61, -R61, RZ, RZ ;  /* 0x000000ff3d3db210 */ /* 0x000fe20007ffe1ff */
[----:B------:R-:W-:Y:S01]  /*29d0*/  @!P5 IMAD.MOV R59, RZ, RZ, -R59 ;  /* 0x000000ffff3bd224 */ /* 0x000fe200078e0a3b */
[C---:B------:R-:W-:Y:S01]  /*29e0*/  ISETP.GT.U32.AND P3, PT, R0.reuse, R73, PT ;  /* 0x000000490000720c */ /* 0x040fe20003f64070 */
[----:B------:R-:W-:Y:S01]  /*29f0*/  @!P1 IMAD.MOV R63, RZ, RZ, -R63 ;  /* 0x000000ffff3f9224 */ /* 0x000fe200078e0a3f */
[C---:B------:R-:W-:Y:S01]  /*2a00*/  ISETP.GT.U32.AND P5, PT, R0.reuse, R69, PT ;  /* 0x000000450000720c */ /* 0x040fe20003fa4070 */
[C---:B------:R-:W-:Y:S01]  /*2a10*/  IMAD R109, R0.reuse, R10, R109 ;  /* 0x0000000a006d7224 */ /* 0x040fe200078e026d */
[C---:B------:R-:W-:Y:S01]  /*2a20*/  ISETP.GT.U32.AND P1, PT, R0.reuse, R77, PT ;  /* 0x0000004d0000720c */ /* 0x040fe20003f24070 */
[----:B------:R-:W-:Y:S01]  /*2a30*/  @!P0 IMAD.MOV R65, RZ, RZ, -R65 ;  /* 0x000000ffff418224 */ /* 0x000fe200078e0a41 */
[C---:B------:R-:W-:Y:S01]  /*2a40*/  ISETP.GT.U32.AND P0, PT, R0.reuse, R75, PT ;  /* 0x0000004b0000720c */ /* 0x040fe20003f04070 */
[----:B------:R-:W-:Y:S01]  /*2a50*/  @!P6 IMAD.MOV R67, RZ, RZ, -R67 ;  /* 0x000000ffff43e224 */ /* 0x000fe200078e0a43 */
[----:B------:R-:W-:Y:S01]  /*2a60*/  ISETP.GT.U32.AND P6, PT, R0, R81, PT ;  /* 0x000000510000720c */ /* 0x000fe20003fc4070 */
[----:B------:R-:W-:Y:S01]  /*2a70*/  @!P4 IMAD.IADD R71, R71, 0x1, -R0 ;  /* 0x000000014747c824 */ /* 0x000fe200078e0a00 */
[----:B------:R-:W-:Y:S01]  /*2a80*/  ISETP.GE.AND P4, PT, R72, RZ, PT ;  /* 0x000000ff4800720c */ /* 0x000fe20003f86270 */
[----:B------:R-:W-:Y:S01]  /*2a90*/  IMAD.MOV R6, RZ, RZ, -R6 ;  /* 0x000000ffff067224 */ /* 0x000fe200078e0a06 */
[----:B------:R-:W-:Y:S01]  /*2aa0*/  IADD3 R16, R206, 0x3c, RZ ;  /* 0x0000003cce107810 */ /* 0x000fe20007ffe0ff */
[--C-:B------:R-:W-:Y:S01]  /*2ab0*/  @!P3 IMAD.IADD R73, R73, 0x1, -R0.reuse ;  /* 0x000000014949b824 */ /* 0x100fe200078e0a00 */
[C---:B------:R-:W-:Y:S01]  /*2ac0*/  ISETP.GT.U32.AND P3, PT, R0.reuse, R85, PT ;  /* 0x000000550000720c */ /* 0x040fe20003f64070 */
[--C-:B------:R-:W-:Y:S01]  /*2ad0*/  @!P5 IMAD.IADD R69, R69, 0x1, -R0.reuse ;  /* 0x000000014545d824 */ /* 0x100fe200078e0a00 */
[C---:B------:R-:W-:Y:S01]  /*2ae0*/  ISETP.GT.U32.AND P5, PT, R0.reuse, R83, PT ;  /* 0x000000530000720c */ /* 0x040fe20003fa4070 */
[----:B------:R-:W-:Y:S01]  /*2af0*/  IMAD R113, R0, R6, R113 ;  /* 0x0000000600717224 */ /* 0x000fe200078e0271 */
[----:B------:R-:W-:Y:S01]  /*2b00*/  @!P1 IADD3 R77, R77, -R0, RZ ;  /* 0x800000004d4d9210 */ /* 0x000fe20007ffe0ff */
[--C-:B------:R-:W-:Y:S01]  /*2b10*/  @!P0 IMAD.IADD R75, R75, 0x1, -R0.reuse ;  /* 0x000000014b4b8824 */ /* 0x100fe200078e0a00 */
[----:B------:R-:W-:Y:S01]  /*2b20*/  ISETP.GE.AND P1, PT, R70, RZ, PT ;  /* 0x000000ff4600720c */ /* 0x000fe20003f26270 */
[--C-:B------:R-:W-:Y:S01]  /*2b30*/  @!P6 IMAD.IADD R81, R81, 0x1, -R0.reuse ;  /* 0x000000015151e824 */ /* 0x100fe200078e0a00 */
[C---:B------:R-:W-:Y:S01]  /*2b40*/  ISETP.GT.U32.AND P0, PT, R0.reuse, R87, PT ;  /* 0x000000570000720c */ /* 0x040fe20003f04070 */
[----:B------:R-:W-:Y:S01]  /*2b50*/  @!P4 IMAD.MOV R69, RZ, RZ, -R69 ;  /* 0x000000ffff45c224 */ /* 0x000fe200078e0a45 */
[----:B------:R-:W-:Y:S01]  /*2b60*/  ISETP.GT.U32.AND P6, PT, R0, R93, PT ;  /* 0x0000005d0000720c */ /* 0x000fe20003fc4070 */
[----:B------:R-:W-:Y:S01]  /*2b70*/  IMAD.HI.U32 R6, R4, R117, RZ ;  /* 0x0000007504067227 */ /* 0x000fe200078e00ff */
[----:B------:R-:W-:Y:S01]  /*2b80*/  ISETP.GT.U32.AND P4, PT, R0, R81, PT ;  /* 0x000000510000720c */ /* 0x000fe20003f84070 */
[----:B------:R-:W-:Y:S01]  /*2b90*/  STL [R1+0xbd8], R20 ;  /* 0x000bd81401007387 */ /* 0x000fe20000100800 */
[----:B------:R-:W-:Y:S01]  /*2ba0*/  IABS R131, R16 ;  /* 0x0000001000837213 */ /* 0x000fe20000000000 */
[--C-:B------:R-:W-:Y:S01]  /*2bb0*/  @!P3 IMAD.IADD R85, R85, 0x1, -R0.reuse ;  /* 0x000000015555b824 */ /* 0x100fe200078e0a00 */
[----:B------:R-:W-:Y:S01]  /*2bc0*/  ISETP.GE.AND P3, PT, R66, RZ, PT ;  /* 0x000000ff4200720c */ /* 0x000fe20003f66270 */
[----:B------:R-:W-:Y:S01]  /*2bd0*/  @!P5 IMAD.IADD R83, R83, 0x1, -R0 ;  /* 0x000000015353d824 */ /* 0x000fe200078e0a00 */
[----:B------:R-:W-:Y:S01]  /*2be0*/  ISETP.GE.AND P5, PT, R68, RZ, PT ;  /* 0x000000ff4400720c */ /* 0x000fe20003fa6270 */
[----:B------:R-:W-:Y:S01]  /*2bf0*/  IMAD.MOV R6, RZ, RZ, -R6 ;  /* 0x000000ffff067224 */ /* 0x000fe200078e0a06 */
[----:B------:R-:W-:Y:S01]  /*2c00*/  @!P1 IADD3 R71, -R71, RZ, RZ ;  /* 0x000000ff47479210 */ /* 0x000fe20007ffe1ff */
[--C-:B------:R-:W-:Y:S01]  /*2c10*/  @!P0 IMAD.IADD R87, R87, 0x1, -R0.reuse ;  /* 0x0000000157578824 */ /* 0x100fe200078e0a00 */
[----:B------:R-:W-:Y:S01]  /*2c20*/  ISETP.GT.U32.AND P1, PT, R0, R83, PT ;  /* 0x000000530000720c */ /* 0x000fe20003f24070 */
[--C-:B------:R-:W-:Y:S01]  /*2c30*/  @!P6 IMAD.IADD R93, R93, 0x1, -R0.reuse ;  /* 0x000000015d5de824 */ /* 0x100fe200078e0a00 */
[----:B------:R-:W-:Y:S01]  /*2c40*/  ISETP.GE.AND P0, PT, R64, RZ, PT ;  /* 0x000000ff4000720c */ /* 0x000fe20003f06270 */
[----:B------:R-:W-:Y:S01]  /*2c50*/  @!P4 IMAD.IADD R81, R81, 0x1, -R0 ;  /* 0x000000015151c824 */ /* 0x000fe200078e0a00 */
[C---:B------:R-:W-:Y:S01]  /*2c60*/  ISETP.GT.U32.AND P4, PT, R0.reuse, R97, PT ;  /* 0x000000610000720c */ /* 0x040fe20003f84070 */
[C---:B------:R-:W-:Y:S01]  /*2c70*/  IMAD R117, R0.reuse, R6, R117 ;  /* 0x0000000600757224 */ /* 0x040fe200078e0275 */
[C---:B------:R-:W-:Y:S01]  /*2c80*/  ISETP.GT.U32.AND P6, PT, R0.reuse, R85, PT ;  /* 0x000000550000720c */ /* 0x040fe20003fc4070 */
[----:B------:R-:W-:Y:S01]  /*2c90*/  @!P3 IMAD.MOV R75, RZ, RZ, -R75 ;  /* 0x000000ffff4bb224 */ /* 0x000fe200078e0a4b */
[C---:B------:R-:W-:Y:S01]  /*2ca0*/  ISETP.GT.U32.AND P3, PT, R0.reuse, R87, PT ;  /* 0x000000570000720c */ /* 0x040fe20003f64070 */
[----:B------:R-:W-:Y:S01]  /*2cb0*/  @!P5 IMAD.MOV R73, RZ, RZ, -R73 ;  /* 0x000000ffff49d224 */ /* 0x000fe200078e0a49 */
[----:B------:R-:W-:Y:S01]  /*2cc0*/  ISETP.GT.U32.AND P5, PT, R0, R93, PT ;  /* 0x0000005d0000720c */ /* 0x000fe20003fa4070 */
[----:B------:R-:W-:Y:S01]  /*2cd0*/  IMAD.HI.U32 R6, R4, R119, RZ ;  /* 0x0000007704067227 */ /* 0x000fe200078e00ff */
[----:B------:R-:W-:-:S02]  /*2ce0*/  IABS R127, R20 ;  /* 0x00000014007f7213 */ /* 0x000fc40000000000 */
[----:B------:R-:W-:Y:S01]  /*2cf0*/  IADD3 R18, R206, 0x3b, RZ ;  /* 0x0000003bce127810 */ /* 0x000fe20007ffe0ff */
[--C-:B------:R-:W-:Y:S01]  /*2d00*/  @!P1 IMAD.IADD R83, R83, 0x1, -R0.reuse ;  /* 0x0000000153539824 */ /* 0x100fe200078e0a00 */
[C---:B------:R-:W-:Y:S01]  /*2d10*/  ISETP.GT.U32.AND P1, PT, R0.reuse, R99, PT ;  /* 0x000000630000720c */ /* 0x040fe20003f24070 */
[----:B------:R-:W-:Y:S01]  /*2d20*/  @!P0 IMAD.MOV R77, RZ, RZ, -R77 ;  /* 0x000000ffff4d8224 */ /* 0x000fe200078e0a4d */
[----:B------:R-:W-:Y:S01]  /*2d30*/  ISETP.GT.U32.AND P0, PT, R0, R95, PT ;  /* 0x0000005f0000720c */ /* 0x000fe20003f04070 */
[--C-:B------:R-:W-:Y:S01]  /*2d40*/  @!P4 IMAD.IADD R97, R97, 0x1, -R0.reuse ;  /* 0x000000016161c824 */ /* 0x100fe200078e0a00 */
[----:B------:R-:W-:Y:S01]  /*2d50*/  ISETP.GE.AND P4, PT, R58, RZ, PT ;  /* 0x000000ff3a00720c */ /* 0x000fe20003f86270 */
[--C-:B------:R-:W-:Y:S01]  /*2d60*/  @!P6 IMAD.IADD R85, R85, 0x1, -R0.reuse ;  /* 0x000000015555e824 */ /* 0x100fe200078e0a00 */
[----:B------:R-:W-:Y:S01]  /*2d70*/  @!P3 IADD3 R87, R87, -R0, RZ ;  /* 0x800000005757b210 */ /* 0x000fe20007ffe0ff */
[----:B------:R-:W-:Y:S01]  /*2d80*/  @!P5 IMAD.IADD R93, R93, 0x1, -R0 ;  /* 0x000000015d5dd824 */ /* 0x000fe200078e0a00 */
[C---:B------:R-:W-:Y:S01]  /*2d90*/  ISETP.GT.U32.AND P3, PT, R0.reuse, R103, PT ;  /* 0x000000670000720c */ /* 0x040fe20003f64070 */
[----:B------:R-:W-:Y:S01]  /*2da0*/  IMAD.MOV R6, RZ, RZ, -R6 ;  /* 0x000000ffff067224 */ /* 0x000fe200078e0a06 */
        /* <DEDUP_REMOVED lines=9> */
[----:B------:R-:W-:Y:S01]  /*2e40*/  @!P4 IMAD.MOV R85, RZ, RZ, -R85 ;  /* 0x000000ffff55c224 */ /* 0x000fe200078e0a55 */
[C---:B------:R-:W-:Y:S01]  /*2e50*/  ISETP.GT.U32.AND P4, PT, R0.reuse, R99, PT ;  /* 0x000000630000720c */ /* 0x040fe20003f84070 */
[--C-:B------:R-:W-:Y:S01]  /*2e60*/  @!P3 IMAD.IADD R103, R103, 0x1, -R0.reuse ;  /* 0x000000016767b824 */ /* 0x100fe200078e0a00 */
[----:B------:R-:W-:Y:S01]  /*2e70*/  ISETP.GT.U32.AND P3, PT, R0, R95, PT ;  /* 0x0000005f0000720c */ /* 0x000fe20003f64070 */
[--C-:B------:R-:W-:Y:S01]  /*2e80*/  @!P6 IMAD.IADD R101, R101, 0x1, -R0.reuse ;  /* 0x000000016565e824 */ /* 0x100fe200078e0a00 */
[----:B------:R-:W-:Y:S01]  /*2e90*/  ISETP.GE.AND P6, PT, R54, RZ, PT ;  /* 0x000000ff3600720c */ /* 0x000fe20003fc6270 */
[----:B------:R-:W-:Y:S01]  /*2ea0*/  IMAD R21, R0, R6, R119 ;  /* 0x0000000600157224 */ /* 0x000fe200078e0277 */
[----:B------:R-:W-:Y:S01]  /*2eb0*/  @!P5 IADD3 R81, -R81, RZ, RZ ;  /* 0x000000ff5151d210 */ /* 0x000fe20007ffe1ff */
[----:B------:R-:W-:Y:S01]  /*2ec0*/  IMAD.HI.U32 R6, R4, R23, RZ ;  /* 0x0000001704067227 */ /* 0x000fe200078e00ff */
[----:B------:R-:W-:Y:S01]  /*2ed0*/  ISETP.GT.U32.AND P5, PT, R0, R103, PT ;  /* 0x000000670000720c */ /* 0x000fe20003fa4070 */
[----:B------:R-:W-:Y:S01]  /*2ee0*/  STL [R1+0xbd0], R16 ;  /* 0x000bd01001007387 */ /* 0x000fe20000100800 */
[----:B------:R-:W-:Y:S01]  /*2ef0*/  IADD3 R10, R206, 0x3e, RZ ;  /* 0x0000003ece0a7810 */ /* 0x000fe20007ffe0ff */
[----:B------:R-:W-:Y:S01]  /*2f00*/  @!P1 IMAD.MOV R87, RZ, RZ, -R87 ;  /* 0x000000ffff579224 */ /* 0x000fe200078e0a57 */
[C---:B------:R-:W-:Y:S01]  /*2f10*/  ISETP.GT.U32.AND P1, PT, R0.reuse, R101, PT ;  /* 0x000000650000720c */ /* 0x040fe20003f24070 */
[----:B------:R-:W-:Y:S01]  /*2f20*/  @!P0 IMAD.MOV R83, RZ, RZ, -R83 ;  /* 0x000000ffff538224 */ /* 0x000fe200078e0a53 */
[C---:B------:R-:W-:Y:S01]  /*2f30*/  ISETP.GT.U32.AND P0, PT, R0.reuse, R97, PT ;  /* 0x000000610000720c */ /* 0x040fe20003f04070 */
[----:B------:R-:W-:Y:S01]  /*2f40*/  @!P3 IMAD.IADD R95, R95, 0x1, -R0 ;  /* 0x000000015f5fb824 */ /* 0x000fe200078e0a00 */
[----:B------:R-:W-:Y:S01]  /*2f50*/  @!P4 IADD3 R99, R99, -R0, RZ ;  /* 0x800000006363c210 */ /* 0x000fe20007ffe0ff */
[----:B------:R-:W-:Y:S01]  /*2f60*/  @!P6 IMAD.MOV R93, RZ, RZ, -R93 ;  /* 0x000000ffff5de224 */ /* 0x000fe200078e0a5d */
[C---:B------:R-:W-:Y:S01]  /*2f70*/  ISETP.GT.U32.AND P3, PT, R0.reuse, R107, PT ;  /* 0x0000006b0000720c */ /* 0x040fe20003f64070 */
[----:B------:R-:W-:Y:S01]  /*2f80*/  IMAD.MOV R6, RZ, RZ, -R6 ;  /* 0x000000ffff067224 */ /* 0x000fe200078e0a06 */
[----:B------:R-:W-:Y:S01]  /*2f90*/  ISETP.GT.U32.AND P4, PT, R0, R109, PT ;  /* 0x0000006d0000720c */ /* 0x000fe20003f84070 */
[----:B------:R-:W-:Y:S01]  /*2fa0*/  @!P5 IMAD.IADD R103, R103, 0x1, -R0 ;  /* 0x000000016767d824 */ /* 0x000fe200078e0a00 */
[----:B------:R-:W-:Y:S01]  /*2fb0*/  ISETP.GE.AND P5, PT, R50, RZ, PT ;  /* 0x000000ff3200720c */ /* 0x000fe20003fa6270 */
[----:B------:R-:W-:Y:S01]  /*2fc0*/  IMAD.MOV R8, RZ, RZ, -R8 ;  /* 0x000000ffff087224 */ /* 0x000fe200078e0a08 */
[C---:B------:R-:W-:Y:S01]  /*2fd0*/  ISETP.GT.U32.AND P6, PT, R0.reuse, R105, PT ;  /* 0x000000690000720c */ /* 0x040fe20003fc4070 */
[--C-:B------:R-:W-:Y:S01]  /*2fe0*/  @!P1 IMAD.IADD R101, R101, 0x1, -R0.reuse ;  /* 0x0000000165659824 */ /* 0x100fe200078e0a00 */
[----:B------:R-:W-:Y:S01]  /*2ff0*/  ISETP.GT.U32.AND P1, PT, R0, R111, PT ;  /* 0x0000006f0000720c */ /* 0x000fe20003f24070 */
[--C-:B------:R-:W-:Y:S01]  /*3000*/  @!P0 IMAD.IADD R97, R97, 0x1, -R0.reuse ;  /* 0x0000000161618824 */ /* 0x100fe200078e0a00 */
[----:B------:R-:W-:Y:S01]  /*3010*/  ISETP.GE.AND P0, PT, R52, RZ, PT ;  /* 0x000000ff3400720c */ /* 0x000fe20003f06270 */
[----:B------:R-:W-:Y:S01]  /*3020*/  IMAD R23, R0, R6, R23 ;  /* 0x0000000600177224 */ /* 0x000fe200078e0217 */
        /* <DEDUP_REMOVED lines=9> */
[----:B------:R-:W-:Y:S01]  /*30c0*/  @!P1 IMAD.IADD R111, R111, 0x1, -R0 ;  /* 0x000000016f6f9824 */ /* 0x000fe200078e0a00 */
[----:B------:R-:W-:Y:S01]  /*30d0*/  ISETP.GE.AND P1, PT, R44, RZ, PT ;  /* 0x000000ff2c00720c */ /* 0x000fe20003f26270 */
[----:B------:R-:W-:Y:S01]  /*30e0*/  @!P0 IMAD.MOV R95, RZ, RZ, -R95 ;  /* 0x000000ffff5f8224 */ /* 0x000fe200078e0a5f */
[----:B------:R-:W-:Y:S01]  /*30f0*/  ISETP.GT.U32.AND P0, PT, R0, R105, PT ;  /* 0x000000690000720c */ /* 0x000fe20003f04070 */
[----:B------:R-:W-:Y:S01]  /*3100*/  IMAD.HI.U32 R6, R4, R123, RZ ;  /* 0x0000007b04067227 */ /* 0x000fe200078e00ff */
[----:B------:R-:W-:Y:S01]  /*3110*/  STL [R1+0xbcc], R12 ;  /* 0x000bcc0c01007387 */ /* 0x000fe20000100800 */
[----:B------:R-:W-:-:S02]  /*3120*/  IADD3 R52, R204, -0x11, RZ ;  /* 0xffffffefcc347810 */ /* 0x000fc40007ffe0ff */
[----:B------:R-:W-:Y:S01]  /*3130*/  @!P3 IMAD.MOV R99, RZ, RZ, -R99 ;  /* 0x000000ffff63b224 */ /* 0x000fe200078e0a63 */
[C---:B------:R-:W-:Y:S01]  /*3140*/  ISETP.GT.U32.AND P3, PT, R0.reuse, R109, PT ;  /* 0x0000006d0000720c */ /* 0x040fe20003f64070 */
[----:B------:R-:W-:Y:S01]  /*3150*/  @!P4 IMAD.MOV R101, RZ, RZ, -R101 ;  /* 0x000000ffff65c224 */ /* 0x000fe200078e0a65 */
[C---:B------:R-:W-:Y:S01]  /*3160*/  ISETP.GT.U32.AND P4, PT, R0.reuse, R111, PT ;  /* 0x0000006f0000720c */ /* 0x040fe20003f84070 */
[C---:B------:R-:W-:Y:S01]  /*3170*/  IMAD R115, R0.reuse, R8, R115 ;  /* 0x0000000800737224 */ /* 0x040fe200078e0273 */
[----:B------:R2:W-:Y:S01]  /*3180*/  STL [R1+0xbc8], R10 ;  /* 0x000bc80a01007387 */ /* 0x0005e20000100800 */
[----:B------:R-:W-:Y:S01]  /*3190*/  @!P5 IMAD.IADD R107, R107, 0x1, -R0 ;  /* 0x000000016b6bd824 */ /* 0x000fe200078e0a00 */
[C---:B------:R-:W-:Y:S01]  /*31a0*/  ISETP.GT.U32.AND P5, PT, R0.reuse, R21, PT ;  /* 0x000000150000720c */ /* 0x040fe20003fa4070 */
[----:B------:R-:W-:Y:S01]  /*31b0*/  IMAD.MOV R6, RZ, RZ, -R6 ;  /* 0x000000ffff067224 */ /* 0x000fe200078e0a06 */
[----:B------:R-:W-:Y:S01]  /*31c0*/  @!P1 IADD3 R103, -R103, RZ, RZ ;  /* 0x000000ff67679210 */ /* 0x000fe20007ffe1ff */
[----:B------:R-:W-:Y:S01]  /*31d0*/  @!P6 IMAD.IADD R113, R113, 0x1, -R0 ;  /* 0x000000017171e824 */ /* 0x000fe200078e0a00 */
[C---:B------:R-:W-:Y:S01]  /*31e0*/  ISETP.GT.U32.AND P1, PT, R0.reuse, R115, PT ;  /* 0x000000730000720c */ /* 0x040fe20003f24070 */
[----:B------:R-:W-:-:S02]  /*31f0*/  IMAD R123, R0, R6, R123 ;  /* 0x00000006007b7224 */ /* 0x000fc400078e027b */
[----:B------:R-:W-:Y:S01]  /*3200*/  @!P0 IMAD.IADD R105, R105, 0x1, -R0 ;  /* 0x0000000169698824 */ /* 0x000fe200078e0a00 */
[----:B------:R-:W-:Y:S01]  /*3210*/  ISETP.GT.U32.AND P0, PT, R0, R117, PT ;  /* 0x000000750000720c */ /* 0x000fe20003f04070 */
[----:B------:R-:W-:Y:S01]  /*3220*/  IMAD.HI.U32 R6, R4, R125, RZ ;  /* 0x0000007d04067227 */ /* 0x000fe200078e00ff */
[----:B------:R-:W-:-:S03]  /*3230*/  ISETP.GT.U32.AND P6, PT, R0, R113, PT ;  /* 0x000000710000720c */ /* 0x000fc60003fc4070 */
[--C-:B------:R-:W-:Y:S01]  /*3240*/  @!P3 IMAD.IADD R109, R109, 0x1, -R0.reuse ;  /* 0x000000016d6db824 */ /* 0x100fe200078e0a00 */
[C---:B------:R-:W-:Y:S01]  /*3250*/  ISETP.GT.U32.AND P3, PT, R0.reuse, R23, PT ;  /* 0x000000170000720c */ /* 0x040fe20003f64070 */
[----:B------:R-:W-:Y:S01]  /*3260*/  @!P4 IMAD.IADD R111, R111, 0x1, -R0 ;  /* 0x000000016f6fc824 */ /* 0x000fe200078e0a00 */
[----:B------:R-:W-:Y:S01]  /*3270*/  ISETP.GT.U32.AND P4, PT, R0, R123, PT ;  /* 0x0000007b0000720c */ /* 0x000fe20003f84070 */
[----:B------:R-:W-:Y:S02]  /*3280*/  IMAD.MOV R6, RZ, RZ, -R6 ;  /* 0x000000ffff067224 */ /* 0x000fe400078e0a06 */
[----:B------:R-:W-:Y:S01]  /*3290*/  @!P5 IMAD.IADD R21, R21, 0x1, -R0 ;  /* 0x000000011515d824 */ /* 0x000fe200078e0a00 */
[----:B------:R-:W-:Y:S01]  /*32a0*/  ISETP.GE.AND P5, PT, R36, RZ, PT ;  /* 0x000000ff2400720c */ /* 0x000fe20003fa6270 */
[----:B------:R-:W-:Y:S01]  /*32b0*/  IMAD R125, R0, R6, R125 ;  /* 0x00000006007d7224 */ /* 0x000fe200078e027d */
[----:B------:R-:W-:Y:S01]  /*32c0*/  @!P0 IADD3 R117, R117, -R0, RZ ;  /* 0x8000000075758210 */ /* 0x000fe20007ffe0ff */
[----:B------:R-:W-:Y:S01]  /*32d0*/  IMAD.HI.U32 R8, R4, R131, RZ ;  /* 0x0000008304087227 */ /* 0x000fe200078e00ff */
[----:B------:R-:W-:-:S03]  /*32e0*/  ISETP.GE.AND P0, PT, R38, RZ, PT ;  /* 0x000000ff2600720c */ /* 0x000fc60003f06270 */
[----:B------:R-:W-:-:S04]  /*32f0*/  IMAD.HI.U32 R6, R4, R127, RZ ;  /* 0x0000007f04067227 */ /* 0x000fc800078e00ff */
[----:B------:R-:W-:Y:S01]  /*3300*/  @!P1 IMAD.IADD R115, R115, 0x1, -R0 ;  /* 0x0000000173739824 */ /* 0x000fe200078e0a00 */
[----:B------:R-:W-:Y:S01]  /*3310*/  ISETP.GE.AND P1, PT, R40, RZ, PT ;  /* 0x000000ff2800720c */ /* 0x000fe20003f26270 */
[----:B------:R-:W-:Y:S01]  /*3320*/  IMAD.MOV R8, RZ, RZ, -R8 ;  /* 0x000000ffff087224 */ /* 0x000fe200078e0a08 */
[----:B------:R-:W-:Y:S01]  /*3330*/  @!P5 IADD3 R111, -R111, RZ, RZ ;  /* 0x000000ff6f6fd210 */ /* 0x000fe20007ffe1ff */
[----:B------:R-:W-:Y:S02]  /*3340*/  IMAD.MOV R6, RZ, RZ, -R6 ;  /* 0x000000ffff067224 */ /* 0x000fe400078e0a06 */
[--C-:B------:R-:W-:Y:S01]  /*3350*/  @!P6 IMAD.IADD R113, R113, 0x1, -R0.reuse ;  /* 0x000000017171e824 */ /* 0x100fe200078e0a00 */
[----:B------:R-:W-:Y:S01]  /*3360*/  ISETP.GE.AND P6, PT, R42, RZ, PT ;  /* 0x000000ff2a00720c */ /* 0x000fe20003fc6270 */
[--C-:B------:R-:W-:Y:S01]  /*3370*/  @!P3 IMAD.IADD R23, R23, 0x1, -R0.reuse ;  /* 0x000000011717b824 */ /* 0x100fe200078e0a00 */
[----:B------:R-:W-:Y:S01]  /*3380*/  ISETP.GE.AND P3, PT, R34, RZ, PT ;  /* 0x000000ff2200720c */ /* 0x000fe20003f66270 */
[----:B------:R-:W-:Y:S01]  /*3390*/  @!P4 IMAD.IADD R123, R123, 0x1, -R0 ;  /* 0x000000017b7bc824 */ /* 0x000fe200078e0a00 */
[C---:B------:R-:W-:Y:S01]  /*33a0*/  ISETP.GT.U32.AND P4, PT, R0.reuse, R115, PT ;  /* 0x000000730000720c */ /* 0x040fe20003f84070 */
[C---:B------:R-:W-:Y:S01]  /*33b0*/  IMAD R127, R0.reuse, R6, R127 ;  /* 0x00000006007f7224 */ /* 0x040fe200078e027f */
[C---:B------:R-:W-:Y:S01]  /*33c0*/  ISETP.GT.U32.AND P5, PT, R0.reuse, R23, PT ;  /* 0x000000170000720c */ /* 0x040fe20003fa4070 */
[----:B------:R-:W-:-:S02]  /*33d0*/  IMAD R131, R0, R8, R131 ;  /* 0x0000000800837224 */ /* 0x000fc400078e0283 */
[----:B------:R-:W-:Y:S01]  /*33e0*/  IMAD.HI.U32 R6, R4, R129, RZ ;  /* 0x0000008104067227 */ /* 0x000fe200078e00ff */
[----:B------:R-:W3:Y:S03]  /*33f0*/  S2R R8, SR_TID.X ;  /* 0x0000000000087919 */ /* 0x000ee60000002100 */
[----:B------:R-:W-:Y:S02]  /*3400*/  IMAD.MOV R6, RZ, RZ, -R6 ;  /* 0x000000ffff067224 */ /* 0x000fe400078e0a06 */
[----:B------:R-:W-:Y:S01]  /*3410*/  @!P1 IMAD.MOV R107, RZ, RZ, -R107 ;  /* 0x000000ffff6b9224 */ /* 0x000fe200078e0a6b */
[C---:B------:R-:W-:Y:S01]  /*3420*/  ISETP.GT.U32.AND P1, PT, R0.reuse, R117, PT ;  /* 0x000000750000720c */ /* 0x040fe20003f24070 */
[----:B------:R-:W-:Y:S01]  /*3430*/  @!P0 IMAD.MOV R109, RZ, RZ, -R109 ;  /* 0x000000ffff6d8224 */ /* 0x000fe200078e0a6d */
[C---:B------:R-:W-:Y:S01]  /*3440*/  ISETP.GT.U32.AND P0, PT, R0.reuse, R21, PT ;  /* 0x000000150000720c */ /* 0x040fe20003f04070 */
[----:B------:R-:W-:-:S02]  /*3450*/  IMAD R129, R0, R6, R129 ;  /* 0x0000000600817224 */ /* 0x000fc400078e0281 */
[----:B------:R-:W-:-:S04]  /*3460*/  IMAD.HI.U32 R6, R4, R133, RZ ;  /* 0x0000008504067227 */ /* 0x000fc800078e00ff */
[----:B------:R-:W-:Y:S01]  /*3470*/  @!P6 IMAD.MOV R105, RZ, RZ, -R105 ;  /* 0x000000ffff69e224 */ /* 0x000fe200078e0a69 */
[C---:B------:R-:W-:Y:S01]  /*3480*/  ISETP.GT.U32.AND P6, PT, R0.reuse, R123, PT ;  /* 0x0000007b0000720c */ /* 0x040fe20003fc4070 */
[--C-:B------:R-:W-:Y:S01]  /*3490*/  @!P4 IMAD.IADD R115, R115, 0x1, -R0.reuse ;  /* 0x000000017373c824 */ /* 0x100fe200078e0a00 */
[----:B------:R-:W-:Y:S01]  /*34a0*/  ISETP.GT.U32.AND P4, PT, R0, R125, PT ;  /* 0x0000007d0000720c */ /* 0x000fe20003f84070 */
[--C-:B------:R-:W-:Y:S01]  /*34b0*/  @!P5 IMAD.IADD R23, R23, 0x1, -R0.reuse ;  /* 0x000000011717d824 */ /* 0x100fe200078e0a00 */
[----:B------:R-:W-:Y:S01]  /*34c0*/  IADD3 R6, -R6, RZ, RZ ;  /* 0x000000ff06067210 */ /* 0x000fe20007ffe1ff */
[--C-:B------:R-:W-:Y:S01]  /*34d0*/  @!P1 IMAD.IADD R117, R117, 0x1, -R0.reuse ;  /* 0x0000000175759824 */ /* 0x100fe200078e0a00 */
[C---:B------:R-:W-:Y:S01]  /*34e0*/  ISETP.GT.U32.AND P5, PT, R0.reuse, R131, PT ;  /* 0x000000830000720c */ /* 0x040fe20003fa4070 */
[----:B------:R-:W-:Y:S01]  /*34f0*/  @!P3 IMAD.MOV R113, RZ, RZ, -R113 ;  /* 0x000000ffff71b224 */ /* 0x000fe200078e0a71 */
[C---:B------:R-:W-:Y:S01]  /*3500*/  ISETP.GT.U32.AND P1, PT, R0.reuse, R127, PT ;  /* 0x0000007f0000720c */ /* 0x040fe20003f24070 */
[----:B------:R-:W-:Y:S01]  /*3510*/  IMAD R133, R0, R6, R133 ;  /* 0x0000000600857224 */ /* 0x000fe200078e0285 */
[----:B------:R-:W-:Y:S01]  /*3520*/  ISETP.GE.AND P3, PT, R32, RZ, PT ;  /* 0x000000ff2000720c */ /* 0x000fe20003f66270 */
[----:B------:R-:W-:Y:S01]  /*3530*/  @!P0 IMAD.IADD R21, R21, 0x1, -R0 ;  /* 0x0000000115158824 */ /* 0x000fe200078e0a00 */
[----:B------:R-:W-:Y:S01]  /*3540*/  ISETP.GT.U32.AND P0, PT, R0, R129, PT ;  /* 0x000000810000720c */ /* 0x000fe20003f04070 */
[----:B------:R-:W-:Y:S01]  /*3550*/  IMAD.HI.U32 R4, R4, R135, RZ ;  /* 0x0000008704047227 */ /* 0x000fe200078e00ff */
[----:B------:R-:W-:-:S02]  /*3560*/  @!P6 IADD3 R123, R123, -R0, RZ ;  /* 0x800000007b7be210 */ /* 0x000fc40007ffe0ff */
[----:B---3--:R-:W-:Y:S01]  /*3570*/  LOP3.LUT R70, R8, 0x7f, RZ, 0xc0, !PT ;  /* 0x0000007f08467812 */ /* 0x008fe200078ec0ff */
[--C-:B------:R-:W-:Y:S01]  /*3580*/  @!P4 IMAD.IADD R125, R125, 0x1, -R0.reuse ;  /* 0x000000017d7dc824 */ /* 0x100fe200078e0a00 */
[----:B------:R-:W-:Y:S01]  /*3590*/  ISETP.GT.U32.AND P6, PT, R0, R133, PT ;  /* 0x000000850000720c */ /* 0x000fe20003fc4070 */
[----:B------:R-:W-:Y:S01]  /*35a0*/  @!P5 IMAD.IADD R131, R131, 0x1, -R0 ;  /* 0x000000018383d824 */ /* 0x000fe200078e0a00 */
[----:B------:R-:W-:Y:S01]  /*35b0*/  ISETP.GE.AND P4, PT, R30, RZ, PT ;  /* 0x000000ff1e00720c */ /* 0x000fe20003f86270 */
[----:B------:R-:W-:Y:S01]  /*35c0*/  IMAD R205, R205, 0x100, R70 ;  /* 0x00000100cdcd7824 */ /* 0x000fe200078e0246 */
[----:B------:R-:W-:Y:S01]  /*35d0*/  ISETP.GE.AND P5, PT, R24, RZ, PT ;  /* 0x000000ff1800720c */ /* 0x000fe20003fa6270 */
[--C-:B------:R-:W-:Y:S01]  /*35e0*/  @!P1 IMAD.IADD R127, R127, 0x1, -R0.reuse ;  /* 0x000000017f7f9824 */ /* 0x100fe200078e0a00 */
[----:B------:R-:W-:Y:S01]  /*35f0*/  ISETP.GE.AND P1, PT, R28, RZ, PT ;  /* 0x000000ff1c00720c */ /* 0x000fe20003f26270 */
[----:B------:R-:W-:Y:S01]  /*3600*/  @!P3 IMAD.MOV R115, RZ, RZ, -R115 ;  /* 0x000000ffff73b224 */ /* 0x000fe200078e0a73 */
[----:B------:R-:W-:Y:S01]  /*3610*/  IADD3 R207, R205, 0x80, RZ ;  /* 0x00000080cdcf7810 */ /* 0x000fe20007ffe0ff */
[----:B------:R-:W-:Y:S01]  /*3620*/  @!P0 IMAD.IADD R129, R129, 0x1, -R0 ;  /* 0x0000000181818824 */ /* 0x000fe200078e0a00 */
[C---:B------:R-:W-:Y:S01]  /*3630*/  ISETP.GT.U32.AND P3, PT, R0.reuse, R125, PT ;  /* 0x0000007d0000720c */ /* 0x040fe20003f64070 */
[----:B------:R-:W-:Y:S01]  /*3640*/  IMAD.MOV R4, RZ, RZ, -R4 ;  /* 0x000000ffff047224 */ /* 0x000fe200078e0a04 */
[----:B------:R-:W-:Y:S01]  /*3650*/  IABS R6, R205 ;  /* 0x000000cd00067213 */ /* 0x000fe20000000000 */
[----:B------:R-:W-:Y:S01]  /*3660*/  @!P6 IMAD.IADD R133, R133, 0x1, -R0 ;  /* 0x000000018585e824 */ /* 0x000fe200078e0a00 */
[----:B------:R-:W-:Y:S01]  /*3670*/  IABS R8, R207 ;  /* 0x000000cf00087213 */ /* 0x000fe20000000000 */
[----:B------:R-:W-:Y:S01]  /*3680*/  @!P4 IMAD.MOV R117, RZ, RZ, -R117 ;  /* 0x000000ffff75c224 */ /* 0x000fe200078e0a75 */
[C---:B------:R-:W-:Y:S01]  /*3690*/  ISETP.GT.U32.AND P6, PT, R0.reuse, R127, PT ;  /* 0x0000007f0000720c */ /* 0x040fe20003fc4070 */
[C---:B------:R-:W-:Y:S01]  /*36a0*/  IMAD R135, R0.reuse, R4, R135 ;  /* 0x0000000400877224 */ /* 0x040fe200078e0287 */
[----:B------:R-:W-:Y:S01]  /*36b0*/  ISETP.GT.U32.AND P4, PT, R0, R129, PT ;  /* 0x000000810000720c */ /* 0x000fe20003f84070 */
[----:B------:R-:W-:Y:S01]  /*36c0*/  IMAD.HI.U32 R4, R3, R6, RZ ;  /* 0x0000000603047227 */ /* 0x000fe200078e00ff */
[----:B------:R-:W-:Y:S01]  /*36d0*/  @!P5 IADD3 R123, -R123, RZ, RZ ;  /* 0x000000ff7b7bd210 */ /* 0x000fe20007ffe1ff */
[----:B------:R3:W-:Y:S01]  /*36e0*/  STL.64 [R1+0xcc0], R206 ;  /* 0x000cc0ce01007387 */ /* 0x0007e20000100a00 */
[----:B------:R-:W-:Y:S01]  /*36f0*/  ISETP.GE.AND P5, PT, R22, RZ, PT ;  /* 0x000000ff1600720c */ /* 0x000fe20003fa6270 */
[----:B------:R-:W-:Y:S01]  /*3700*/  IMAD.HI.U32 R3, R3, R8, RZ ;  /* 0x0000000803037227 */ /* 0x000fe200078e00ff */
[----:B------:R-:W-:-:S03]  /*3710*/  ISETP.GE.AND P0, PT, R26, RZ, PT ;  /* 0x000000ff1a00720c */ /* 0x000fc60003f06270 */
[----:B------:R-:W-:Y:S01]  /*3720*/  IMAD.MOV R137, RZ, RZ, -R4 ;  /* 0x000000ffff897224 */ /* 0x000fe200078e0a04 */
[----:B------:R-:W-:Y:S01]  /*3730*/  IADD3 R139, -R3, RZ, RZ ;  /* 0x000000ff038b7210 */ /* 0x000fe20007ffe1ff */
[----:B------:R-:W-:Y:S01]  /*3740*/  @!P3 IMAD.IADD R125, R125, 0x1, -R0 ;  /* 0x000000017d7db824 */ /* 0x000fe200078e0a00 */
[----:B------:R-:W-:Y:S01]  /*3750*/  ISETP.GT.U32.AND P3, PT, R0, R135, PT ;  /* 0x000000870000720c */ /* 0x000fe20003f64070 */
[----:B------:R-:W-:Y:S01]  /*3760*/  IMAD R3, R2, R137, R6 ;  /* 0x0000008902037224 */ /* 0x000fe200078e0206 */
[----:B------:R-:W-:Y:S01]  /*3770*/  IADD3 R4, R204, -0x5, RZ ;  /* 0xfffffffbcc047810 */ /* 0x000fe20007ffe0ff */
[----:B------:R-:W-:Y:S01]  /*3780*/  @!P6 IMAD.IADD R127, R127, 0x1, -R0 ;  /* 0x000000017f7fe824 */ /* 0x000fe200078e0a00 */
[----:B------:R-:W-:Y:S01]  /*3790*/  ISETP.GE.AND P6, PT, R20, RZ, PT ;  /* 0x000000ff1400720c */ /* 0x000fe20003fc6270 */
[----:B------:R-:W-:Y:S02]  /*37a0*/  IMAD.MOV.U32 R121, RZ, RZ, R23 ;  /* 0x000000ffff797224 */ /* 0x000fe400078e0017 */
[----:B------:R-:W-:-:S02]  /*37b0*/  IMAD R23, R2, R139, R8 ;  /* 0x0000008b02177224 */ /* 0x000fc400078e0208 */
[----:B------:R-:W-:Y:S01]  /*37c0*/  @!P4 IMAD.IADD R129, R129, 0x1, -R0 ;  /* 0x000000018181c824 */ /* 0x000fe200078e0a00 */
[C---:B------:R-:W-:Y:S01]  /*37d0*/  ISETP.GT.U32.AND P4, PT, R2.reuse, R3, PT ;  /* 0x000000030200720c */ /* 0x040fe20003f84070 */
[----:B------:R-:W-:Y:S01]  /*37e0*/  IMAD.MOV.U32 R119, RZ, RZ, R21 ;  /* 0x000000ffff777224 */ /* 0x000fe200078e0015 */
[----:B------:R-:W-:Y:S01]  /*37f0*/  LOP3.LUT R21, RZ, c[0x0][0x178], RZ, 0x33, !PT ;  /* 0x00005e00ff157a12 */ /* 0x000fe200078e33ff */
[----:B------:R-:W-:Y:S01]  /*3800*/  @!P5 IMAD.MOV R125, RZ, RZ, -R125 ;  /* 0x000000ffff7dd224 */ /* 0x000fe200078e0a7d */
[----:B------:R-:W-:Y:S01]  /*3810*/  ISETP.GT.U32.AND P5, PT, R2, R23, PT ;  /* 0x000000170200720c */ /* 0x000fe20003fa4070 */
[----:B------:R-:W-:Y:S01]  /*3820*/  @!P1 IMAD.MOV R119, RZ, RZ, -R119 ;  /* 0x000000ffff779224 */ /* 0x000fe200078e0a77 */
[C---:B------:R-:W-:Y:S01]  /*3830*/  ISETP.GT.U32.AND P1, PT, R0.reuse, R131, PT ;  /* 0x000000830000720c */ /* 0x040fe20003f24070 */
[----:B------:R-:W-:Y:S01]  /*3840*/  @!P0 IMAD.MOV R121, RZ, RZ, -R121 ;  /* 0x000000ffff798224 */ /* 0x000fe200078e0a79 */
[----:B------:R-:W-:Y:S01]  /*3850*/  @!P3 IADD3 R135, R135, -R0, RZ ;  /* 0x800000008787b210 */ /* 0x000fe20007ffe0ff */
[----:B------:R-:W-:Y:S01]  /*3860*/  @!P6 IMAD.MOV R127, RZ, RZ, -R127 ;  /* 0x000000ffff7fe224 */ /* 0x000fe200078e0a7f */
[----:B------:R-:W-:Y:S01]  /*3870*/  ISETP.GT.U32.AND P0, PT, R0, R133, PT ;  /* 0x000000850000720c */ /* 0x000fe20003f04070 */
[----:B------:R-:W-:Y:S01]  /*3880*/  IMAD R6, R70, c[0x0][0x18c], RZ ;  /* 0x0000630046067a24 */ /* 0x000fe200078e02ff */
[----:B------:R-:W-:Y:S01]  /*3890*/  ISETP.GT.U32.AND P6, PT, R0, R135, PT ;  /* 0x000000870000720c */ /* 0x000fe20003fc4070 */
[--C-:B------:R-:W-:Y:S01]  /*38a0*/  @!P4 IMAD.IADD R3, R3, 0x1, -R2.reuse ;  /* 0x000000010303c824 */ /* 0x100fe200078e0a02 */
[----:B------:R-:W-:Y:S01]  /*38b0*/  ISETP.GE.AND P4, PT, R14, RZ, PT ;  /* 0x000000ff0e00720c */ /* 0x000fe20003f86270 */
[----:B------:R-:W-:Y:S01]  /*38c0*/  IMAD.SHL.U32 R203, R70, 0x4, RZ ;  /* 0x0000000446cb7824 */ /* 0x000fe200078e00ff */
[----:B------:R-:W-:Y:S01]  /*38d0*/  ISETP.GE.AND P3, PT, R12, RZ, PT ;  /* 0x000000ff0c00720c */ /* 0x000fe20003f66270 */
[----:B------:R-:W-:Y:S01]  /*38e0*/  @!P5 IMAD.IADD R23, R23, 0x1, -R2 ;  /* 0x000000011717d824 */ /* 0x000fe200078e0a02 */
[----:B------:R-:W-:Y:S01]  /*38f0*/  ISETP.GT.U32.AND P5, PT, R2, R3, PT ;  /* 0x000000030200720c */ /* 0x000fe20003fa4070 */
[----:B------:R-:W-:Y:S01]  /*3900*/  @!P1 IMAD.IADD R131, R131, 0x1, -R0 ;  /* 0x0000000183839824 */ /* 0x000fe200078e0a00 */
[----:B------:R-:W-:Y:S01]  /*3910*/  ISETP.GE.AND P1, PT, R18, RZ, PT ;  /* 0x000000ff1200720c */ /* 0x000fe20003f26270 */
[----:B------:R-:W-:-:S02]  /*3920*/  IMAD R70, R202, 0x5c, RZ ;  /* 0x0000005cca467824 */ /* 0x000fc400078e02ff */
[----:B------:R-:W-:Y:S01]  /*3930*/  @!P0 IMAD.IADD R133, R133, 0x1, -R0 ;  /* 0x0000000185858824 */ /* 0x000fe200078e0a00 */
[----:B------:R-:W-:Y:S01]  /*3940*/  ISETP.GE.AND P0, PT, R16, RZ, PT ;  /* 0x000000ff1000720c */ /* 0x000fe20003f06270 */
[----:B------:R-:W-:Y:S01]  /*3950*/  IMAD R74, R202, 0x60, RZ ;  /* 0x00000060ca4a7824 */ /* 0x000fe200078e02ff */
[----:B------:R-:W-:Y:S01]  /*3960*/  @!P6 IADD3 R135, R135, -R0, RZ ;  /* 0x800000008787e210 */ /* 0x000fe20007ffe0ff */
[----:B------:R-:W-:Y:S01]  /*3970*/  @!P4 IMAD.MOV R79, RZ, RZ, -R79 ;  /* 0x000000ffff4fc224 */ /* 0x000fe200078e0a4f */
[----:B------:R-:W-:Y:S01]  /*3980*/  ISETP.GE.AND P6, PT, R205, RZ, PT ;  /* 0x000000ffcd00720c */ /* 0x000fe20003fc6270 */
[----:B------:R-:W-:Y:S01]  /*3990*/  @!P3 IMAD.MOV R133, RZ, RZ, -R133 ;  /* 0x000000ffff85b224 */ /* 0x000fe200078e0a85 */
[----:B------:R-:W-:Y:S01]  /*39a0*/  IADD3 R0, R204, -0x9, RZ ;  /* 0xfffffff7cc007810 */ /* 0x000fe20007ffe0ff */
[----:B------:R-:W-:Y:S01]  /*39b0*/  @!P5 IMAD.IADD R3, R3, 0x1, -R2 ;  /* 0x000000010303d824 */ /* 0x000fe200078e0a02 */
[----:B------:R-:W-:Y:S01]  /*39c0*/  ISETP.GE.U32.AND P3, PT, R4, 0x7fffff7c, PT ;  /* 0x7fffff7c0400780c */ /* 0x000fe20003f66070 */
[----:B------:R-:W-:Y:S01]  /*39d0*/  @!P1 IMAD.MOV R129, RZ, RZ, -R129 ;  /* 0x000000ffff819224 */ /* 0x000fe200078e0a81 */
[----:B------:R-:W-:Y:S01]  /*39e0*/  ISETP.GE.U32.AND P4, PT, R0, 0x7fffff78, PT ;  /* 0x7fffff780000780c */ /* 0x000fe20003f86070 */
[----:B------:R-:W-:Y:S01]  /*39f0*/  IMAD.MOV.U32 R0, RZ, RZ, R3 ;  /* 0x000000ffff007224 */ /* 0x000fe200078e0003 */
[----:B------:R-:W-:Y:S01]  /*3a00*/  ISETP.GT.U32.AND P1, PT, R2, R23, PT ;  /* 0x000000170200720c */ /* 0x000fe20003f24070 */
[----:B------:R-:W-:Y:S01]  /*3a10*/  @!P0 IMAD.MOV R131, RZ, RZ, -R131 ;  /* 0x000000ffff838224 */ /* 0x000fe200078e0a83 */
[----:B------:R-:W-:Y:S01]  /*3a20*/  ISETP.GE.AND P0, PT, R10, RZ, PT ;  /* 0x000000ff0a00720c */ /* 0x000fe20003f06270 */
[----:B------:R-:W-:Y:S01]  /*3a30*/  IMAD R78, R202, 0x64, RZ ;  /* 0x00000064ca4e7824 */ /* 0x000fe200078e02ff */
[----:B------:R-:W-:Y:S01]  /*3a40*/  IADD3 R4, R204, -0xd, RZ ;  /* 0xfffffff3cc047810 */ /* 0x000fe20007ffe0ff */
[----:B------:R-:W-:Y:S01]  /*3a50*/  @!P6 IMAD.MOV R0, RZ, RZ, -R0 ;  /* 0x000000ffff00e224 */ /* 0x000fe200078e0a00 */
[----:B------:R-:W-:Y:S01]  /*3a60*/  ISETP.GE.AND P6, PT, R207, RZ, PT ;  /* 0x000000ffcf00720c */ /* 0x000fe20003fc6270 */
[----:B------:R-:W-:Y:S01]  /*3a70*/  IMAD R82, R202, 0x68, RZ ;  /* 0x00000068ca527824 */ /* 0x000fe200078e02ff */
[----:B------:R-:W-:Y:S01]  /*3a80*/  ISETP.GE.U32.AND P5, PT, R4, 0x7fffff74, PT ;  /* 0x7fffff740400780c */ /* 0x000fe20003fa6070 */
[----:B------:R-:W-:-:S02]  /*3a90*/  IMAD R86, R202, 0x6c, RZ ;  /* 0x0000006cca567824 */ /* 0x000fc400078e02ff */
[C---:B------:R-:W-:Y:S02]  /*3aa0*/  IMAD R90, R202.reuse, 0x70, RZ ;  /* 0x00000070ca5a7824 */ /* 0x040fe400078e02ff */
[----:B------:R-:W-:Y:S01]  /*3ab0*/  @!P1 IMAD.IADD R23, R23, 0x1, -R2 ;  /* 0x0000000117179824 */ /* 0x000fe200078e0a02 */
[----:B------:R-:W-:Y:S01]  /*3ac0*/  ISETP.NE.AND P1, PT, RZ, c[0x0][0x17c], PT ;  /* 0x00005f00ff007a0c */ /* 0x000fe20003f25270 */
[----:B------:R-:W-:Y:S01]  /*3ad0*/  @!P0 IMAD.MOV R135, RZ, RZ, -R135 ;  /* 0x000000ffff878224 */ /* 0x000fe200078e0a87 */
[----:B------:R-:W-:Y:S01]  /*3ae0*/  LOP3.LUT R2, RZ, c[0x0][0x17c], RZ, 0x33, !PT ;  /* 0x00005f00ff027a12 */ /* 0x000fe200078e33ff */
[C---:B------:R-:W-:Y:S01]  /*3af0*/  IMAD R94, R202.reuse, 0x74, RZ ;  /* 0x00000074ca5e7824 */ /* 0x040fe200078e02ff */
[----:B------:R-:W-:Y:S01]  /*3b00*/  ISETP.NE.AND P0, PT, RZ, c[0x0][0x178], PT ;  /* 0x00005e00ff007a0c */ /* 0x000fe20003f05270 */
[----:B------:R-:W-:Y:S01]  /*3b10*/  IMAD R98, R202, 0x78, RZ ;  /* 0x00000078ca627824 */ /* 0x000fe200078e02ff */
[----:B------:R-:W-:Y:S01]  /*3b20*/  SEL R5, R2, R5, !P1 ;  /* 0x0000000502057207 */ /* 0x000fe20004800000 */
[C---:B------:R-:W-:Y:S01]  /*3b30*/  IMAD R102, R202.reuse, 0x7c, RZ ;  /* 0x0000007cca667824 */ /* 0x040fe200078e02ff */
[----:B------:R-:W-:Y:S01]  /*3b40*/  @!P6 IADD3 R23, -R23, RZ, RZ ;  /* 0x000000ff1717e210 */ /* 0x000fe20007ffe1ff */
[----:B------:R-:W-:Y:S01]  /*3b50*/  IMAD R114, R202, 0x25, RZ ;  /* 0x00000025ca727824 */ /* 0x000fe200078e02ff */
[----:B------:R-:W-:-:S02]  /*3b60*/  SEL R42, R2, R43, !P1 ;  /* 0x0000002b022a7207 */ /* 0x000fc40004800000 */
[C---:B-1----:R-:W-:Y:S02]  /*3b70*/  SEL R24, R2.reuse, R7, !P1 ;  /* 0x0000000702187207 */ /* 0x042fe40004800000 */
[----:B------:R-:W-:Y:S01]  /*3b80*/  SEL R43, R2, R45, !P1 ;  /* 0x0000002d022b7207 */ /* 0x000fe20004800000 */
[----:B------:R-:W-:Y:S01]  /*3b90*/  IMAD R42, R42, c[0x0][0x190], RZ ;  /* 0x000064002a2a7a24 */ /* 0x000fe200078e02ff */
[----:B------:R-:W-:Y:S01]  /*3ba0*/  SEL R44, R2, R47, !P1 ;  /* 0x0000002f022c7207 */ /* 0x000fe20004800000 */
[----:B------:R-:W-:Y:S01]  /*3bb0*/  IMAD R24, R24, c[0x0][0x190], RZ ;  /* 0x0000640018187a24 */ /* 0x000fe200078e02ff */
[C---:B------:R-:W-:Y:S01]  /*3bc0*/  SEL R45, R2.reuse, R49, !P1 ;  /* 0x00000031022d7207 */ /* 0x040fe20004800000 */
        /* <DEDUP_REMOVED lines=11> */
[----:B------:R-:W-:Y:S01]  /*3c80*/  SEL R30, R2, R19, !P1 ;  /* 0x00000013021e7207 */ /* 0x000fe20004800000 */
[----:B------:R-:W-:Y:S01]  /*3c90*/  IMAD R26, R26, c[0x0][0x190], RZ ;  /* 0x000064001a1a7a24 */ /* 0x000fe200078e02ff */
        /* <DEDUP_REMOVED lines=10> */
[C---:B------:R-:W-:Y:S01]  /*3d40*/  SEL R55, R2.reuse, R67, !P1 ;  /* 0x0000004302377207 */ /* 0x040fe20004800000 */
        /* <DEDUP_REMOVED lines=9> */
[----:B------:R-:W-:-:S02]  /*3de0*/  SEL R17, R2, R17, !P1 ;  /* 0x0000001102117207 */ /* 0x000fc40004800000 */
[C---:B------:R-:W-:Y:S02]  /*3df0*/  SEL R89, R2.reuse, R89, !P1 ;  /* 0x0000005902597207 */ /* 0x040fe40004800000 */
[C---:B------:R-:W-:Y:S02]  /*3e00*/  SEL R32, R2.reuse, R91, !P1 ;  /* 0x0000005b02207207 */ /* 0x040fe40004800000 */
[C---:B------:R-:W-:Y:S01]  /*3e10*/  SEL R8, R2.reuse, R25, !P1 ;  /* 0x0000001902087207 */ /* 0x040fe20004800000 */
[----:B------:R-:W-:Y:S01]  /*3e20*/  IMAD R25, R9, c[0x0][0x190], RZ ;  /* 0x0000640009197a24 */ /* 0x000fe200078e02ff */
[C---:B------:R-:W-:Y:S01]  /*3e30*/  SEL R34, R2.reuse, R27, !P1 ;  /* 0x0000001b02227207 */ /* 0x040fe20004800000 */
[----:B------:R-:W-:Y:S01]  /*3e40*/  IMAD R27, R13, c[0x0][0x190], RZ ;  /* 0x000064000d1b7a24 */ /* 0x000fe200078e02ff */
[C---:B--2---:R-:W-:Y:S01]  /*3e50*/  SEL R10, R2.reuse, R29, !P1 ;  /* 0x0000001d020a7207 */ /* 0x044fe20004800000 */
        /* <DEDUP_REMOVED lines=73> */
[----:B------:R-:W-:Y:S01]  /*42f0*/  SEL R7, R2, R79, !P1 ;  /* 0x0000004f02077207 */ /* 0x000fe20004800000 */
[----:B------:R-:W-:Y:S01]  /*4300*/  IMAD R8, R131, c[0x0][0x190], RZ ;  /* 0x0000640083087a24 */ /* 0x000fe200078e02ff */
[C---:B------:R-:W-:Y:S01]  /*4310*/  LEA R3, P1, R6.reuse, c[0x0][0x168], 0x2 ;  /* 0x00005a0006037a11 */ /* 0x040fe200078210ff */
[----:B------:R-:W-:Y:S01]  /*4320*/  IMAD R5, R133, c[0x0][0x190], RZ ;  /* 0x0000640085057a24 */ /* 0x000fe200078e02ff */
[----:B------:R-:W-:Y:S01]  /*4330*/  SEL R0, R21, R0, !P0 ;  /* 0x0000000015007207 */ /* 0x000fe20004000000 */
[----:B------:R-:W-:Y:S01]  /*4340*/  IMAD R21, R105, c[0x0][0x190], RZ ;  /* 0x0000640069157a24 */ /* 0x000fe200078e02ff */
[----:B------:R-:W-:Y:S01]  /*4350*/  LEA.HI.X.SX32 R2, R6, c[0x0][0x16c], 0x2, P1 ;  /* 0x00005b0006027a11 */ /* 0x000fe200008f16ff */
[----:B------:R-:W-:Y:S01]  /*4360*/  IMAD R9, R129, c[0x0][0x190], RZ ;  /* 0x0000640081097a24 */ /* 0x000fe200078e02ff */
[-C--:B------:R-:W-:Y:S01]  /*4370*/  LEA R230, P0, R23, R3.reuse, 0x2 ;  /* 0x0000000317e67211 */ /* 0x080fe200078010ff */
[----:B------:R-:W-:Y:S01]  /*4380*/  IMAD R7, R7, c[0x0][0x190], RZ ;  /* 0x0000640007077a24 */ /* 0x000fe200078e02ff */
[-C--:B------:R-:W-:Y:S01]  /*4390*/  LEA R228, P6, R24, R3.reuse, 0x2 ;  /* 0x0000000318e47211 */ /* 0x080fe200078c10ff */
[----:B------:R-:W-:Y:S01]  /*43a0*/  IMAD R6, R135, c[0x0][0x190], RZ ;  /* 0x0000640087067a24 */ /* 0x000fe200078e02ff */
[----:B------:R-:W-:Y:S01]  /*43b0*/  LEA.HI.X.SX32 R231, R23, R2, 0x2, P0 ;  /* 0x0000000217e77211 */ /* 0x000fe200000f16ff */
[----:B------:R-:W-:Y:S01]  /*43c0*/  IMAD R0, R0, c[0x0][0x184], RZ ;  /* 0x0000610000007a24 */ /* 0x000fe200078e02ff */
[----:B---3--:R-:W-:-:S02]  /*43d0*/  LEA R206, P0, R25, R3, 0x2 ;  /* 0x0000000319ce7211 */ /* 0x008fc400078010ff */
[-C--:B------:R-:W-:Y:S01]  /*43e0*/  LEA R140, P1, R26, R3.reuse, 0x2 ;  /* 0x000000031a8c7211 */ /* 0x080fe200078210ff */
[----:B------:R-:W-:Y:S01]  /*43f0*/  STL.64 [R1+0x1c0], R230 ;  /* 0x0001c0e601007387 */ /* 0x000fe20000100a00 */
[-C--:B------:R-:W-:Y:S02]  /*4400*/  LEA.HI.X.SX32 R229, R24, R2.reuse, 0x2, P6 ;  /* 0x0000000218e57211 */ /* 0x080fe400030f16ff */
[-C--:B------:R-:W-:Y:S02]  /*4410*/  LEA R138, P6, R27, R3.reuse, 0x2 ;  /* 0x000000031b8a7211 */ /* 0x080fe400078c10ff */
[-C--:B------:R-:W-:Y:S01]  /*4420*/  LEA.HI.X.SX32 R207, R25, R2.reuse, 0x2, P0 ;  /* 0x0000000219cf7211 */ /* 0x080fe200000f16ff */
[----:B------:R-:W-:Y:S01]  /*4430*/  STL.64 [R1+0x1c8], R228 ;  /* 0x0001c8e401007387 */ /* 0x000fe20000100a00 */
[-C--:B------:R-:W-:Y:S02]  /*4440*/  LEA R136, P0, R28, R3.reuse, 0x2 ;  /* 0x000000031c887211 */ /* 0x080fe400078010ff */
[----:B------:R-:W-:Y:S01]  /*4450*/  LEA.HI.X.SX32 R141, R26, R2, 0x2, P1 ;  /* 0x000000021a8d7211 */ /* 0x000fe200008f16ff */
[----:B------:R-:W-:Y:S01]  /*4460*/  STL.64 [R1+0x1d0], R206 ;  /* 0x0001d0ce01007387 */ /* 0x000fe20000100a00 */
[----:B------:R-:W-:-:S02]  /*4470*/  LEA R72, P1, R29, R3, 0x2 ;  /* 0x000000031d487211 */ /* 0x000fc400078210ff */
[-C--:B------:R-:W-:Y:S01]  /*4480*/  LEA.HI.X.SX32 R139, R27, R2.reuse, 0x2, P6 ;  /* 0x000000021b8b7211 */ /* 0x080fe200030f16ff */
[----:B------:R-:W-:Y:S01]  /*4490*/  STL.64 [R1+0x1e8], R140 ;  /* 0x0001e88c01007387 */ /* 0x000fe20000100a00 */
[-C--:B------:R-:W-:Y:S02]  /*44a0*/  LEA R24, P6, R30, R3.reuse, 0x2 ;  /* 0x000000031e187211 */ /* 0x080fe400078c10ff */
[-C--:B------:R-:W-:Y:S01]  /*44b0*/  LEA.HI.X.SX32 R137, R28, R2.reuse, 0x2, P0 ;  /* 0x000000021c897211 */ /* 0x080fe200000f16ff */
[----:B------:R1:W-:Y:S01]  /*44c0*/  STL.64 [R1+0x1f0], R138 ;  /* 0x0001f08a01007387 */ /* 0x0003e20000100a00 */
[-C--:B------:R-:W-:Y:S02]  /*44d0*/  LEA.HI.X.SX32 R73, R29, R2.reuse, 0x2, P1 ;  /* 0x000000021d497211 */ /* 0x080fe400008f16ff */
[----:B------:R-:W-:Y:S01]  /*44e0*/  LEA.HI.X.SX32 R25, R30, R2, 0x2, P6 ;  /* 0x000000021e197211 */ /* 0x000fe200030f16ff */
[----:B------:R-:W-:Y:S01]  /*44f0*/  STL.64 [R1+0x1f8], R136 ;  /* 0x0001f88801007387 */ /* 0x000fe20000100a00 */
[-C--:B------:R-:W-:Y:S01]  /*4500*/  LEA R226, P0, R31, R3.reuse, 0x2 ;  /* 0x000000031fe27211 */ /* 0x080fe200078010ff */
[----:B------:R-:W-:Y:S01]  /*4510*/  IMAD R30, R202, 0x34, RZ ;  /* 0x00000034ca1e7824 */ /* 0x000fe200078e02ff */
[-C--:B------:R-:W-:Y:S01]  /*4520*/  LEA R26, P1, R32, R3.reuse, 0x2 ;  /* 0x00000003201a7211 */ /* 0x080fe200078210ff */
[----:B------:R-:W-:Y:S01]  /*4530*/  STL.64 [R1+0x210], R72 ;  /* 0x0002104801007387 */ /* 0x000fe20000100a00 */
[----:B------:R-:W-:-:S02]  /*4540*/  LEA R28, P6, R33, R3, 0x2 ;  /* 0x00000003211c7211 */ /* 0x000fc400078c10ff */
[-C--:B------:R-:W-:Y:S01]  /*4550*/  LEA.HI.X.SX32 R227, R31, R2.reuse, 0x2, P0 ;  /* 0x000000021fe37211 */ /* 0x080fe200000f16ff */
[----:B------:R2:W-:Y:S01]  /*4560*/  STL.64 [R1+0x218], R24 ;  /* 0x0002181801007387 */ /* 0x0005e20000100a00 */
[-C--:B------:R-:W-:Y:S01]  /*4570*/  LEA.HI.X.SX32 R27, R32, R2.reuse, 0x2, P1 ;  /* 0x00000002201b7211 */ /* 0x080fe200008f16ff */
[----:B-1----:R-:W-:Y:S01]  /*4580*/  IMAD R138, R202, 0x3d, RZ ;  /* 0x0000003dca8a7824 */ /* 0x002fe200078e02ff */
[----:B------:R-:W-:-:S03]  /*4590*/  LEA.HI.X.SX32 R29, R33, R2, 0x2, P6 ;  /* 0x00000002211d7211 */ /* 0x000fc600030f16ff */
[----:B------:R1:W-:Y:S04]  /*45a0*/  STL.64 [R1+0x228], R26 ;  /* 0x0002281a01007387 */ /* 0x0003e80000100a00 */
[----:B------:R-:W-:Y:S01]  /*45b0*/  STL.64 [R1+0x220], R226 ;  /* 0x000220e201007387 */ /* 0x000fe20000100a00 */
[----:B--2---:R-:W-:-:S03]  /*45c0*/  LEA R24, P0, R34, R3, 0x2 ;  /* 0x0000000322187211 */ /* 0x004fc600078010ff */
[----:B------:R2:W-:Y:S01]  /*45d0*/  STL.64 [R1+0x238], R28 ;  /* 0x0002381c01007387 */ /* 0x0005e20000100a00 */
[----:B------:R-:W-:Y:S01]  /*45e0*/  LEA.HI.X.SX32 R25, R34, R2, 0x2, P0 ;  /* 0x0000000222197211 */ /* 0x000fe200000f16ff */
[----:B------:R-:W-:Y:S01]  /*45f0*/  IMAD R34, R202, 0x38, RZ ;  /* 0x00000038ca227824 */ /* 0x000fe200078e02ff */
[----:B-1----:R-:W-:-:S03]  /*4600*/  LEA R26, P1, R35, R3, 0x2 ;  /* 0x00000003231a7211 */ /* 0x002fc600078210ff */
[----:B------:R1:W-:Y:S01]  /*4610*/  STL.64 [R1+0x240], R24 ;  /* 0x0002401801007387 */ /* 0x0003e20000100a00 */
[----:B------:R-:W-:Y:S02]  /*4620*/  LEA.HI.X.SX32 R27, R35, R2, 0x2, P1 ;  /* 0x00000002231b7211 */ /* 0x000fe400008f16ff */
[----:B--2---:R-:W-:-:S03]  /*4630*/  LEA R28, P6, R36, R3, 0x2 ;  /* 0x00000003241c7211 */ /* 0x004fc600078c10ff */
[----:B------:R2:W-:Y:S01]  /*4640*/  STL.64 [R1+0x250], R26 ;  /* 0x0002501a01007387 */ /* 0x0005e20000100a00 */
[-C--:B------:R-:W-:Y:S02]  /*4650*/  LEA.HI.X.SX32 R29, R36, R2.reuse, 0x2, P6 ;  /* 0x00000002241d7211 */ /* 0x080fe400030f16ff */
[-C--:B------:R-:W-:Y:S02]  /*4660*/  LEA R218, P6, R39, R3.reuse, 0x2 ;  /* 0x0000000327da7211 */ /* 0x080fe400078c10ff */
[-C--:B-1----:R-:W-:Y:S02]  /*4670*/  LEA R24, P0, R37, R3.reuse, 0x2 ;  /* 0x0000000325187211 */ /* 0x082fe400078010ff */
[-C--:B------:R-:W-:Y:S02]  /*4680*/  LEA.HI.X.SX32 R219, R39, R2.reuse, 0x2, P6 ;  /* 0x0000000227db7211 */ /* 0x080fe400030f16ff */
[----:B------:R-:W-:Y:S02]  /*4690*/  LEA.HI.X.SX32 R25, R37, R2, 0x2, P0 ;  /* 0x0000000225197211 */ /* 0x000fe400000f16ff */
[----:B--2---:R-:W-:-:S03]  /*46a0*/  LEA R26, P1, R38, R3, 0x2 ;  /* 0x00000003261a7211 */ /* 0x004fc600078210ff */
[----:B------:R1:W-:Y:S01]  /*46b0*/  STL.64 [R1+0x268], R24 ;  /* 0x0002681801007387 */ /* 0x0003e20000100a00 */
[----:B------:R-:W-:Y:S01]  /*46c0*/  LEA.HI.X.SX32 R27, R38, R2, 0x2, P1 ;  /* 0x00000002261b7211 */ /* 0x000fe200008f16ff */
[----:B------:R-:W-:Y:S02]  /*46d0*/  IMAD R38, R202, 0x3c, RZ ;  /* 0x0000003cca267824 */ /* 0x000fe400078e02ff */
[----:B------:R2:W-:Y:S04]  /*46e0*/  STL.64 [R1+0x258], R28 ;  /* 0x0002581c01007387 */ /* 0x0005e80000100a00 */
[----:B------:R3:W-:Y:S01]  /*46f0*/  STL.64 [R1+0x270], R26 ;  /* 0x0002701a01007387 */ /* 0x0007e20000100a00 */
[----:B-1----:R-:W-:-:S04]  /*4700*/  LEA R24, P0, R40, R3, 0x2 ;  /* 0x0000000328187211 */ /* 0x002fc800078010ff */
[-C--:B------:R-:W-:Y:S02]  /*4710*/  LEA.HI.X.SX32 R25, R40, R2.reuse, 0x2, P0 ;  /* 0x0000000228197211 */ /* 0x080fe400000f16ff */
[CC--:B--2---:R-:W-:Y:S02]  /*4720*/  LEA R28, P1, R41.reuse, R3.reuse, 0x2 ;  /* 0x00000003291c7211 */ /* 0x0c4fe400078210ff */
[C---:B---3--:R-:W-:Y:S01]  /*4730*/  LEA R26, P6, R42.reuse, R3, 0x2 ;  /* 0x000000032a1a7211 */ /* 0x048fe200078c10ff */
[----:B------:R1:W-:Y:S01]  /*4740*/  STL.64 [R1+0x288], R24 ;  /* 0x0002881801007387 */ /* 0x0003e20000100a00 */
[-C--:B------:R-:W-:Y:S02]  /*4750*/  LEA.HI.X.SX32 R29, R41, R2.reuse, 0x2, P1 ;  /* 0x00000002291d7211 */ /* 0x080fe400008f16ff */
[----:B------:R-:W-:Y:S01]  /*4760*/  LEA.HI.X.SX32 R27, R42, R2, 0x2, P6 ;  /* 0x000000022a1b7211 */ /* 0x000fe200030f16ff */
[----:B------:R-:W-:Y:S01]  /*4770*/  STL.64 [R1+0x280], R218 ;  /* 0x000280da01007387 */ /* 0x000fe20000100a00 */
[----:B------:R-:W-:-:S03]  /*4780*/  SHF.L.U32 R42, R202, 0x6, RZ ;  /* 0x00000006ca2a7819 */ /* 0x000fc600000006ff */
[----:B------:R2:W-:Y:S01]  /*4790*/  STL.64 [R1+0x290], R28 ;  /* 0x0002901c01007387 */ /* 0x0005e20000100a00 */
[----:B-1----:R-:W-:-:S03]  /*47a0*/  LEA R24, P0, R43, R3, 0x2 ;  /* 0x000000032b187211 */ /* 0x002fc600078010ff */
[----:B------:R1:W-:Y:S01]  /*47b0*/  STL.64 [R1+0x298], R26 ;  /* 0x0002981a01007387 */ /* 0x0003e20000100a00 */
[----:B------:R-:W-:Y:S02]  /*47c0*/  LEA.HI.X.SX32 R25, R43, R2, 0x2, P0 ;  /* 0x000000022b197211 */ /* 0x000fe400000f16ff */
[----:B--2---:R-:W-:-:S03]  /*47d0*/  LEA R28, P1, R44, R3, 0x2 ;  /* 0x000000032c1c7211 */ /* 0x004fc600078210ff */
[----:B------:R2:W-:Y:S01]  /*47e0*/  STL.64 [R1+0x2a8], R24 ;  /* 0x0002a81801007387 */ /* 0x0005e20000100a00 */
[-C--:B------:R-:W-:Y:S02]  /*47f0*/  LEA.HI.X.SX32 R29, R44, R2.reuse, 0x2, P1 ;  /* 0x000000022c1d7211 */ /* 0x080fe400008f16ff */
[-C--:B-1----:R-:W-:Y:S02]  /*4800*/  LEA R26, P6, R45, R3.reuse, 0x2 ;  /* 0x000000032d1a7211 */ /* 0x082fe400078c10ff */
[-C--:B------:R-:W-:Y:S02]  /*4810*/  LEA R214, P1, R47, R3.reuse, 0x2 ;  /* 0x000000032fd67211 */ /* 0x080fe400078210ff */
[-C--:B------:R-:W-:Y:S02]  /*4820*/  LEA.HI.X.SX32 R27, R45, R2.reuse, 0x2, P6 ;  /* 0x000000022d1b7211 */ /* 0x080fe400030f16ff */
[-C--:B------:R-:W-:Y:S02]  /*4830*/  LEA.HI.X.SX32 R215, R47, R2.reuse, 0x2, P1 ;  /* 0x000000022fd77211 */ /* 0x080fe400008f16ff */
[C---:B--2---:R-:W-:Y:S01]  /*4840*/  LEA R24, P0, R46.reuse, R3, 0x2 ;  /* 0x000000032e187211 */ /* 0x044fe200078010ff */
[----:B------:R1:W-:Y:S03]  /*4850*/  STL.64 [R1+0x2c0], R26 ;  /* 0x0002c01a01007387 */ /* 0x0003e60000100a00 */
[----:B------:R-:W-:Y:S01]  /*4860*/  LEA.HI.X.SX32 R25, R46, R2, 0x2, P0 ;  /* 0x000000022e197211 */ /* 0x000fe200000f16ff */
[----:B------:R2:W-:Y:S01]  /*4870*/  STL.64 [R1+0x2b0], R28 ;  /* 0x0002b01c01007387 */ /* 0x0005e20000100a00 */
[----:B------:R-:W-:-:S03]  /*4880*/  IMAD R46, R202, 0x44, RZ ;  /* 0x00000044ca2e7824 */ /* 0x000fc600078e02ff */
[----:B------:R3:W-:Y:S01]  /*4890*/  STL.64 [R1+0x2c8], R24 ;  /* 0x0002c81801007387 */ /* 0x0007e20000100a00 */
[CC--:B-1----:R-:W-:Y:S02]  /*48a0*/  LEA R26, P6, R48.reuse, R3.reuse, 0x2 ;  /* 0x00000003301a7211 */ /* 0x0c2fe400078c10ff */
[CC--:B--2---:R-:W-:Y:S02]  /*48b0*/  LEA R28, P0, R49.reuse, R3.reuse, 0x2 ;  /* 0x00000003311c7211 */ /* 0x0c4fe400078010ff */
[-C--:B------:R-:W-:Y:S02]  /*48c0*/  LEA.HI.X.SX32 R27, R48, R2.reuse, 0x2, P6 ;  /* 0x00000002301b7211 */ /* 0x080fe400030f16ff */
[C---:B---3--:R-:W-:Y:S02]  /*48d0*/  LEA R24, P1, R50.reuse, R3, 0x2 ;  /* 0x0000000332187211 */ /* 0x048fe400078210ff */
[-C--:B------:R-:W-:Y:S01]  /*48e0*/  LEA.HI.X.SX32 R29, R49, R2.reuse, 0x2, P0 ;  /* 0x00000002311d7211 */ /* 0x080fe200000f16ff */
[----:B------:R1:W-:Y:S01]  /*48f0*/  STL.64 [R1+0x2e0], R26 ;  /* 0x0002e01a01007387 */ /* 0x0003e20000100a00 */
[----:B------:R-:W-:Y:S01]  /*4900*/  LEA.HI.X.SX32 R25, R50, R2, 0x2, P1 ;  /* 0x0000000232197211 */ /* 0x000fe200008f16ff */
[----:B------:R-:W-:-:S02]  /*4910*/  IMAD R50, R202, 0x48, RZ ;  /* 0x00000048ca327824 */ /* 0x000fc400078e02ff */
[----:B------:R-:W-:Y:S04]  /*4920*/  STL.64 [R1+0x2d8], R214 ;  /* 0x0002d8d601007387 */ /* 0x000fe80000100a00 */
        /* <DEDUP_REMOVED lines=9> */
[-C--:B------:R-:W-:Y:S01]  /*49c0*/  LEA.HI.X.SX32 R25, R54, R2.reuse, 0x2, P1 ;  /* 0x0000000236197211 */ /* 0x080fe200008f16ff */
[----:B------:R-:W-:Y:S01]  /*49d0*/  IMAD R54, R202, 0x4c, RZ ;  /* 0x0000004cca367824 */ /* 0x000fe200078e02ff */
[-C--:B------:R-:W-:Y:S02]  /*49e0*/  LEA.HI.X.SX32 R225, R56, R2.reuse, 0x2, P0 ;  /* 0x0000000238e17211 */ /* 0x080fe400000f16ff */
[CC--:B--2---:R-:W-:Y:S01]  /*49f0*/  LEA R26, P6, R55.reuse, R3.reuse, 0x2 ;  /* 0x00000003371a7211 */ /* 0x0c4fe200078c10ff */
[----:B------:R1:W-:Y:S03]  /*4a00*/  STL.64 [R1+0x318], R24 ;  /* 0x0003181801007387 */ /* 0x0003e60000100a00 */
[----:B------:R-:W-:Y:S01]  /*4a10*/  LEA.HI.X.SX32 R27, R55, R2, 0x2, P6 ;  /* 0x00000002371b7211 */ /* 0x000fe200030f16ff */
[----:B------:R2:W-:Y:S04]  /*4a20*/  STL.64 [R1+0x308], R28 ;  /* 0x0003081c01007387 */ /* 0x0005e80000100a00 */
[----:B------:R3:W-:Y:S01]  /*4a30*/  STL.64 [R1+0x320], R26 ;  /* 0x0003201a01007387 */ /* 0x0007e20000100a00 */
[----:B-1----:R-:W-:-:S04]  /*4a40*/  LEA R24, P1, R57, R3, 0x2 ;  /* 0x0000000339187211 */ /* 0x002fc800078210ff */
[-C--:B------:R-:W-:Y:S02]  /*4a50*/  LEA.HI.X.SX32 R25, R57, R2.reuse, 0x2, P1 ;  /* 0x0000000239197211 */ /* 0x080fe400008f16ff */
[CC--:B--2---:R-:W-:Y:S02]  /*4a60*/  LEA R28, P6, R58.reuse, R3.reuse, 0x2 ;  /* 0x000000033a1c7211 */ /* 0x0c4fe400078c10ff */
[CC--:B---3--:R-:W-:Y:S01]  /*4a70*/  LEA R26, P0, R59.reuse, R3.reuse, 0x2 ;  /* 0x000000033b1a7211 */ /* 0x0c8fe200078010ff */
[----:B------:R1:W-:Y:S01]  /*4a80*/  STL.64 [R1+0x338], R24 ;  /* 0x0003381801007387 */ /* 0x0003e20000100a00 */
[-C--:B------:R-:W-:Y:S01]  /*4a90*/  LEA.HI.X.SX32 R29, R58, R2.reuse, 0x2, P6 ;  /* 0x000000023a1d7211 */ /* 0x080fe200030f16ff */
[----:B------:R-:W-:Y:S01]  /*4aa0*/  IMAD R58, R202, 0x50, RZ ;  /* 0x00000050ca3a7824 */ /* 0x000fe200078e02ff */
[----:B------:R-:W-:Y:S01]  /*4ab0*/  LEA.HI.X.SX32 R27, R59, R2, 0x2, P0 ;  /* 0x000000023b1b7211 */ /* 0x000fe200000f16ff */
        /* <DEDUP_REMOVED lines=18> */
[----:B-1----:R-:W-:-:S02]  /*4be0*/  LEA R26, P0, R65, R3, 0x2 ;  /* 0x00000003411a7211 */ /* 0x002fc400078010ff */
[CC--:B--2---:R-:W-:Y:S02]  /*4bf0*/  LEA R28, P1, R66.reuse, R3.reuse, 0x2 ;  /* 0x00000003421c7211 */ /* 0x0c4fe400078210ff */
[-C--:B------:R-:W-:Y:S02]  /*4c00*/  LEA.HI.X.SX32 R27, R65, R2.reuse, 0x2, P0 ;  /* 0x00000002411b7211 */ /* 0x080fe400000f16ff */
[CC--:B---3--:R-:W-:Y:S02]  /*4c10*/  LEA R24, P6, R67.reuse, R3.reuse, 0x2 ;  /* 0x0000000343187211 */ /* 0x0c8fe400078c10ff */
[-C--:B------:R-:W-:Y:S01]  /*4c20*/  LEA.HI.X.SX32 R29, R66, R2.reuse, 0x2, P1 ;  /* 0x00000002421d7211 */ /* 0x080fe200008f16ff */
[----:B------:R1:W-:Y:S01]  /*4c30*/  STL.64 [R1+0x390], R26 ;  /* 0x0003901a01007387 */ /* 0x0003e20000100a00 */
[----:B------:R-:W-:Y:S01]  /*4c40*/  LEA.HI.X.SX32 R25, R67, R2, 0x2, P6 ;  /* 0x0000000243197211 */ /* 0x000fe200030f16ff */
[----:B------:R-:W-:Y:S02]  /*4c50*/  IMAD R66, R202, 0x58, RZ ;  /* 0x00000058ca427824 */ /* 0x000fe400078e02ff */
        /* <DEDUP_REMOVED lines=12> */
[CC--:B--2---:R-:W-:Y:S01]  /*4d20*/  LEA R26, P0, R21.reuse, R3.reuse, 0x2 ;  /* 0x00000003151a7211 */ /* 0x0c4fe200078010ff */
[----:B------:R1:W-:Y:S03]  /*4d30*/  STL.64 [R1+0x3d0], R24 ;  /* 0x0003d01801007387 */ /* 0x0003e60000100a00 */
[----:B------:R-:W-:Y:S01]  /*4d40*/  LEA.HI.X.SX32 R27, R21, R2, 0x2, P0 ;  /* 0x00000002151b7211 */ /* 0x000fe200000f16ff */
[----:B------:R-:W-:Y:S01]  /*4d50*/  STL.64 [R1+0x3c0], R28 ;  /* 0x0003c01c01007387 */ /* 0x000fe20000100a00 */
[----:B------:R-:W-:-:S03]  /*4d60*/  LEA R22, P0, R18, R3, 0x2 ;  /* 0x0000000312167211 */ /* 0x000fc600078010ff */
[----:B------:R2:W-:Y:S01]  /*4d70*/  STL.64 [R1+0x3d8], R26 ;  /* 0x0003d81a01007387 */ /* 0x0005e20000100a00 */
[----:B------:R-:W-:Y:S02]  /*4d80*/  LEA.HI.X.SX32 R23, R18, R2, 0x2, P0 ;  /* 0x0000000212177211 */ /* 0x000fe400000f16ff */
[----:B-1----:R-:W-:-:S04]  /*4d90*/  LEA R24, P6, R19, R3, 0x2 ;  /* 0x0000000313187211 */ /* 0x002fc800078c10ff */
[----:B------:R-:W-:Y:S02]  /*4da0*/  LEA.HI.X.SX32 R25, R19, R2, 0x2, P6 ;  /* 0x0000000213197211 */ /* 0x000fe400030f16ff */
[----:B--2---:R-:W-:-:S03]  /*4db0*/  LEA R26, P1, R17, R3, 0x2 ;  /* 0x00000003111a7211 */ /* 0x004fc600078210ff */
[----:B------:R1:W-:Y:S01]  /*4dc0*/  STL.64 [R1+0x3e8], R24 ;  /* 0x0003e81801007387 */ /* 0x0003e20000100a00 */
[----:B------:R-:W-:-:S03]  /*4dd0*/  LEA.HI.X.SX32 R27, R17, R2, 0x2, P1 ;  /* 0x00000002111b7211 */ /* 0x000fc600008f16ff */
[----:B------:R-:W-:Y:S01]  /*4de0*/  STL.64 [R1+0x3e0], R222 ;  /* 0x0003e0de01007387 */ /* 0x000fe20000100a00 */
[----:B------:R-:W-:-:S03]  /*4df0*/  LEA R20, P1, R14, R3, 0x2 ;  /* 0x000000030e147211 */ /* 0x000fc600078210ff */
[----:B------:R2:W-:Y:S01]  /*4e00*/  STL.64 [R1+0x3f8], R22 ;  /* 0x0003f81601007387 */ /* 0x0005e20000100a00 */
[-C--:B------:R-:W-:Y:S02]  /*4e10*/  LEA.HI.X.SX32 R21, R14, R2.reuse, 0x2, P1 ;  /* 0x000000020e157211 */ /* 0x080fe400008f16ff */
[CC--:B-1----:R-:W-:Y:S01]  /*4e20*/  LEA R24, P6, R16.reuse, R3.reuse, 0x2 ;  /* 0x0000000310187211 */ /* 0x0c2fe200078c10ff */
[----:B------:R1:W-:Y:S03]  /*4e30*/  STL.64 [R1+0x400], R26 ;  /* 0x0004001a01007387 */ /* 0x0003e60000100a00 */
[----:B------:R-:W-:Y:S02]  /*4e40*/  LEA.HI.X.SX32 R25, R16, R2, 0x2, P6 ;  /* 0x0000000210197211 */ /* 0x000fe400030f16ff */
[-C--:B------:R-:W-:Y:S02]  /*4e50*/  LEA R18, P6, R13, R3.reuse, 0x2 ;  /* 0x000000030d127211 */ /* 0x080fe400078c10ff */
[-C--:B--2---:R-:W-:Y:S01]  /*4e60*/  LEA R22, P0, R15, R3.reuse, 0x2 ;  /* 0x000000030f167211 */ /* 0x084fe200078010ff */
[----:B------:R-:W-:Y:S01]  /*4e70*/  STL.64 [R1+0x410], R24 ;  /* 0x0004101801007387 */ /* 0x000fe20000100a00 */
[----:B------:R-:W-:-:S02]  /*4e80*/  LEA R16, P1, R11, R3, 0x2 ;  /* 0x000000030b107211 */ /* 0x000fc400078210ff */
[-C--:B------:R-:W-:Y:S01]  /*4e90*/  LEA.HI.X.SX32 R23, R15, R2.reuse, 0x2, P0 ;  /* 0x000000020f177211 */ /* 0x080fe200000f16ff */
[----:B-1----:R-:W-:Y:S01]  /*4ea0*/  IMAD R27, R202, 0x30, RZ ;  /* 0x00000030ca1b7824 */ /* 0x002fe200078e02ff */
[-C--:B------:R-:W-:Y:S02]  /*4eb0*/  LEA R220, P0, R12, R3.reuse, 0x2 ;  /* 0x000000030cdc7211 */ /* 0x080fe400078010ff */
[-C--:B------:R-:W-:Y:S01]  /*4ec0*/  LEA.HI.X.SX32 R19, R13, R2.reuse, 0x2, P6 ;  /* 0x000000020d137211 */ /* 0x080fe200030f16ff */
[----:B------:R1:W-:Y:S01]  /*4ed0*/  STL.64 [R1+0x418], R22 ;  /* 0x0004181601007387 */ /* 0x0003e20000100a00 */
[----:B------:R-:W-:Y:S02]  /*4ee0*/  LEA R14, P6, R10, R3, 0x2 ;  /* 0x000000030a0e7211 */ /* 0x000fe400078c10ff */
[-C--:B------:R-:W-:Y:S01]  /*4ef0*/  LEA.HI.X.SX32 R17, R11, R2.reuse, 0x2, P1 ;  /* 0x000000020b117211 */ /* 0x080fe200008f16ff */
[----:B------:R-:W-:Y:S01]  /*4f00*/  STL.64 [R1+0x428], R20 ;  /* 0x0004281401007387 */ /* 0x000fe20000100a00 */
[----:B------:R-:W-:-:S02]  /*4f10*/  LEA.HI.X.SX32 R221, R12, R2, 0x2, P0 ;  /* 0x000000020cdd7211 */ /* 0x000fc400000f16ff */
[----:B------:R-:W-:Y:S01]  /*4f20*/  LEA.HI.X.SX32 R15, R10, R2, 0x2, P6 ;  /* 0x000000020a0f7211 */ /* 0x000fe200030f16ff */
[----:B------:R2:W-:Y:S04]  /*4f30*/  STL.64 [R1+0x430], R18 ;  /* 0x0004301201007387 */ /* 0x0005e80000100a00 */
[----:B------:R3:W-:Y:S01]  /*4f40*/  STL.64 [R1+0x448], R16 ;  /* 0x0004481001007387 */ /* 0x0007e20000100a00 */
[----:B-1----:R-:W-:-:S03]  /*4f50*/  IMAD R23, R202, 0x2c, RZ ;  /* 0x0000002cca177824 */ /* 0x002fc600078e02ff */
[----:B------:R-:W-:Y:S04]  /*4f60*/  STL.64 [R1+0x440], R220 ;  /* 0x000440dc01007387 */ /* 0x000fe80000100a00 */
[----:B------:R1:W-:Y:S01]  /*4f70*/  STL.64 [R1+0x450], R14 ;  /* 0x0004500e01007387 */ /* 0x0003e20000100a00 */
[CC--:B--2---:R-:W-:Y:S02]  /*4f80*/  LEA R18, P0, R9.reuse, R3.reuse, 0x2 ;  /* 0x0000000309127211 */ /* 0x0c4fe400078010ff */
[C---:B---3--:R-:W-:Y:S02]  /*4f90*/  LEA R16, P1, R8.reuse, R3, 0x2 ;  /* 0x0000000308107211 */ /* 0x048fe400078210ff */
[-C--:B------:R-:W-:Y:S02]  /*4fa0*/  LEA.HI.X.SX32 R19, R9, R2.reuse, 0x2, P0 ;  /* 0x0000000209137211 */ /* 0x080fe400000f16ff */
[----:B------:R-:W-:-:S02]  /*4fb0*/  LEA.HI.X.SX32 R17, R8, R2, 0x2, P1 ;  /* 0x0000000208117211 */ /* 0x000fc400008f16ff */
[-C--:B------:R-:W-:Y:S01]  /*4fc0*/  LEA R10, P1, R7, R3.reuse, 0x2 ;  /* 0x00000003070a7211 */ /* 0x080fe200078210ff */
[----:B------:R2:W-:Y:S01]  /*4fd0*/  STL.64 [R1+0x458], R18 ;  /* 0x0004581201007387 */ /* 0x0005e20000100a00 */
[CC--:B-1----:R-:W-:Y:S02]  /*4fe0*/  LEA R14, P6, R5.reuse, R3.reuse, 0x2 ;  /* 0x00000003050e7211 */ /* 0x0c2fe400078c10ff */
[----:B------:R-:W-:Y:S01]  /*4ff0*/  LEA R12, P0, R6, R3, 0x2 ;  /* 0x00000003060c7211 */ /* 0x000fe200078010ff */
[----:B------:R-:W-:Y:S01]  /*5000*/  STL.64 [R1+0x468], R16 ;  /* 0x0004681001007387 */ /* 0x000fe20000100a00 */
[-C--:B------:R-:W-:Y:S01]  /*5010*/  LEA.HI.X.SX32 R15, R5, R2.reuse, 0x2, P6 ;  /* 0x00000002050f7211 */ /* 0x080fe200030f16ff */
[----:B------:R-:W-:Y:S01]  /*5020*/  IMAD R5, R4, c[0x0][0x184], RZ ;  /* 0x0000610004057a24 */ /* 0x000fe200078e02ff */
[-C--:B------:R-:W-:Y:S02]  /*5030*/  LEA.HI.X.SX32 R11, R7, R2.reuse, 0x2, P1 ;  /* 0x00000002070b7211 */ /* 0x080fe400008f16ff */
[----:B------:R-:W-:Y:S01]  /*5040*/  LEA.HI.X.SX32 R13, R6, R2, 0x2, P0 ;  /* 0x00000002060d7211 */ /* 0x000fe200000f16ff */
[----:B------:R-:W-:Y:S01]  /*5050*/  STL.64 [R1+0x470], R14 ;  /* 0x0004700e01007387 */ /* 0x000fe20000100a00 */
[----:B------:R-:W-:Y:S01]  /*5060*/  LEA R4, P1, R5, c[0x0][0x160], 0x2 ;  /* 0x0000580005047a11 */ /* 0x000fe200078210ff */
[----:B--2---:R-:W-:Y:S01]  /*5070*/  IMAD R19, R202, 0x28, RZ ;  /* 0x00000028ca137824 */ /* 0x004fe200078e02ff */
[----:B------:R-:W-:Y:S01]  /*5080*/  LEA R2, P0, R0, c[0x0][0x160], 0x2 ;  /* 0x0000580000027a11 */ /* 0x000fe200078010ff */
[----:B------:R-:W-:Y:S01]  /*5090*/  STL.64 [R1+0x480], R12 ;  /* 0x0004800c01007387 */ /* 0x000fe20000100a00 */
[----:B------:R-:W-:-:S02]  /*50a0*/  IADD3 R7, R204, -0x19, RZ ;  /* 0xffffffe7cc077810 */ /* 0x000fc40007ffe0ff */
[----:B------:R-:W-:Y:S01]  /*50b0*/  LEA.HI.X.SX32 R5, R5, c[0x0][0x164], 0x2, P1 ;  /* 0x0000590005057a11 */ /* 0x000fe200008f16ff */
[----:B------:R1:W-:Y:S01]  /*50c0*/  STL.64 [R1+0x488], R10 ;  /* 0x0004880a01007387 */ /* 0x0003e20000100a00 */
[----:B------:R-:W-:Y:S02]  /*50d0*/  LEA.HI.X.SX32 R3, R0, c[0x0][0x164], 0x2, P0 ;  /* 0x0000590000037a11 */ /* 0x000fe400000f16ff */
[----:B------:R-:W-:Y:S01]  /*50e0*/  ISETP.GE.U32.AND P1, PT, R7, 0x7fffff68, PT ;  /* 0x7fffff680700780c */ /* 0x000fe20003f26070 */
[----:B------:R-:W-:Y:S01]  /*50f0*/  IMAD.SHL.U32 R7, R202, 0x4, RZ ;  /* 0x00000004ca077824 */ /* 0x000fe200078e00ff */
[C---:B------:R-:W-:Y:S01]  /*5100*/  IADD3 R0, R204.reuse, -0x1d, RZ ;  /* 0xffffffe3cc007810 */ /* 0x040fe20007ffe0ff */
[----:B------:R2:W-:Y:S01]  /*5110*/  LDGSTS.E [R203], [R2.64], !P2 ;  /* 0x0000000002cb7fae */ /* 0x0005e2000d121848 */
[----:B------:R-:W-:Y:S01]  /*5120*/  IADD3 R6, R204, -0x15, RZ ;  /* 0xffffffebcc067810 */ /* 0x000fe20007ffe0ff */
[C---:B------:R-:W-:Y:S01]  /*5130*/  IMAD.WIDE R8, R7.reuse, 0x4, R4 ;  /* 0x0000000407087825 */ /* 0x040fe200078e0204 */
[----:B------:R-:W-:Y:S01]  /*5140*/  ISETP.GE.U32.AND P6, PT, R52, 0x7fffff70, PT ;  /* 0x7fffff703400780c */ /* 0x000fe20003fc6070 */
[----:B------:R3:W-:Y:S01]  /*5150*/  LDGSTS.E [R203+0x200], [R4.64], !P2 ;  /* 0x0020000004cb7fae */ /* 0x0007e2000d121848 */
[----:B------:R-:W-:Y:S01]  /*5160*/  ISETP.GE.U32.AND P2, PT, R0, 0x7fffff64, PT ;  /* 0x7fffff640000780c */ /* 0x000fe20003f46070 */
[----:B-1----:R-:W-:Y:S01]  /*5170*/  IMAD.WIDE R10, R7, 0x4, R2 ;  /* 0x00000004070a7825 */ /* 0x002fe200078e0202 */
[----:B------:R-:W-:-:S02]  /*5180*/  IADD3 R0, R204, -0x21, RZ ;  /* 0xffffffdfcc007810 */ /* 0x000fc40007ffe0ff */
[----:B------:R-:W-:Y:S01]  /*5190*/  ISETP.GE.U32.AND P0, PT, R6, 0x7fffff6c, PT ;  /* 0x7fffff6c0600780c */ /* 0x000fe20003f06070 */
[----:B------:R-:W-:Y:S01]  /*51a0*/  IMAD.SHL.U32 R7, R202, 0x8, RZ ;  /* 0x00000008ca077824 */ /* 0x000fe200078e00ff */
[----:B------:R-:W-:Y:S01]  /*51b0*/  STL.64 [R1+0x110], R10 ;  /* 0x0001100a01007387 */ /* 0x000fe20000100a00 */
[----:B------:R-:W-:-:S03]  /*51c0*/  IMAD.WIDE R20, R23, 0x4, R2 ;  /* 0x0000000417147825 */ /* 0x000fc600078e0202 */
[----:B------:R1:W-:Y:S01]  /*51d0*/  LDGSTS.E [R203+0x1000], [R10.64], !P3 ;  /* 0x010000000acb7fae */ /* 0x0003e2000d921848 */
[----:B------:R-:W-:-:S03]  /*51e0*/  IMAD.WIDE R16, R7, 0x4, R2 ;  /* 0x0000000407107825 */ /* 0x000fc600078e0202 */
[----:B------:R4:W-:Y:S01]  /*51f0*/  STL.64 [R1+0x108], R8 ;  /* 0x0001080801007387 */ /* 0x0009e20000100a00 */
[----:B------:R-:W-:-:S03]  /*5200*/  IMAD.WIDE R14, R7, 0x4, R4 ;  /* 0x00000004070e7825 */ /* 0x000fc600078e0204 */
[----:B------:R4:W-:Y:S01]  /*5210*/  LDGSTS.E [R203+0x1200], [R8.64], !P3 ;  /* 0x0120000008cb7fae */ /* 0x0009e2000d921848 */
[----:B------:R-:W-:Y:S01]  /*5220*/  ISETP.GE.U32.AND P3, PT, R0, 0x7fffff60, PT ;  /* 0x7fffff600000780c */ /* 0x000fe20003f66070 */
[----:B------:R-:W-:Y:S01]  /*5230*/  IMAD.SHL.U32 R7, R202, 0x10, RZ ;  /* 0x00000010ca077824 */ /* 0x000fe200078e00ff */
[----:B------:R-:W-:Y:S01]  /*5240*/  IADD3 R0, R204, -0x25, RZ ;  /* 0xffffffdbcc007810 */ /* 0x000fe20007ffe0ff */
[----:B------:R1:W-:Y:S01]  /*5250*/  LDGSTS.E [R203+0x2000], [R16.64], !P4 ;  /* 0x0200000010cb7fae */ /* 0x0003e2000e121848 */
[----:B------:R-:W-:-:S03]  /*5260*/  IMAD.WIDE R22, R23, 0x4, R4 ;  /* 0x0000000417167825 */ /* 0x000fc600078e0204 */
[----:B------:R1:W-:Y:S01]  /*5270*/  LDGSTS.E [R203+0x2200], [R14.64], !P4 ;  /* 0x022000000ecb7fae */ /* 0x0003e2000e121848 */
[----:B------:R-:W-:Y:S01]  /*5280*/  ISETP.GE.U32.AND P4, PT, R0, 0x7fffff5c, PT ;  /* 0x7fffff5c0000780c */ /* 0x000fe20003f86070 */
[C---:B------:R-:W-:Y:S01]  /*5290*/  IMAD.WIDE R24, R27.reuse, 0x4, R2 ;  /* 0x000000041b187825 */ /* 0x040fe200078e0202 */
[----:B------:R-:W-:Y:S01]  /*52a0*/  IADD3 R0, R204, -0x29, RZ ;  /* 0xffffffd7cc007810 */ /* 0x000fe20007ffe0ff */
[----:B------:R1:W-:Y:S02]  /*52b0*/  STL.64 [R1+0xe0], R16 ;  /* 0x0000e01001007387 */ /* 0x0003e40000100a00 */
[----:B----4-:R-:W-:Y:S02]  /*52c0*/  IMAD R9, R202, 0xc, RZ ;  /* 0x0000000cca097824 */ /* 0x010fe400078e02ff */
[----:B------:R4:W-:Y:S01]  /*52d0*/  STL.64 [R1+0xd8], R14 ;  /* 0x0000d80e01007387 */ /* 0x0009e20000100a00 */
[----:B------:R-:W-:-:S04]  /*52e0*/  IMAD.WIDE R26, R27, 0x4, R4 ;  /* 0x000000041b1a7825 */ /* 0x000fc800078e0204 */
[----:B------:R-:W-:-:S04]  /*52f0*/  IMAD.WIDE R12, R9, 0x4, R2 ;  /* 0x00000004090c7825 */ /* 0x000fc800078e0202 */
[----:B-1----:R-:W-:Y:S01]  /*5300*/  IMAD.WIDE R10, R9, 0x4, R4 ;  /* 0x00000004090a7825 */ /* 0x002fe200078e0204 */
[----:B------:R1:W-:Y:S03]  /*5310*/  LDGSTS.E [R203+0x3000], [R12.64], !P5 ;  /* 0x030000000ccb7fae */ /* 0x0003e6000e921848 */
[----:B------:R-:W-:Y:S01]  /*5320*/  IMAD R9, R202, 0x14, RZ ;  /* 0x00000014ca097824 */ /* 0x000fe200078e02ff */
[----:B------:R1:W-:Y:S01]  /*5330*/  LDGSTS.E [R203+0x3200], [R10.64], !P5 ;  /* 0x032000000acb7fae */ /* 0x0003e2000e921848 */
[C---:B------:R-:W-:Y:S01]  /*5340*/  IMAD.WIDE R16, R7.reuse, 0x4, R2 ;  /* 0x0000000407107825 */ /* 0x040fe200078e0202 */
[----:B------:R-:W-:Y:S02]  /*5350*/  ISETP.GE.U32.AND P5, PT, R0, 0x7fffff58, PT ;  /* 0x7fffff580000780c */ /* 0x000fe40003fa6070 */
[----:B------:R1:W-:Y:S01]  /*5360*/  STL.64 [R1+0xb0], R12 ;  /* 0x0000b00c01007387 */ /* 0x0003e20000100a00 */
[----:B----4-:R-:W-:Y:S01]  /*5370*/  IMAD.WIDE R14, R7, 0x4, R4 ;  /* 0x00000004070e7825 */ /* 0x010fe200078e0204 */
[----:B------:R-:W-:-:S02]  /*5380*/  IADD3 R0, R204, -0x2d, RZ ;  /* 0xffffffd3cc007810 */ /* 0x000fc40007ffe0ff */
[----:B------:R4:W-:Y:S01]  /*5390*/  STL.64 [R1+0xa8], R10 ;  /* 0x0000a80a01007387 */ /* 0x0009e20000100a00 */
[----:B------:R-:W-:Y:S02]  /*53a0*/  IMAD R7, R202, 0x18, RZ ;  /* 0x00000018ca077824 */ /* 0x000fe400078e02ff */
[C---:B------:R-:W-:Y:S01]  /*53b0*/  IMAD.WIDE R28, R30.reuse, 0x4, R2 ;  /* 0x000000041e1c7825 */ /* 0x040fe200078e0202 */
[----:B------:R2:W-:Y:S03]  /*53c0*/  LDGSTS.E [R203+0x4000], [R16.64], !P6 ;  /* 0x0400000010cb7fae */ /* 0x0005e6000f121848 */
[----:B------:R-:W-:Y:S01]  /*53d0*/  IMAD.WIDE R30, R30, 0x4, R4 ;  /* 0x000000041e1e7825 */ /* 0x000fe200078e0204 */
[----:B------:R2:W-:Y:S03]  /*53e0*/  STL.64 [R1+0x80], R16 ;  /* 0x0000801001007387 */ /* 0x0005e60000100a00 */
[----:B-1----:R-:W-:Y:S01]  /*53f0*/  IMAD.WIDE R12, R9, 0x4, R2 ;  /* 0x00000004090c7825 */ /* 0x002fe200078e0202 */
[----:B------:R1:W-:Y:S01]  /*5400*/  LDGSTS.E [R203+0x4200], [R14.64], !P6 ;  /* 0x042000000ecb7fae */ /* 0x0003e2000f121848 */
[----:B------:R-:W-:-:S02]  /*5410*/  ISETP.GE.U32.AND P6, PT, R0, 0x7fffff54, PT ;  /* 0x7fffff540000780c */ /* 0x000fc40003fc6070 */
[----:B----4-:R-:W-:Y:S01]  /*5420*/  IMAD.WIDE R10, R9, 0x4, R4 ;  /* 0x00000004090a7825 */ /* 0x010fe200078e0204 */
[----:B------:R1:W-:Y:S01]  /*5430*/  STL.64 [R1+0x78], R14 ;  /* 0x0000780e01007387 */ /* 0x0003e20000100a00 */
[----:B------:R-:W-:Y:S02]  /*5440*/  IADD3 R0, R204, -0x31, RZ ;  /* 0xffffffcfcc007810 */ /* 0x000fe40007ffe0ff */
[----:B------:R-:W-:Y:S01]  /*5450*/  IMAD R9, R202, 0x1c, RZ ;  /* 0x0000001cca097824 */ /* 0x000fe200078e02ff */
[----:B------:R4:W-:Y:S01]  /*5460*/  STL.64 [R1+0x50], R12 ;  /* 0x0000500c01007387 */ /* 0x0009e20000100a00 */
[----:B--2---:R-:W-:-:S03]  /*5470*/  IMAD.WIDE R16, R19, 0x4, R2 ;  /* 0x0000000413107825 */ /* 0x004fc600078e0202 */
[----:B------:R4:W-:Y:S01]  /*5480*/  LDGSTS.E [R203+0x5000], [R12.64], !P0 ;  /* 0x050000000ccb7fae */ /* 0x0009e2000c121848 */
[----:B------:R-:W-:-:S03]  /*5490*/  IMAD.WIDE R248, R9, 0x4, R2 ;  /* 0x0000000409f87825 */ /* 0x000fc600078e0202 */
[----:B------:R2:W-:Y:S01]  /*54a0*/  STL.64 [R1+0x48], R10 ;  /* 0x0000480a01007387 */ /* 0x0005e20000100a00 */
[----:B-1----:R-:W-:Y:S02]  /*54b0*/  IMAD R15, R202, 0x24, RZ ;  /* 0x00000024ca0f7824 */ /* 0x002fe400078e02ff */
[----:B------:R-:W-:Y:S01]  /*54c0*/  IMAD.WIDE R18, R19, 0x4, R4 ;  /* 0x0000000413127825 */ /* 0x000fe200078e0204 */
[----:B------:R2:W-:Y:S01]  /*54d0*/  LDGSTS.E [R203+0x5200], [R10.64], !P0 ;  /* 0x052000000acb7fae */ /* 0x0005e2000c121848 */
[----:B------:R-:W-:Y:S02]  /*54e0*/  ISETP.GE.U32.AND P0, PT, R0, 0x7fffff50, PT ;  /* 0x7fffff500000780c */ /* 0x000fe40003f06070 */
[----:B------:R-:W-:Y:S01]  /*54f0*/  IADD3 R0, R204, -0x35, RZ ;  /* 0xffffffcbcc007810 */ /* 0x000fe20007ffe0ff */
[----:B----4-:R-:W-:-:S04]  /*5500*/  IMAD.WIDE R12, R7, 0x4, R2 ;  /* 0x00000004070c7825 */ /* 0x010fc800078e0202 */
[C---:B------:R-:W-:Y:S01]  /*5510*/  IMAD.WIDE R32, R34.reuse, 0x4, R2 ;  /* 0x0000000422207825 */ /* 0x040fe200078e0202 */
[----:B------:R1:W-:Y:S03]  /*5520*/  STL.64 [R1+0x20], R12 ;  /* 0x0000200c01007387 */ /* 0x0003e60000100a00 */
[--C-:B--2---:R-:W-:Y:S01]  /*5530*/  IMAD.WIDE R10, R7, 0x4, R4.reuse ;  /* 0x00000004070a7825 */ /* 0x104fe200078e0204 */
[----:B------:R1:W-:Y:S03]  /*5540*/  LDGSTS.E [R203+0x6000], [R12.64], !P1 ;  /* 0x060000000ccb7fae */ /* 0x0003e6000c921848 */
[--C-:B------:R-:W-:Y:S01]  /*5550*/  IMAD.WIDE R6, R9, 0x4, R4.reuse ;  /* 0x0000000409067825 */ /* 0x100fe200078e0204 */
[----:B------:R2:W-:Y:S03]  /*5560*/  STL.64 [R1+0x18], R10 ;  /* 0x0000180a01007387 */ /* 0x0005e60000100a00 */
[----:B------:R-:W-:Y:S01]  /*5570*/  IMAD.WIDE R34, R34, 0x4, R4 ;  /* 0x0000000422227825 */ /* 0x000fe200078e0204 */
[----:B------:R2:W-:Y:S01]  /*5580*/  LDGSTS.E [R203+0x6200], [R10.64], !P1 ;  /* 0x062000000acb7fae */ /* 0x0005e2000c921848 */
[----:B------:R-:W-:-:S02]  /*5590*/  ISETP.GE.U32.AND P1, PT, R0, 0x7fffff4c, PT ;  /* 0x7fffff4c0000780c */ /* 0x000fc40003f26070 */
[----:B------:R-:W-:Y:S01]  /*55a0*/  IADD3 R0, R204, -0x39, RZ ;  /* 0xffffffc7cc007810 */ /* 0x000fe20007ffe0ff */
[----:B------:R4:W-:Y:S01]  /*55b0*/  LDGSTS.E [R203+0x7000], [R248.64], !P2 ;  /* 0x07000000f8cb7fae */ /* 0x0009e2000d121848 */
[----:B-1----:R-:W-:-:S03]  /*55c0*/  IMAD.WIDE R12, R15, 0x4, R2 ;  /* 0x000000040f0c7825 */ /* 0x002fc600078e0202 */
[----:B------:R1:W-:Y:S01]  /*55d0*/  LDGSTS.E [R203+0x7200], [R6.64], !P2 ;  /* 0x0720000006cb7fae */ /* 0x0003e2000d121848 */
[----:B------:R-:W-:Y:S01]  /*55e0*/  ISETP.GE.U32.AND P2, PT, R0, 0x7fffff48, PT ;  /* 0x7fffff480000780c */ /* 0x000fe20003f46070 */
[----:B------:R-:W-:Y:S01]  /*55f0*/  IMAD.WIDE R14, R15, 0x4, R4 ;  /* 0x000000040f0e7825 */ /* 0x000fe200078e0204 */
[----:B------:R-:W-:Y:S01]  /*5600*/  IADD3 R0, R204, -0x3d, RZ ;  /* 0xffffffc3cc007810 */ /* 0x000fe20007ffe0ff */
[----:B------:R-:W-:Y:S02]  /*5610*/  STL.64 [R1+0xdf8], R248 ;  /* 0x000df8f801007387 */ /* 0x000fe40000100a00 */
[----:B--2---:R-:W-:Y:S02]  /*5620*/  IMAD.SHL.U32 R11, R202, 0x20, RZ ;  /* 0x00000020ca0b7824 */ /* 0x004fe400078e00ff */
[--C-:B------:R-:W-:Y:S01]  /*5630*/  IMAD.WIDE R36, R38, 0x4, R2.reuse ;  /* 0x0000000426247825 */ /* 0x100fe200078e0202 */
[----:B------:R-:W-:Y:S03]  /*5640*/  STL.64 [R1+0xe00], R6 ;  /* 0x000e000601007387 */ /* 0x000fe60000100a00 */
[----:B------:R-:W-:-:S04]  /*5650*/  IMAD.WIDE R8, R11, 0x4, R2 ;  /* 0x000000040b087825 */ /* 0x000fc800078e0202 */
[--C-:B------:R-:W-:Y:S01]  /*5660*/  IMAD.WIDE R10, R11, 0x4, R4.reuse ;  /* 0x000000040b0a7825 */ /* 0x100fe200078e0204 */
[----:B------:R2:W-:Y:S03]  /*5670*/  LDGSTS.E [R203+0x8000], [R8.64], !P3 ;  /* 0x0800000008cb7fae */ /* 0x0005e6000d921848 */
[----:B------:R-:W-:Y:S01]  /*5680*/  IMAD.WIDE R38, R38, 0x4, R4 ;  /* 0x0000000426267825 */ /* 0x000fe200078e0204 */
[----:B------:R1:W-:Y:S01]  /*5690*/  LDGSTS.E [R203+0x8200], [R10.64], !P3 ;  /* 0x082000000acb7fae */ /* 0x0003e2000d921848 */
[----:B------:R-:W-:Y:S02]  /*56a0*/  ISETP.GE.U32.AND P3, PT, R0, 0x7fffff44, PT ;  /* 0x7fffff440000780c */ /* 0x000fe40003f66070 */
[----:B------:R-:W-:Y:S01]  /*56b0*/  IADD3 R0, R204, -0x41, RZ ;  /* 0xffffffbfcc007810 */ /* 0x000fe20007ffe0ff */
[----:B------:R1:W-:Y:S01]  /*56c0*/  LDGSTS.E [R203+0x9000], [R12.64], !P4 ;  /* 0x090000000ccb7fae */ /* 0x0003e2000e121848 */
[----:B------:R-:W-:-:S03]  /*56d0*/  IMAD.WIDE R40, R42, 0x4, R2 ;  /* 0x000000042a287825 */ /* 0x000fc600078e0202 */
[----:B------:R1:W-:Y:S01]  /*56e0*/  LDGSTS.E [R203+0x9200], [R14.64], !P4 ;  /* 0x092000000ecb7fae */ /* 0x0003e2000e121848 */
[----:B------:R-:W-:Y:S01]  /*56f0*/  ISETP.GE.U32.AND P4, PT, R0, 0x7fffff40, PT ;  /* 0x7fffff400000780c */ /* 0x000fe20003f86070 */
[----:B------:R-:W-:Y:S01]  /*5700*/  IMAD.WIDE R42, R42, 0x4, R4 ;  /* 0x000000042a2a7825 */ /* 0x000fe200078e0204 */
[----:B------:R-:W-:Y:S01]  /*5710*/  IADD3 R0, R204, -0x45, RZ ;  /* 0xffffffbbcc007810 */ /* 0x000fe20007ffe0ff */
[----:B------:R1:W-:Y:S02]  /*5720*/  LDGSTS.E [R203+0xa000], [R16.64], !P5 ;  /* 0x0a00000010cb7fae */ /* 0x0003e4000e921848 */
[----:B------:R-:W-:Y:S02]  /*5730*/  IMAD.WIDE R44, R46, 0x4, R2 ;  /* 0x000000042e2c7825 */ /* 0x000fe400078e0202 */
[----:B------:R1:W-:Y:S01]  /*5740*/  LDGSTS.E [R203+0xa200], [R18.64], !P5 ;  /* 0x0a20000012cb7fae */ /* 0x0003e2000e921848 */
[----:B------:R-:W-:Y:S01]  /*5750*/  ISETP.GE.U32.AND P5, PT, R0, 0x7fffff3c, PT ;  /* 0x7fffff3c0000780c */ /* 0x000fe20003fa6070 */
[----:B------:R-:W-:Y:S01]  /*5760*/  IMAD.WIDE R46, R46, 0x4, R4 ;  /* 0x000000042e2e7825 */ /* 0x000fe200078e0204 */
[----:B------:R-:W-:Y:S01]  /*5770*/  IADD3 R0, R204, -0x49, RZ ;  /* 0xffffffb7cc007810 */ /* 0x000fe20007ffe0ff */
[----:B------:R1:W-:Y:S02]  /*5780*/  LDGSTS.E [R203+0xb000], [R20.64], !P6 ;  /* 0x0b00000014cb7fae */ /* 0x0003e4000f121848 */
[----:B------:R-:W-:-:S02]  /*5790*/  IMAD.WIDE R48, R50, 0x4, R2 ;  /* 0x0000000432307825 */ /* 0x000fc400078e0202 */
        /* <DEDUP_REMOVED lines=106> */
[----:B------:R-:W-:Y:S02]  /*5e40*/  STL.64 [R1+0xe08], R8 ;  /* 0x000e080801007387 */ /* 0x000fe40000100a00 */
[----:B------:R-:W-:-:S02]  /*5e50*/  IMAD.WIDE R128, R130, 0x4, R2 ;  /* 0x0000000482807825 */ /* 0x000fc400078e0202 */
[----:B------:R-:W-:Y:S02]  /*5e60*/  STL.64 [R1+0xdf0], R10 ;  /* 0x000df00a01007387 */ /* 0x000fe40000100a00 */
[----:B------:R-:W-:Y:S02]  /*5e70*/  IMAD.WIDE R130, R130, 0x4, R4 ;  /* 0x0000000482827825 */ /* 0x000fe400078e0204 */
[----:B------:R-:W-:Y:S02]  /*5e80*/  STL.64 [R1+0xde8], R12 ;  /* 0x000de80c01007387 */ /* 0x000fe40000100a00 */
[C---:B------:R-:W-:Y:S02]  /*5e90*/  IMAD.WIDE R132, R134.reuse, 0x4, R2 ;  /* 0x0000000486847825 */ /* 0x040fe400078e0202 */
[----:B------:R1:W-:Y:S02]  /*5ea0*/  STL.64 [R1+0xe10], R14 ;  /* 0x000e100e01007387 */ /* 0x0003e40000100a00 */
[----:B------:R-:W-:-:S02]  /*5eb0*/  IMAD.WIDE R134, R134, 0x4, R4 ;  /* 0x0000000486867825 */ /* 0x000fc400078e0204 */
[----:B------:R1:W-:Y:S02]  /*5ec0*/  LDGSTS.E [R203+0x1d000], [R92.64], !P3 ;  /* 0x1d0000005ccb7fae */ /* 0x0003e4000d921848 */
[C---:B------:R-:W-:Y:S02]  /*5ed0*/  IMAD.WIDE R136, R138.reuse, 0x4, R2 ;  /* 0x000000048a887825 */ /* 0x040fe400078e0202 */
[----:B------:R-:W-:Y:S02]  /*5ee0*/  STL.64 [R1+0xe18], R16 ;  /* 0x000e181001007387 */ /* 0x000fe40000100a00 */
[----:B------:R-:W-:Y:S02]  /*5ef0*/  IMAD.WIDE R138, R138, 0x4, R4 ;  /* 0x000000048a8a7825 */ /* 0x000fe400078e0204 */
[----:B------:R2:W-:Y:S01]  /*5f00*/  LDGSTS.E [R203+0x1d200], [R94.64], !P3 ;  /* 0x1d2000005ecb7fae */ /* 0x0005e2000d921848 */
[----:B------:R-:W-:Y:S01]  /*5f10*/  ISETP.GE.U32.AND P3, PT, R0, 0x7fffff6f, PT ;  /* 0x7fffff6f0000780c */ /* 0x000fe20003f66070 */
[----:B------:R-:W-:Y:S01]  /*5f20*/  IMAD.WIDE R140, R142, 0x4, R2 ;  /* 0x000000048e8c7825 */ /* 0x000fe200078e0202 */
[----:B------:R-:W-:Y:S01]  /*5f30*/  IADD3 R0, R204, -0x1a, RZ ;  /* 0xffffffe6cc007810 */ /* 0x000fe20007ffe0ff */
[----:B------:R-:W-:Y:S01]  /*5f40*/  STL.64 [R1+0xe20], R18 ;  /* 0x000e201201007387 */ /* 0x000fe20000100a00 */
[C---:B-1----:R-:W-:Y:S01]  /*5f50*/  LOP3.LUT R15, R203.reuse, 0x20, RZ, 0x3c, !PT ;  /* 0x00000020cb0f7812 */ /* 0x042fe200078e3cff */
[----:B------:R-:W-:Y:S01]  /*5f60*/  IMAD.WIDE R142, R142, 0x4, R4 ;  /* 0x000000048e8e7825 */ /* 0x000fe200078e0204 */
[----:B------:R-:W-:Y:S01]  /*5f70*/  LOP3.LUT R14, R203, 0x40, RZ, 0x3c, !PT ;  /* 0x00000040cb0e7812 */ /* 0x000fe200078e3cff */
[----:B------:R1:W-:Y:S02]  /*5f80*/  STL.64 [R1+0xe28], R20 ;  /* 0x000e281401007387 */ /* 0x0003e40000100a00 */
[----:B------:R-:W-:-:S02]  /*5f90*/  IMAD.WIDE R144, R146, 0x4, R2 ;  /* 0x0000000492907825 */ /* 0x000fc400078e0202 */
[----:B------:R1:W-:Y:S02]  /*5fa0*/  LDGSTS.E [R203+0x1e000], [R96.64], !P4 ;  /* 0x1e00000060cb7fae */ /* 0x0003e4000e121848 */
[----:B------:R-:W-:Y:S02]  /*5fb0*/  IMAD.WIDE R146, R146, 0x4, R4 ;  /* 0x0000000492927825 */ /* 0x000fe400078e0204 */
[----:B------:R-:W-:Y:S02]  /*5fc0*/  STL.64 [R1+0xe30], R22 ;  /* 0x000e301601007387 */ /* 0x000fe40000100a00 */
[----:B------:R-:W-:Y:S02]  /*5fd0*/  IMAD.WIDE R148, R150, 0x4, R2 ;  /* 0x0000000496947825 */ /* 0x000fe400078e0202 */
[----:B------:R2:W-:Y:S01]  /*5fe0*/  LDGSTS.E [R203+0x1e200], [R98.64], !P4 ;  /* 0x1e20000062cb7fae */ /* 0x0005e2000e121848 */
[----:B------:R-:W-:Y:S01]  /*5ff0*/  ISETP.GE.U32.AND P4, PT, R104, 0x7fffff6b, PT ;  /* 0x7fffff6b6800780c */ /* 0x000fe20003f86070 */
[----:B------:R-:W-:Y:S01]  /*6000*/  IMAD.WIDE R150, R150, 0x4, R4 ;  /* 0x0000000496967825 */ /* 0x000fe200078e0204 */
[----:B------:R-:W-:Y:S01]  /*6010*/  IADD3 R104, R204, -0x1e, RZ ;  /* 0xffffffe2cc687810 */ /* 0x000fe20007ffe0ff */
[----:B------:R-:W-:Y:S01]  /*6020*/  STL.64 [R1+0xe38], R24 ;  /* 0x000e381801007387 */ /* 0x000fe20000100a00 */
[----:B-1----:R-:W-:Y:S01]  /*6030*/  MOV R21, R227 ;  /* 0x000000e300157202 */ /* 0x002fe20000000f00 */
[----:B------:R-:W-:-:S02]  /*6040*/  IMAD.WIDE R152, R154, 0x4, R2 ;  /* 0x000000049a987825 */ /* 0x000fc400078e0202 */
[----:B------:R1:W-:Y:S02]  /*6050*/  LDGSTS.E [R203+0x1f000], [R100.64], !P5 ;  /* 0x1f00000064cb7fae */ /* 0x0003e4000e921848 */
[----:B------:R-:W-:Y:S02]  /*6060*/  IMAD.WIDE R154, R154, 0x4, R4 ;  /* 0x000000049a9a7825 */ /* 0x000fe400078e0204 */
[----:B------:R-:W-:Y:S02]  /*6070*/  STL.64 [R1+0xe40], R26 ;  /* 0x000e401a01007387 */ /* 0x000fe40000100a00 */
[----:B------:R-:W-:Y:S02]  /*6080*/  IMAD.WIDE R156, R158, 0x4, R2 ;  /* 0x000000049e9c7825 */ /* 0x000fe400078e0202 */
[----:B------:R1:W-:Y:S01]  /*6090*/  LDGSTS.E [R203+0x1f200], [R102.64], !P5 ;  /* 0x1f20000066cb7fae */ /* 0x0003e2000e921848 */
[----:B------:R-:W-:Y:S01]  /*60a0*/  ISETP.GE.U32.AND P5, PT, R0, 0x7fffff67, PT ;  /* 0x7fffff670000780c */ /* 0x000fe20003fa6070 */
[----:B------:R-:W-:-:S02]  /*60b0*/  IMAD R0, R202, 0x5, RZ ;  /* 0x00000005ca007824 */ /* 0x000fc400078e02ff */
[----:B------:R-:W-:Y:S01]  /*60c0*/  STL.64 [R1+0xe48], R28 ;  /* 0x000e481c01007387 */ /* 0x000fe20000100a00 */
[----:B------:R-:W-:-:S03]  /*60d0*/  IMAD.WIDE R158, R158, 0x4, R4 ;  /* 0x000000049e9e7825 */ /* 0x000fc600078e0204 */
[----:B------:R-:W-:Y:S01]  /*60e0*/  STL.64 [R1+0xe50], R30 ;  /* 0x000e501e01007387 */ /* 0x000fe20000100a00 */
[----:B------:R-:W-:-:S03]  /*60f0*/  IMAD.WIDE R108, R0, 0x4, R2 ;  /* 0x00000004006c7825 */ /* 0x000fc600078e0202 */
[----:B------:R-:W-:Y:S01]  /*6100*/  STL.64 [R1+0xe58], R32 ;  /* 0x000e582001007387 */ /* 0x000fe20000100a00 */
[----:B------:R-:W-:-:S03]  /*6110*/  IMAD.WIDE R106, R0, 0x4, R4 ;  /* 0x00000004006a7825 */ /* 0x000fc600078e0204 */
[----:B------:R-:W-:Y:S01]  /*6120*/  STL.64 [R1+0xe60], R34 ;  /* 0x000e602201007387 */ /* 0x000fe20000100a00 */
[----:B------:R-:W-:Y:S02]  /*6130*/  IMAD R0, R202, 0x9, RZ ;  /* 0x00000009ca007824 */ /* 0x000fe400078e02ff */
[--C-:B------:R-:W-:Y:S01]  /*6140*/  IMAD.WIDE R160, R162, 0x4, R2.reuse ;  /* 0x00000004a2a07825 */ /* 0x100fe200078e0202 */
[----:B------:R-:W-:Y:S03]  /*6150*/  STL.64 [R1+0xe68], R36 ;  /* 0x000e682401007387 */ /* 0x000fe60000100a00 */
[C---:B------:R-:W-:Y:S01]  /*6160*/  IMAD.WIDE R12, R0.reuse, 0x4, R2 ;  /* 0x00000004000c7825 */ /* 0x040fe200078e0202 */
[----:B------:R-:W-:Y:S03]  /*6170*/  STL.64 [R1+0xe70], R38 ;  /* 0x000e702601007387 */ /* 0x000fe60000100a00 */
[----:B------:R-:W-:Y:S01]  /*6180*/  IMAD.WIDE R10, R0, 0x4, R4 ;  /* 0x00000004000a7825 */ /* 0x000fe200078e0204 */
[----:B------:R1:W-:Y:S01]  /*6190*/  LDGSTS.E [R15+0x400], [R112.64], !P6 ;  /* 0x00400000700f7fae */ /* 0x0003e2000f121848 */
[----:B------:R-:W-:-:S02]  /*61a0*/  IADD3 R0, R204, -0x26, RZ ;  /* 0xffffffdacc007810 */ /* 0x000fc40007ffe0ff */
[----:B------:R-:W-:Y:S01]  /*61b0*/  IMAD.WIDE R162, R162, 0x4, R4 ;  /* 0x00000004a2a27825 */ /* 0x000fe200078e0204 */
[----:B------:R-:W-:Y:S03]  /*61c0*/  STL.64 [R1+0xe78], R40 ;  /* 0x000e782801007387 */ /* 0x000fe60000100a00 */
[----:B------:R-:W-:Y:S01]  /*61d0*/  IMAD.WIDE R164, R166, 0x4, R2 ;  /* 0x00000004a6a47825 */ /* 0x000fe200078e0202 */
[----:B------:R1:W-:Y:S01]  /*61e0*/  LDGSTS.E [R15+0x600], [R110.64], !P6 ;  /* 0x006000006e0f7fae */ /* 0x0003e2000f121848 */
[----:B------:R-:W-:Y:S02]  /*61f0*/  ISETP.GE.U32.AND P6, PT, R104, 0x7fffff63, PT ;  /* 0x7fffff636800780c */ /* 0x000fe40003fc6070 */
[----:B------:R-:W-:Y:S01]  /*6200*/  IADD3 R104, R204, -0x22, RZ ;  /* 0xffffffdecc687810 */ /* 0x000fe20007ffe0ff */
[----:B------:R1:W-:Y:S01]  /*6210*/  STL.64 [R1+0xe80], R42 ;  /* 0x000e802a01007387 */ /* 0x0003e20000100a00 */
[----:B------:R-:W-:-:S03]  /*6220*/  IMAD.WIDE R166, R166, 0x4, R4 ;  /* 0x00000004a6a67825 */ /* 0x000fc600078e0204 */
[----:B------:R-:W-:Y:S01]  /*6230*/  STL.64 [R1+0xe88], R44 ;  /* 0x000e882c01007387 */ /* 0x000fe20000100a00 */
[----:B------:R-:W-:-:S03]  /*6240*/  IMAD.WIDE R168, R170, 0x4, R2 ;  /* 0x00000004aaa87825 */ /* 0x000fc600078e0202 */
[----:B------:R-:W-:Y:S01]  /*6250*/  STL.64 [R1+0xe90], R46 ;  /* 0x000e902e01007387 */ /* 0x000fe20000100a00 */
[----:B------:R-:W-:-:S03]  /*6260*/  IMAD.WIDE R170, R170, 0x4, R4 ;  /* 0x00000004aaaa7825 */ /* 0x000fc600078e0204 */
[----:B------:R-:W-:Y:S01]  /*6270*/  STL.64 [R1+0xe98], R48 ;  /* 0x000e983001007387 */ /* 0x000fe20000100a00 */
[C---:B------:R-:W-:Y:S01]  /*6280*/  IMAD.WIDE R172, R174.reuse, 0x4, R2 ;  /* 0x00000004aeac7825 */ /* 0x040fe200078e0202 */
[----:B-1----:R-:W-:Y:S02]  /*6290*/  LOP3.LUT R42, R203, 0x10, RZ, 0x3c, !PT ;  /* 0x00000010cb2a7812 */ /* 0x002fe400078e3cff */
[----:B------:R1:W-:Y:S01]  /*62a0*/  LDGSTS.E [R15+0x1400], [R108.64], !P0 ;  /* 0x014000006c0f7fae */ /* 0x0003e2000c121848 */
[----:B------:R-:W-:-:S03]  /*62b0*/  IMAD.WIDE R174, R174, 0x4, R4 ;  /* 0x00000004aeae7825 */ /* 0x000fc600078e0204 */
[----:B------:R-:W-:Y:S01]  /*62c0*/  STL.64 [R1+0xea0], R50 ;  /* 0x000ea03201007387 */ /* 0x000fe20000100a00 */
[----:B------:R-:W-:-:S03]  /*62d0*/  IMAD.WIDE R176, R178, 0x4, R2 ;  /* 0x00000004b2b07825 */ /* 0x000fc600078e0202 */
[----:B------:R1:W-:Y:S01]  /*62e0*/  LDGSTS.E [R15+0x1600], [R106.64], !P0 ;  /* 0x016000006a0f7fae */ /* 0x0003e2000c121848 */
[----:B------:R-:W-:Y:S01]  /*62f0*/  ISETP.GE.U32.AND P0, PT, R104, 0x7fffff5f, PT ;  /* 0x7fffff5f6800780c */ /* 0x000fe20003f06070 */
[----:B------:R-:W-:Y:S02]  /*6300*/  IMAD R104, R202, 0xd, RZ ;  /* 0x0000000dca687824 */ /* 0x000fe400078e02ff */
[----:B------:R-:W-:Y:S01]  /*6310*/  STL.64 [R1+0xea8], R52 ;  /* 0x000ea83401007387 */ /* 0x000fe20000100a00 */
[----:B------:R-:W-:-:S03]  /*6320*/  IMAD.WIDE R178, R178, 0x4, R4 ;  /* 0x00000004b2b27825 */ /* 0x000fc600078e0204 */
[----:B------:R-:W-:Y:S01]  /*6330*/  STL.64 [R1+0xeb0], R54 ;  /* 0x000eb03601007387 */ /* 0x000fe20000100a00 */
[----:B--2---:R-:W-:-:S03]  /*6340*/  IMAD.WIDE R8, R104, 0x4, R2 ;  /* 0x0000000468087825 */ /* 0x004fc600078e0202 */
[----:B------:R-:W-:Y:S01]  /*6350*/  STL.64 [R1+0xeb8], R56 ;  /* 0x000eb83801007387 */ /* 0x000fe20000100a00 */
[----:B------:R-:W-:Y:S01]  /*6360*/  IMAD.WIDE R6, R104, 0x4, R4 ;  /* 0x0000000468067825 */ /* 0x000fe200078e0204 */
[----:B------:R-:W-:Y:S02]  /*6370*/  IADD3 R104, R204, -0x2a, RZ ;  /* 0xffffffd6cc687810 */ /* 0x000fe40007ffe0ff */
[----:B------:R-:W-:Y:S01]  /*6380*/  STL.64 [R1+0xec0], R58 ;  /* 0x000ec03a01007387 */ /* 0x000fe20000100a00 */
[----:B------:R-:W-:-:S03]  /*6390*/  IMAD.WIDE R180, R182, 0x4, R2 ;  /* 0x00000004b6b47825 */ /* 0x000fc600078e0202 */
[----:B------:R-:W-:Y:S01]  /*63a0*/  STL.64 [R1+0xec8], R60 ;  /* 0x000ec83c01007387 */ /* 0x000fe20000100a00 */
[----:B------:R-:W-:-:S03]  /*63b0*/  IMAD.WIDE R182, R182, 0x4, R4 ;  /* 0x00000004b6b67825 */ /* 0x000fc600078e0204 */
[----:B------:R2:W-:Y:S01]  /*63c0*/  LDGSTS.E [R15+0x2400], [R12.64], !P1 ;  /* 0x024000000c0f7fae */ /* 0x0005e2000c921848 */
[----:B------:R-:W-:-:S03]  /*63d0*/  IMAD.WIDE R184, R186, 0x4, R2 ;  /* 0x00000004bab87825 */ /* 0x000fc600078e0202 */
[----:B------:R-:W-:Y:S01]  /*63e0*/  STL.64 [R1+0xed0], R62 ;  /* 0x000ed03e01007387 */ /* 0x000fe20000100a00 */
[----:B------:R-:W-:-:S03]  /*63f0*/  IMAD.WIDE R186, R186, 0x4, R4 ;  /* 0x00000004baba7825 */ /* 0x000fc600078e0204 */
[----:B------:R1:W-:Y:S01]  /*6400*/  LDGSTS.E [R15+0x2600], [R10.64], !P1 ;  /* 0x026000000a0f7fae */ /* 0x0003e2000c921848 */
[----:B------:R-:W-:Y:S01]  /*6410*/  ISETP.GE.U32.AND P1, PT, R0, 0x7fffff5b, PT ;  /* 0x7fffff5b0000780c */ /* 0x000fe20003f26070 */
[----:B------:R-:W-:Y:S02]  /*6420*/  IMAD R0, R202, 0x11, RZ ;  /* 0x00000011ca007824 */ /* 0x000fe400078e02ff */
[----:B------:R1:W-:Y:S01]  /*6430*/  STL.64 [R1+0x130], R112 ;  /* 0x0001307001007387 */ /* 0x0003e20000100a00 */
[----:B------:R-:W-:-:S03]  /*6440*/  IMAD.WIDE R188, R190, 0x4, R2 ;  /* 0x00000004bebc7825 */ /* 0x000fc600078e0202 */
[----:B------:R2:W-:Y:S01]  /*6450*/  STL.64 [R1+0x128], R110 ;  /* 0x0001286e01007387 */ /* 0x0005e20000100a00 */
[----:B------:R-:W-:-:S03]  /*6460*/  IMAD.WIDE R190, R190, 0x4, R4 ;  /* 0x00000004bebe7825 */ /* 0x000fc600078e0204 */
[----:B------:R3:W-:Y:S01]  /*6470*/  STL.64 [R1+0x100], R108 ;  /* 0x0001006c01007387 */ /* 0x0007e20000100a00 */
[----:B------:R-:W-:-:S03]  /*6480*/  IMAD.WIDE R192, R194, 0x4, R2 ;  /* 0x00000004c2c07825 */ /* 0x000fc600078e0202 */
[----:B------:R4:W-:Y:S01]  /*6490*/  STL.64 [R1+0xf8], R106 ;  /* 0x0000f86a01007387 */ /* 0x0009e20000100a00 */
[----:B-1----:R-:W-:-:S03]  /*64a0*/  IMAD.WIDE R112, R114, 0x4, R2 ;  /* 0x0000000472707825 */ /* 0x002fc600078e0202 */
[----:B------:R1:W-:Y:S01]  /*64b0*/  STL.64 [R1+0xd0], R12 ;  /* 0x0000d00c01007387 */ /* 0x0003e20000100a00 */
[----:B--2---:R-:W-:Y:S02]  /*64c0*/  IMAD R110, R202, 0x21, RZ ;  /* 0x00000021ca6e7824 */ /* 0x004fe400078e02ff */
[----:B------:R-:W-:Y:S01]  /*64d0*/  IMAD.WIDE R114, R114, 0x4, R4 ;  /* 0x0000000472727825 */ /* 0x000fe200078e0204 */
[----:B------:R2:W-:Y:S03]  /*64e0*/  LDGSTS.E [R15+0x3400], [R8.64], !P2 ;  /* 0x03400000080f7fae */ /* 0x0005e6000d121848 */
[--C-:B---3--:R-:W-:Y:S01]  /*64f0*/  IMAD.WIDE R108, R110, 0x4, R2.reuse ;  /* 0x000000046e6c7825 */ /* 0x108fe200078e0202 */
[----:B------:R3:W-:Y:S03]  /*6500*/  STL.64 [R1+0xc8], R10 ;  /* 0x0000c80a01007387 */ /* 0x0007e60000100a00 */
[----:B----4-:R-:W-:Y:S01]  /*6510*/  IMAD R106, R202, 0x1d, RZ ;  /* 0x0000001dca6a7824 */ /* 0x010fe200078e02ff */
[----:B------:R4:W-:Y:S01]  /*6520*/  LDGSTS.E [R15+0x3600], [R6.64], !P2 ;  /* 0x03600000060f7fae */ /* 0x0009e2000d121848 */
[----:B-1----:R-:W-:Y:S01]  /*6530*/  IMAD.WIDE R12, R0, 0x4, R2 ;  /* 0x00000004000c7825 */ /* 0x002fe200078e0202 */
[----:B------:R-:W-:-:S02]  /*6540*/  ISETP.GE.U32.AND P2, PT, R104, 0x7fffff57, PT ;  /* 0x7fffff576800780c */ /* 0x000fc40003f46070 */
[----:B------:R2:W-:Y:S01]  /*6550*/  STL.64 [R1+0xa0], R8 ;  /* 0x0000a00801007387 */ /* 0x0005e20000100a00 */
[----:B------:R-:W-:Y:S02]  /*6560*/  IMAD R104, R202, 0x15, RZ ;  /* 0x00000015ca687824 */ /* 0x000fe400078e02ff */
[--C-:B------:R-:W-:Y:S01]  /*6570*/  IMAD.WIDE R110, R110, 0x4, R4.reuse ;  /* 0x000000046e6e7825 */ /* 0x100fe200078e0204 */
[----:B------:R1:W-:Y:S03]  /*6580*/  LDGSTS.E [R15+0x4400], [R12.64], !P3 ;  /* 0x044000000c0f7fae */ /* 0x0003e6000d921848 */
[--C-:B---3--:R-:W-:Y:S01]  /*6590*/  IMAD.WIDE R10, R0, 0x4, R4.reuse ;  /* 0x00000004000a7825 */ /* 0x108fe200078e0204 */
[----:B------:R-:W-:Y:S01]  /*65a0*/  IADD3 R0, R204, -0x2e, RZ ;  /* 0xffffffd2cc007810 */ /* 0x000fe20007ffe0ff */
[----:B------:R4:W-:Y:S02]  /*65b0*/  STL.64 [R1+0x98], R6 ;  /* 0x0000980601007387 */ /* 0x0009e40000100a00 */
[----:B------:R-:W-:-:S02]  /*65c0*/  IMAD.WIDE R194, R194, 0x4, R4 ;  /* 0x00000004c2c27825 */ /* 0x000fc400078e0204 */
[----:B------:R3:W-:Y:S01]  /*65d0*/  LDGSTS.E [R15+0x4600], [R10.64], !P3 ;  /* 0x046000000a0f7fae */ /* 0x0007e2000d921848 */
[----:B------:R-:W-:Y:S01]  /*65e0*/  ISETP.GE.U32.AND P3, PT, R0, 0x7fffff53, PT ;  /* 0x7fffff530000780c */ /* 0x000fe20003f66070 */
[----:B--2---:R-:W-:Y:S02]  /*65f0*/  IMAD.WIDE R8, R104, 0x4, R2 ;  /* 0x0000000468087825 */ /* 0x004fe400078e0202 */
[----:B------:R-:W-:Y:S02]  /*6600*/  STL.64 [R1+0x70], R12 ;  /* 0x0000700c01007387 */ /* 0x000fe40000100a00 */
[----:B------:R-:W-:Y:S02]  /*6610*/  IMAD R0, R202, 0x19, RZ ;  /* 0x00000019ca007824 */ /* 0x000fe400078e02ff */
[----:B----4-:R-:W-:Y:S01]  /*6620*/  IMAD.WIDE R6, R104, 0x4, R4 ;  /* 0x0000000468067825 */ /* 0x010fe200078e0204 */
[----:B------:R-:W-:Y:S01]  /*6630*/  STL.64 [R1+0x68], R10 ;  /* 0x0000680a01007387 */ /* 0x000fe20000100a00 */
[----:B------:R-:W-:-:S02]  /*6640*/  IADD3 R104, R204, -0x32, RZ ;  /* 0xffffffcecc687810 */ /* 0x000fc40007ffe0ff */
[C---:B------:R-:W-:Y:S01]  /*6650*/  IMAD.WIDE R196, R198.reuse, 0x4, R2 ;  /* 0x00000004c6c47825 */ /* 0x040fe200078e0202 */
[----:B------:R2:W-:Y:S03]  /*6660*/  STL.64 [R1+0x40], R8 ;  /* 0x0000400801007387 */ /* 0x0005e60000100a00 */
[----:B------:R-:W-:Y:S01]  /*6670*/  IMAD.WIDE R198, R198, 0x4, R4 ;  /* 0x00000004c6c67825 */ /* 0x000fe200078e0204 */
[----:B------:R2:W-:Y:S03]  /*6680*/  LDGSTS.E [R15+0x5400], [R8.64], !P4 ;  /* 0x05400000080f7fae */ /* 0x0005e6000e121848 */
[C---:B------:R-:W-:Y:S01]  /*6690*/  IMAD.WIDE R200, R208.reuse, 0x4, R2 ;  /* 0x00000004d0c87825 */ /* 0x040fe200078e0202 */
[----:B------:R4:W-:Y:S03]  /*66a0*/  STL.64 [R1+0x38], R6 ;  /* 0x0000380601007387 */ /* 0x0009e60000100a00 */
[----:B------:R-:W-:Y:S01]  /*66b0*/  IMAD.WIDE R208, R208, 0x4, R4 ;  /* 0x00000004d0d07825 */ /* 0x000fe200078e0204 */
[----:B------:R4:W-:Y:S01]  /*66c0*/  LDGSTS.E [R15+0x5600], [R6.64], !P4 ;  /* 0x05600000060f7fae */ /* 0x0009e2000e121848 */
[----:B------:R-:W-:-:S02]  /*66d0*/  ISETP.GE.U32.AND P4, PT, R104, 0x7fffff4f, PT ;  /* 0x7fffff4f6800780c */ /* 0x000fc40003f86070 */
[----:B------:R-:W-:-:S04]  /*66e0*/  IMAD.WIDE R104, R106, 0x4, R2 ;  /* 0x000000046a687825 */ /* 0x000fc800078e0202 */
[----:B--2---:R-:W-:-:S04]  /*66f0*/  IMAD.WIDE R8, R0, 0x4, R2 ;  /* 0x0000000400087825 */ /* 0x004fc800078e0202 */
[--C-:B------:R-:W-:Y:S01]  /*6700*/  IMAD.WIDE R106, R106, 0x4, R4.reuse ;  /* 0x000000046a6a7825 */ /* 0x100fe200078e0204 */
[----:B------:R2:W-:Y:S03]  /*6710*/  LDGSTS.E [R15+0x6400], [R8.64], !P5 ;  /* 0x06400000080f7fae */ /* 0x0005e6000e921848 */
[----:B----4-:R-:W-:Y:S01]  /*6720*/  IMAD.WIDE R6, R0, 0x4, R4 ;  /* 0x0000000400067825 */ /* 0x010fe200078e0204 */
[----:B------:R-:W-:Y:S01]  /*6730*/  IADD3 R0, R204, -0x36, RZ ;  /* 0xffffffcacc007810 */ /* 0x000fe20007ffe0ff */
[----:B------:R2:W-:Y:S02]  /*6740*/  STL.64 [R1+0x10], R8 ;  /* 0x0000100801007387 */ /* 0x0005e40000100a00 */
[----:B------:R-:W-:Y:S02]  /*6750*/  IMAD.MOV.U32 R248, RZ, RZ, R216 ;  /* 0x000000fffff87224 */ /* 0x000fe400078e00d8 */
[----:B------:R4:W-:Y:S01]  /*6760*/  LDGSTS.E [R15+0x6600], [R6.64], !P5 ;  /* 0x06600000060f7fae */ /* 0x0009e2000e921848 */
[----:B------:R-:W-:Y:S01]  /*6770*/  ISETP.GE.U32.AND P5, PT, R0, 0x7fffff4b, PT ;  /* 0x7fffff4b0000780c */ /* 0x000fe20003fa6070 */
[----:B------:R-:W-:Y:S01]  /*6780*/  IMAD R216, R202, 0x22, RZ ;  /* 0x00000022cad87824 */ /* 0x000fe200078e02ff */
[----:B------:R-:W-:Y:S01]  /*6790*/  IADD3 R0, R204, -0x3a, RZ ;  /* 0xffffffc6cc007810 */ /* 0x000fe20007ffe0ff */
[----:B------:R1:W-:Y:S01]  /*67a0*/  LDGSTS.E [R15+0x7400], [R104.64], !P6 ;  /* 0x07400000680f7fae */ /* 0x0003e2000f121848 */
[----:B------:R-:W-:-:S02]  /*67b0*/  IMAD.MOV.U32 R16, RZ, RZ, R220 ;  /* 0x000000ffff107224 */ /* 0x000fc400078e00dc */
[----:B------:R-:W-:Y:S01]  /*67c0*/  IMAD.MOV.U32 R249, RZ, RZ, R217 ;  /* 0x000000fffff97224 */ /* 0x000fe200078e00d9 */
[----:B------:R1:W-:Y:S01]  /*67d0*/  LDGSTS.E [R15+0x7600], [R106.64], !P6 ;  /* 0x076000006a0f7fae */ /* 0x0003e2000f121848 */
[----:B------:R-:W-:Y:S01]  /*67e0*/  ISETP.GE.U32.AND P6, PT, R0, 0x7fffff47, PT ;  /* 0x7fffff470000780c */ /* 0x000fe20003fc6070 */
[----:B------:R-:W-:Y:S01]  /*67f0*/  IMAD R220, R202, 0x26, RZ ;  /* 0x00000026cadc7824 */ /* 0x000fe200078e02ff */
[----:B------:R-:W-:Y:S01]  /*6800*/  IADD3 R0, R204, -0x3e, RZ ;  /* 0xffffffc2cc007810 */ /* 0x000fe20007ffe0ff */
[----:B------:R1:W-:Y:S01]  /*6810*/  LDGSTS.E [R15+0x8400], [R108.64], !P0 ;  /* 0x084000006c0f7fae */ /* 0x0003e2000c121848 */
[----:B------:R-:W-:Y:S02]  /*6820*/  IMAD.MOV.U32 R18, RZ, RZ, R224 ;  /* 0x000000ffff127224 */ /* 0x000fe400078e00e0 */
[----:B------:R-:W-:Y:S01]  /*6830*/  IMAD.MOV.U32 R17, RZ, RZ, R221 ;  /* 0x000000ffff117224 */ /* 0x000fe200078e00dd */
        /* <DEDUP_REMOVED lines=9> */
[----:B------:R-:W-:Y:S01]  /*68d0*/  IMAD.MOV.U32 R22, RZ, RZ, R230 ;  /* 0x000000ffff167224 */ /* 0x000fe200078e00e6 */
[----:B------:R-:W-:Y:S01]  /*68e0*/  IADD3 R0, R204, -0x46, RZ ;  /* 0xffffffbacc007810 */ /* 0x000fe20007ffe0ff */
[----:B------:R1:W-:Y:S01]  /*68f0*/  LDGSTS.E [R15+0xa400], [R116.64], !P2 ;  /* 0x0a400000740f7fae */ /* 0x0003e2000d121848 */
[----:B------:R-:W-:Y:S02]  /*6900*/  IMAD.MOV.U32 R23, RZ, RZ, R231 ;  /* 0x000000ffff177224 */ /* 0x000fe400078e00e7 */
[----:B------:R-:W-:Y:S01]  /*6910*/  IMAD.WIDE R230, R232, 0x4, R2 ;  /* 0x00000004e8e67825 */ /* 0x000fe200078e0202 */
[----:B------:R1:W-:Y:S01]  /*6920*/  LDGSTS.E [R15+0xa600], [R118.64], !P2 ;  /* 0x0a600000760f7fae */ /* 0x0003e2000d121848 */
[----:B------:R-:W-:-:S02]  /*6930*/  ISETP.GE.U32.AND P2, PT, R0, 0x7fffff3b, PT ;  /* 0x7fffff3b0000780c */ /* 0x000fc40003f46070 */
        /* <DEDUP_REMOVED lines=26> */
[----:B------:R-:W-:Y:S01]  /*6ae0*/  IMAD.WIDE R24, R252, 0x4, R4 ;  /* 0x00000004fc187825 */ /* 0x000fe200078e0204 */
[----:B------:R-:W-:Y:S01]  /*6af0*/  IADD3 R252, R204, -0x63, RZ ;  /* 0xffffff9dccfc7810 */ /* 0x000fe20007ffe0ff */
[----:B------:R1:W-:Y:S01]  /*6b00*/  LDGSTS.E [R15+0xf600], [R138.64], !P0 ;  /* 0x0f6000008a0f7fae */ /* 0x0003e2000c121848 */
[----:B------:R-:W-:-:S02]  /*6b10*/  ISETP.GE.U32.AND P0, PT, R0, 0x7fffff27, PT ;  /* 0x7fffff270000780c */ /* 0x000fc40003f06070 */
[----:B------:R-:W-:Y:S01]  /*6b20*/  IADD3 R0, R204, -0x5e, RZ ;  /* 0xffffffa2cc007810 */ /* 0x000fe20007ffe0ff */
[----:B------:R1:W-:Y:S04]  /*6b30*/  LDGSTS.E [R15+0x10400], [R140.64], !P1 ;  /* 0x104000008c0f7fae */ /* 0x0003e8000c921848 */
[----:B------:R1:W-:Y:S01]  /*6b40*/  LDGSTS.E [R15+0x10600], [R142.64], !P1 ;  /* 0x106000008e0f7fae */ /* 0x0003e2000c921848 */
[----:B------:R-:W-:Y:S02]  /*6b50*/  ISETP.GE.U32.AND P1, PT, R0, 0x7fffff23, PT ;  /* 0x7fffff230000780c */ /* 0x000fe40003f26070 */
[----:B------:R-:W-:Y:S01]  /*6b60*/  IADD3 R0, R204, -0x62, RZ ;  /* 0xffffff9ecc007810 */ /* 0x000fe20007ffe0ff */
[----:B------:R1:W-:Y:S04]  /*6b70*/  LDGSTS.E [R15+0x11400], [R144.64], !P2 ;  /* 0x11400000900f7fae */ /* 0x0003e8000d121848 */
        /* <DEDUP_REMOVED lines=53> */
[----:B------:R-:W-:Y:S01]  /*6ed0*/  ISETP.GE.U32.AND P1, PT, R0, 0x7fffff6a, PT ;  /* 0x7fffff6a0000780c */ /* 0x000fe20003f26070 */
[----:B------:R-:W-:Y:S02]  /*6ee0*/  IMAD.SHL.U32 R0, R202, 0x2, RZ ;  /* 0x00000002ca007824 */ /* 0x000fe400078e00ff */
[----:B------:R2:W-:Y:S02]  /*6ef0*/  LDGSTS.E [R15+0x1f400], [R200.64], !P2 ;  /* 0x1f400000c80f7fae */ /* 0x0005e4000d121848 */
[----:B-1----:R-:W-:-:S02]  /*6f00*/  IMAD.WIDE R12, R0, 0x4, R2 ;  /* 0x00000004000c7825 */ /* 0x002fc400078e0202 */
[----:B------:R1:W-:Y:S01]  /*6f10*/  LDGSTS.E [R15+0x1f600], [R208.64], !P2 ;  /* 0x1f600000d00f7fae */ /* 0x0003e2000d121848 */
[----:B------:R-:W-:Y:S01]  /*6f20*/  ISETP.GE.U32.AND P2, PT, R210, 0x7fffff66, PT ;  /* 0x7fffff66d200780c */ /* 0x000fe20003f46070 */
[----:B------:R-:W-:Y:S02]  /*6f30*/  IMAD R210, R202, 0x6, RZ ;  /* 0x00000006cad27824 */ /* 0x000fe400078e02ff */
[----:B---3--:R-:W-:Y:S01]  /*6f40*/  IMAD.WIDE R10, R0, 0x4, R4 ;  /* 0x00000004000a7825 */ /* 0x008fe200078e0204 */
[----:B------:R4:W-:Y:S01]  /*6f50*/  STL.64 [R1+0x8], R6 ;  /* 0x0000080601007387 */ /* 0x0009e20000100a00 */
[----:B------:R-:W-:Y:S02]  /*6f60*/  IADD3 R0, R204, -0x1f, RZ ;  /* 0xffffffe1cc007810 */ /* 0x000fe40007ffe0ff */
[----:B--2---:R-:W-:Y:S01]  /*6f70*/  IMAD.WIDE R8, R210, 0x4, R2 ;  /* 0x00000004d2087825 */ /* 0x004fe200078e0202 */
[----:B------:R2:W-:Y:S04]  /*6f80*/  LDGSTS.E [R14+0x800], [R12.64], !P3 ;  /* 0x008000000c0e7fae */ /* 0x0005e8000d921848 */
[----:B------:R3:W-:Y:S01]  /*6f90*/  LDGSTS.E [R14+0xa00], [R10.64], !P3 ;  /* 0x00a000000a0e7fae */ /* 0x0007e2000d921848 */
[----:B------:R-:W-:Y:S01]  /*6fa0*/  ISETP.GE.U32.AND P3, PT, R0, 0x7fffff62, PT ;  /* 0x7fffff620000780c */ /* 0x000fe20003f66070 */
[----:B------:R-:W-:-:S02]  /*6fb0*/  IMAD R0, R202, 0xa, RZ ;  /* 0x0000000aca007824 */ /* 0x000fc400078e02ff */
[----:B----4-:R-:W-:Y:S01]  /*6fc0*/  IMAD.WIDE R6, R210, 0x4, R4 ;  /* 0x00000004d2067825 */ /* 0x010fe200078e0204 */
[----:B------:R-:W-:Y:S01]  /*6fd0*/  IADD3 R210, R204, -0x23, RZ ;  /* 0xffffffddccd27810 */ /* 0x000fe20007ffe0ff */
[----:B------:R4:W-:Y:S04]  /*6fe0*/  LDGSTS.E [R14+0x1800], [R8.64], !P4 ;  /* 0x01800000080e7fae */ /* 0x0009e8000e121848 */
[----:B------:R1:W-:Y:S01]  /*6ff0*/  LDGSTS.E [R14+0x1a00], [R6.64], !P4 ;  /* 0x01a00000060e7fae */ /* 0x0003e2000e121848 */
[----:B------:R-:W-:Y:S01]  /*7000*/  ISETP.GE.U32.AND P4, PT, R210, 0x7fffff5e, PT ;  /* 0x7fffff5ed200780c */ /* 0x000fe20003f86070 */
[----:B------:R-:W-:Y:S02]  /*7010*/  IMAD R210, R202, 0xe, RZ ;  /* 0x0000000ecad27824 */ /* 0x000fe400078e02ff */
[----:B------:R2:W-:Y:S04]  /*7020*/  STL.64 [R1+0x120], R12 ;  /* 0x0001200c01007387 */ /* 0x0005e80000100a00 */
[----:B------:R3:W-:Y:S04]  /*7030*/  STL.64 [R1+0x118], R10 ;  /* 0x0001180a01007387 */ /* 0x0007e80000100a00 */
[----:B------:R4:W-:Y:S01]  /*7040*/  STL.64 [R1+0xf0], R8 ;  /* 0x0000f00801007387 */ /* 0x0009e20000100a00 */
[----:B--2---:R-:W-:-:S03]  /*7050*/  IMAD.WIDE R12, R0, 0x4, R2 ;  /* 0x00000004000c7825 */ /* 0x004fc600078e0202 */
[----:B------:R1:W-:Y:S01]  /*7060*/  STL.64 [R1+0xe8], R6 ;  /* 0x0000e80601007387 */ /* 0x0003e20000100a00 */
[----:B---3--:R-:W-:Y:S01]  /*7070*/  IMAD.WIDE R10, R0, 0x4, R4 ;  /* 0x00000004000a7825 */ /* 0x008fe200078e0204 */
[----:B------:R-:W-:Y:S02]  /*7080*/  IADD3 R0, R204, -0x27, RZ ;  /* 0xffffffd9cc007810 */ /* 0x000fe40007ffe0ff */
[----:B------:R2:W-:Y:S01]  /*7090*/  LDGSTS.E [R14+0x2800], [R12.64], !P5 ;  /* 0x028000000c0e7fae */ /* 0x0005e2000e921848 */
[----:B----4-:R-:W-:-:S03]  /*70a0*/  IMAD.WIDE R8, R210, 0x4, R2 ;  /* 0x00000004d2087825 */ /* 0x010fc600078e0202 */
[----:B------:R3:W-:Y:S01]  /*70b0*/  LDGSTS.E [R14+0x2a00], [R10.64], !P5 ;  /* 0x02a000000a0e7fae */ /* 0x0007e2000e921848 */
[----:B------:R-:W-:Y:S01]  /*70c0*/  ISETP.GE.U32.AND P5, PT, R0, 0x7fffff5a, PT ;  /* 0x7fffff5a0000780c */ /* 0x000fe20003fa6070 */
[----:B------:R-:W-:Y:S02]  /*70d0*/  IMAD R0, R202, 0x12, RZ ;  /* 0x00000012ca007824 */ /* 0x000fe400078e02ff */
[----:B-1----:R-:W-:Y:S01]  /*70e0*/  IMAD.WIDE R6, R210, 0x4, R4 ;  /* 0x00000004d2067825 */ /* 0x002fe200078e0204 */
[----:B------:R-:W-:Y:S01]  /*70f0*/  IADD3 R210, R204, -0x2b, RZ ;  /* 0xffffffd5ccd27810 */ /* 0x000fe20007ffe0ff */
[----:B------:R1:W-:Y:S04]  /*7100*/  LDGSTS.E [R14+0x3800], [R8.64], !P6 ;  /* 0x03800000080e7fae */ /* 0x0003e8000f121848 */
[----:B------:R4:W-:Y:S01]  /*7110*/  LDGSTS.E [R14+0x3a00], [R6.64], !P6 ;  /* 0x03a00000060e7fae */ /* 0x0009e2000f121848 */
[----:B------:R-:W-:Y:S01]  /*7120*/  ISETP.GE.U32.AND P6, PT, R210, 0x7fffff56, PT ;  /* 0x7fffff56d200780c */ /* 0x000fe20003fc6070 */
[----:B------:R-:W-:-:S02]  /*7130*/  IMAD R210, R202, 0x16, RZ ;  /* 0x00000016cad27824 */ /* 0x000fc400078e02ff */
        /* <DEDUP_REMOVED lines=8> */
[----:B-1----:R-:W-:-:S03]  /*71c0*/  IMAD.WIDE R8, R210, 0x4, R2 ;  /* 0x00000004d2087825 */ /* 0x002fc600078e0202 */
[----:B------:R2:W-:Y:S01]  /*71d0*/  STL.64 [R1+0x60], R12 ;  /* 0x0000600c01007387 */ /* 0x0005e20000100a00 */
[----:B----4-:R-:W-:-:S03]  /*71e0*/  IMAD.WIDE R6, R210, 0x4, R4 ;  /* 0x00000004d2067825 */ /* 0x010fc600078e0204 */
[----:B------:R1:W-:Y:S01]  /*71f0*/  LDGSTS.E [R14+0x4a00], [R10.64], !P0 ;  /* 0x04a000000a0e7fae */ /* 0x0003e2000c121848 */
[----:B------:R-:W-:Y:S02]  /*7200*/  ISETP.GE.U32.AND P0, PT, R0, 0x7fffff52, PT ;  /* 0x7fffff520000780c */ /* 0x000fe40003f06070 */
[----:B------:R-:W-:Y:S01]  /*7210*/  IADD3 R0, R204, -0x33, RZ ;  /* 0xffffffcdcc007810 */ /* 0x000fe20007ffe0ff */
[----:B------:R1:W-:Y:S01]  /*7220*/  STL.64 [R1+0x58], R10 ;  /* 0x0000580a01007387 */ /* 0x0003e20000100a00 */
[----:B------:R-:W-:-:S03]  /*7230*/  IMAD.WIDE R210, R212, 0x4, R2 ;  /* 0x00000004d4d27825 */ /* 0x000fc600078e0202 */
[----:B------:R3:W-:Y:S01]  /*7240*/  STL.64 [R1+0x30], R8 ;  /* 0x0000300801007387 */ /* 0x0007e20000100a00 */
[----:B------:R-:W-:-:S03]  /*7250*/  IMAD.WIDE R212, R212, 0x4, R4 ;  /* 0x00000004d4d47825 */ /* 0x000fc600078e0204 */
[----:B------:R3:W-:Y:S01]  /*7260*/  LDGSTS.E [R14+0x5800], [R8.64], !P1 ;  /* 0x05800000080e7fae */ /* 0x0007e2000c921848 */
[----:B--2---:R-:W-:Y:S02]  /*7270*/  IMAD.MOV.U32 R12, RZ, RZ, R228 ;  /* 0x000000ffff0c7224 */ /* 0x004fe400078e00e4 */
[----:B------:R-:W-:Y:S01]  /*7280*/  IMAD R228, R202, 0x2e, RZ ;  /* 0x0000002ecae47824 */ /* 0x000fe200078e02ff */
[----:B------:R2:W-:Y:S01]  /*7290*/  STL.64 [R1+0x28], R6 ;  /* 0x0000280601007387 */ /* 0x0005e20000100a00 */
[----:B-1----:R-:W-:Y:S02]  /*72a0*/  IMAD.MOV.U32 R10, RZ, RZ, R222 ;  /* 0x000000ffff0a7224 */ /* 0x002fe400078e00de */
[----:B------:R-:W-:Y:S01]  /*72b0*/  IMAD.MOV.U32 R11, RZ, RZ, R223 ;  /* 0x000000ffff0b7224 */ /* 0x000fe200078e00df */
[----:B------:R2:W-:Y:S01]  /*72c0*/  LDGSTS.E [R14+0x5a00], [R6.64], !P1 ;  /* 0x05a00000060e7fae */ /* 0x0005e2000c921848 */
[----:B------:R-:W-:Y:S01]  /*72d0*/  ISETP.GE.U32.AND P1, PT, R0, 0x7fffff4e, PT ;  /* 0x7fffff4e0000780c */ /* 0x000fe20003f26070 */
[----:B------:R-:W-:Y:S01]  /*72e0*/  IMAD.WIDE R222, R224, 0x4, R2 ;  /* 0x00000004e0de7825 */ /* 0x000fe200078e0202 */
[----:B------:R-:W-:-:S03]  /*72f0*/  IADD3 R0, R204, -0x37, RZ ;  /* 0xffffffc9cc007810 */ /* 0x000fc60007ffe0ff */
[----:B---3--:R-:W-:Y:S02]  /*7300*/  IMAD.MOV.U32 R8, RZ, RZ, R214 ;  /* 0x000000ffff087224 */ /* 0x008fe400078e00d6 */
[----:B------:R-:W-:Y:S02]  /*7310*/  IMAD.MOV.U32 R9, RZ, RZ, R215 ;  /* 0x000000ffff097224 */ /* 0x000fe400078e00d7 */
[----:B------:R-:W-:-:S04]  /*7320*/  IMAD.WIDE R214, R216, 0x4, R2 ;  /* 0x00000004d8d67825 */ /* 0x000fc800078e0202 */
[----:B--2---:R-:W-:-:S04]  /*7330*/  IMAD.WIDE R6, R250, 0x4, R2 ;  /* 0x00000004fa067825 */ /* 0x004fc800078e0202 */
[--C-:B------:R-:W-:Y:S01]  /*7340*/  IMAD.WIDE R250, R250, 0x4, R4.reuse ;  /* 0x00000004fafa7825 */ /* 0x100fe200078e0204 */
[----:B------:R1:W-:Y:S03]  /*7350*/  LDGSTS.E [R14+0x6800], [R6.64], !P2 ;  /* 0x06800000060e7fae */ /* 0x0003e6000d121848 */
[--C-:B------:R-:W-:Y:S01]  /*7360*/  IMAD.WIDE R216, R216, 0x4, R4.reuse ;  /* 0x00000004d8d87825 */ /* 0x100fe200078e0204 */
[----:B------:R2:W-:Y:S01]  /*7370*/  LDGSTS.E [R14+0x6a00], [R250.64], !P2 ;  /* 0x06a00000fa0e7fae */ /* 0x0005e2000d121848 */
[----:B------:R-:W-:Y:S02]  /*7380*/  ISETP.GE.U32.AND P2, PT, R0, 0x7fffff4a, PT ;  /* 0x7fffff4a0000780c */ /* 0x000fe40003f46070 */
[----:B------:R-:W-:Y:S01]  /*7390*/  IADD3 R0, R204, -0x3b, RZ ;  /* 0xffffffc5cc007810 */ /* 0x000fe20007ffe0ff */
[----:B------:R2:W-:Y:S01]  /*73a0*/  LDGSTS.E [R14+0x7800], [R210.64], !P3 ;  /* 0x07800000d20e7fae */ /* 0x0005e2000d921848 */
[----:B------:R-:W-:-:S03]  /*73b0*/  IMAD.WIDE R224, R224, 0x4, R4 ;  /* 0x00000004e0e07825 */ /* 0x000fc600078e0204 */
[----:B------:R2:W-:Y:S01]  /*73c0*/  LDGSTS.E [R14+0x7a00], [R212.64], !P3 ;  /* 0x07a00000d40e7fae */ /* 0x0005e2000d921848 */
[----:B------:R-:W-:Y:S01]  /*73d0*/  ISETP.GE.U32.AND P3, PT, R0, 0x7fffff46, PT ;  /* 0x7fffff460000780c */ /* 0x000fe20003f66070 */
[----:B------:R-:W-:Y:S01]  /*73e0*/  IMAD.MOV.U32 R13, RZ, RZ, R229 ;  /* 0x000000ffff0d7224 */ /* 0x000fe200078e00e5 */
[----:B------:R-:W-:Y:S01]  /*73f0*/  IADD3 R0, R204, -0x3f, RZ ;  /* 0xffffffc1cc007810 */ /* 0x000fe20007ffe0ff */
[----:B------:R1:W-:Y:S01]  /*7400*/  STL.64 [R1], R6 ;  /* 0x0000000601007387 */ /* 0x0003e20000100a00 */
[C---:B------:R-:W-:Y:S02]  /*7410*/  IMAD.WIDE R226, R228.reuse, 0x4, R2 ;  /* 0x00000004e4e27825 */ /* 0x040fe400078e0202 */
[----:B------:R-:W-:Y:S01]  /*7420*/  MOV R59, R13 ;  /* 0x0000000d003b7202 */ /* 0x000fe20000000f00 */
[----:B------:R2:W-:Y:S01]  /*7430*/  LDGSTS.E [R14+0x8800], [R214.64], !P4 ;  /* 0x08800000d60e7fae */ /* 0x0005e2000e121848 */
[----:B------:R-:W-:-:S03]  /*7440*/  IMAD.WIDE R228, R228, 0x4, R4 ;  /* 0x00000004e4e47825 */ /* 0x000fc600078e0204 */
[----:B------:R2:W-:Y:S01]  /*7450*/  LDGSTS.E [R14+0x8a00], [R216.64], !P4 ;  /* 0x08a00000d80e7fae */ /* 0x0005e2000e121848 */
[----:B------:R-:W-:Y:S01]  /*7460*/  ISETP.GE.U32.AND P4, PT, R0, 0x7fffff42, PT ;  /* 0x7fffff420000780c */ /* 0x000fe20003f86070 */
[----:B------:R-:W-:Y:S01]  /*7470*/  IMAD.MOV.U32 R58, RZ, RZ, R12 ;  /* 0x000000ffff3a7224 */ /* 0x000fe200078e000c */
[----:B------:R-:W-:Y:S01]  /*7480*/  IADD3 R0, R204, -0x43, RZ ;  /* 0xffffffbdcc007810 */ /* 0x000fe20007ffe0ff */
[----:B-1----:R-:W-:Y:S01]  /*7490*/  IMAD.MOV.U32 R7, RZ, RZ, R219 ;  /* 0x000000ffff077224 */ /* 0x002fe200078e00db */
[----:B------:R-:W-:Y:S01]  /*74a0*/  MOV R6, R218 ;  /* 0x000000da00067202 */ /* 0x000fe20000000f00 */
[----:B------:R-:W-:-:S04]  /*74b0*/  IMAD.WIDE R218, R220, 0x4, R2 ;  /* 0x00000004dcda7825 */ /* 0x000fc800078e0202 */
[----:B------:R-:W-:Y:S01]  /*74c0*/  IMAD.WIDE R220, R220, 0x4, R4 ;  /* 0x00000004dcdc7825 */ /* 0x000fe200078e0204 */
        /* <DEDUP_REMOVED lines=22> */
[----:B------:R-:W-:Y:S01]  /*7630*/  ISETP.GE.U32.AND P3, PT, R0, 0x7fffff2a, PT ;  /* 0x7fffff2a0000780c */ /* 0x000fe20003f66070 */
[----:B------:R-:W-:-:S02]  /*7640*/  IMAD R0, R202, 0x42, RZ ;  /* 0x00000042ca007824 */ /* 0x000fc400078e02ff */
[----:B------:R2:W-:Y:S02]  /*7650*/  LDGSTS.E [R14+0xf800], [R242.64], !P4 ;  /* 0x0f800000f20e7fae */ /* 0x0005e4000e121848 */
[----:B------:R-:W-:Y:S02]  /*7660*/  IMAD.WIDE R28, R0, 0x4, R4 ;  /* 0x00000004001c7825 */ /* 0x000fe400078e0204 */
[----:B------:R2:W-:Y:S01]  /*7670*/  LDGSTS.E [R14+0xfa00], [R244.64], !P4 ;  /* 0x0fa00000f40e7fae */ /* 0x0005e2000e121848 */
[----:B------:R-:W-:Y:S01]  /*7680*/  ISETP.GE.U32.AND P4, PT, R246, 0x7fffff26, PT ;  /* 0x7fffff26f600780c */ /* 0x000fe20003f86070 */
[----:B------:R-:W-:Y:S01]  /*7690*/  IMAD.WIDE R246, R0, 0x4, R2 ;  /* 0x0000000400f67825 */ /* 0x000fe200078e0202 */
[----:B------:R-:W-:Y:S01]  /*76a0*/  IADD3 R0, R204, -0x5f, RZ ;  /* 0xffffffa1cc007810 */ /* 0x000fe20007ffe0ff */
[----:B------:R1:W-:Y:S04]  /*76b0*/  STL.64 [R1+0x138], R28 ;  /* 0x0001381c01007387 */ /* 0x0003e80000100a00 */
        /* <DEDUP_REMOVED lines=8> */
[----:B------:R-:W-:Y:S02]  /*7740*/  IMAD R252, R202, 0x4e, RZ ;  /* 0x0000004ecafc7824 */ /* 0x000fe400078e02ff */
[----:B------:R3:W-:Y:S01]  /*7750*/  STL.64 [R1+0x140], R26 ;  /* 0x0001401a01007387 */ /* 0x0007e20000100a00 */
[----:B-1----:R-:W-:Y:S01]  /*7760*/  IMAD.WIDE R28, R0, 0x4, R4 ;  /* 0x00000004001c7825 */ /* 0x002fe200078e0204 */
[----:B------:R-:W-:-:S02]  /*7770*/  IADD3 R0, R204, -0x67, RZ ;  /* 0xffffff99cc007810 */ /* 0x000fc40007ffe0ff */
[----:B------:R4:W-:Y:S04]  /*7780*/  STL.64 [R1+0x148], R24 ;  /* 0x0001481801007387 */ /* 0x0009e80000100a00 */
[----:B------:R1:W-:Y:S01]  /*7790*/  LDGSTS.E [R14+0x12800], [R30.64], !P0 ;  /* 0x128000001e0e7fae */ /* 0x0003e2000c121848 */
[----:B---3--:R-:W-:-:S03]  /*77a0*/  IMAD.WIDE R26, R252, 0x4, R2 ;  /* 0x00000004fc1a7825 */ /* 0x008fc600078e0202 */
[----:B------:R3:W-:Y:S01]  /*77b0*/  LDGSTS.E [R14+0x12a00], [R28.64], !P0 ;  /* 0x12a000001c0e7fae */ /* 0x0007e2000c121848 */
[----:B------:R-:W-:Y:S01]  /*77c0*/  ISETP.GE.U32.AND P0, PT, R0, 0x7fffff1a, PT ;  /* 0x7fffff1a0000780c */ /* 0x000fe20003f06070 */
[----:B----4-:R-:W-:Y:S01]  /*77d0*/  IMAD.WIDE R24, R252, 0x4, R4 ;  /* 0x00000004fc187825 */ /* 0x010fe200078e0204 */
[----:B------:R-:W-:Y:S01]  /*77e0*/  IADD3 R252, R204, -0x6b, RZ ;  /* 0xffffff95ccfc7810 */ /* 0x000fe20007ffe0ff */
[----:B------:R4:W-:Y:S02]  /*77f0*/  LDGSTS.E [R14+0x13800], [R26.64], !P1 ;  /* 0x138000001a0e7fae */ /* 0x0009e4000c921848 */
[----:B------:R-:W-:Y:S02]  /*7800*/  IMAD R0, R202, 0x52, RZ ;  /* 0x00000052ca007824 */ /* 0x000fe400078e02ff */
[----:B------:R1:W-:Y:S01]  /*7810*/  LDGSTS.E [R14+0x13a00], [R24.64], !P1 ;  /* 0x13a00000180e7fae */ /* 0x0003e2000c921848 */
[----:B------:R-:W-:Y:S01]  /*7820*/  ISETP.GE.U32.AND P1, PT, R252, 0x7fffff16, PT ;  /* 0x7fffff16fc00780c */ /* 0x000fe20003f26070 */
[----:B------:R-:W-:-:S02]  /*7830*/  IMAD R252, R202, 0x56, RZ ;  /* 0x00000056cafc7824 */ /* 0x000fc400078e02ff */
[----:B------:R1:W-:Y:S04]  /*7840*/  STL.64 [R1+0x150], R30 ;  /* 0x0001501e01007387 */ /* 0x0003e80000100a00 */
[----:B------:R3:W-:Y:S04]  /*7850*/  STL.64 [R1+0x158], R28 ;  /* 0x0001581c01007387 */ /* 0x0007e80000100a00 */
[----:B------:R4:W-:Y:S01]  /*7860*/  STL.64 [R1+0x160], R26 ;  /* 0x0001601a01007387 */ /* 0x0009e20000100a00 */
[----:B-1----:R-:W-:-:S03]  /*7870*/  IMAD.WIDE R30, R0, 0x4, R2 ;  /* 0x00000004001e7825 */ /* 0x002fc600078e0202 */
        /* <DEDUP_REMOVED lines=17> */
[----:B---3--:R-:W-:-:S03]  /*7990*/  IMAD.WIDE R30, R0, 0x4, R2 ;  /* 0x00000004001e7825 */ /* 0x008fc600078e0202 */
[----:B------:R3:W-:Y:S01]  /*79a0*/  STL.64 [R1+0x188], R24 ;  /* 0x0001881801007387 */ /* 0x0007e20000100a00 */
[----:B----4-:R-:W-:Y:S01]  /*79b0*/  IMAD.WIDE R28, R0, 0x4, R4 ;  /* 0x00000004001c7825 */ /* 0x010fe200078e0204 */
[----:B------:R-:W-:Y:S02]  /*79c0*/  IADD3 R0, R204, -0x77, RZ ;  /* 0xffffff89cc007810 */ /* 0x000fe40007ffe0ff */
[----:B------:R4:W-:Y:S01]  /*79d0*/  LDGSTS.E [R14+0x16800], [R30.64], !P4 ;  /* 0x168000001e0e7fae */ /* 0x0009e2000e121848 */
[----:B-1----:R-:W-:-:S03]  /*79e0*/  IMAD.WIDE R26, R252, 0x4, R2 ;  /* 0x00000004fc1a7825 */ /* 0x002fc600078e0202 */
[----:B------:R1:W-:Y:S01]  /*79f0*/  LDGSTS.E [R14+0x16a00], [R28.64], !P4 ;  /* 0x16a000001c0e7fae */ /* 0x0003e2000e121848 */
[----:B------:R-:W-:Y:S01]  /*7a00*/  ISETP.GE.U32.AND P4, PT, R0, 0x7fffff0a, PT ;  /* 0x7fffff0a0000780c */ /* 0x000fe20003f86070 */
[----:B------:R-:W-:Y:S02]  /*7a10*/  IMAD R0, R202, 0x62, RZ ;  /* 0x00000062ca007824 */ /* 0x000fe400078e02ff */
[----:B---3--:R-:W-:Y:S01]  /*7a20*/  IMAD.WIDE R24, R252, 0x4, R4 ;  /* 0x00000004fc187825 */ /* 0x008fe200078e0204 */
        /* <DEDUP_REMOVED lines=8> */
[----:B----4-:R-:W-:-:S03]  /*7ab0*/  IMAD.WIDE R30, R0, 0x4, R2 ;  /* 0x00000004001e7825 */ /* 0x010fc600078e0202 */
[----:B------:R4:W-:Y:S01]  /*7ac0*/  STL.64 [R1+0x1a8], R24 ;  /* 0x0001a81801007387 */ /* 0x0009e20000100a00 */
[----:B-1----:R-:W-:Y:S01]  /*7ad0*/  IMAD.WIDE R28, R0, 0x4, R4 ;  /* 0x00000004001c7825 */ /* 0x002fe200078e0204 */
[----:B------:R-:W-:Y:S02]  /*7ae0*/  IADD3 R0, R204, -0x7f, RZ ;  /* 0xffffff81cc007810 */ /* 0x000fe40007ffe0ff */
[----:B------:R1:W-:Y:S01]  /*7af0*/  LDGSTS.E [R14+0x18800], [R30.64], !P6 ;  /* 0x188000001e0e7fae */ /* 0x0003e2000f121848 */
[----:B---3--:R-:W-:-:S03]  /*7b00*/  IMAD.WIDE R26, R252, 0x4, R2 ;  /* 0x00000004fc1a7825 */ /* 0x008fc600078e0202 */
[----:B------:R3:W-:Y:S01]  /*7b10*/  LDGSTS.E [R14+0x18a00], [R28.64], !P6 ;  /* 0x18a000001c0e7fae */ /* 0x0007e2000f121848 */
[----:B------:R-:W-:Y:S01]  /*7b20*/  ISETP.GE.U32.AND P6, PT, R0, 0x7fffff02, PT ;  /* 0x7fffff020000780c */ /* 0x000fe20003fc6070 */
[----:B------:R-:W-:Y:S02]  /*7b30*/  IMAD R0, R202, 0x6a, RZ ;  /* 0x0000006aca007824 */ /* 0x000fe400078e02ff */
[----:B----4-:R-:W-:Y:S01]  /*7b40*/  IMAD.WIDE R24, R252, 0x4, R4 ;  /* 0x00000004fc187825 */ /* 0x010fe200078e0204 */
        /* <DEDUP_REMOVED lines=60> */
[----:B------:R3:W-:Y:S01]  /*7f10*/  STL.64 [R1+0x340], R28 ;  /* 0x0003401c01007387 */ /* 0x0007e20000100a00 */
[----:B--2---:R-:W-:-:S03]  /*7f20*/  LOP3.LUT R14, R203, 0x60, RZ, 0x3c, !PT ;  /* 0x00000060cb0e7812 */ /* 0x004fc600078e3cff */
[----:B------:R2:W-:Y:S01]  /*7f30*/  STL.64 [R1+0x358], R26 ;  /* 0x0003581a01007387 */ /* 0x0005e20000100a00 */
[----:B-1----:R-:W-:-:S03]  /*7f40*/  IMAD.WIDE R30, R0, 0x4, R2 ;  /* 0x00000004001e7825 */ /* 0x002fc600078e0202 */
[----:B------:R1:W-:Y:S01]  /*7f50*/  STL.64 [R1+0x380], R24 ;  /* 0x0003801801007387 */ /* 0x0003e20000100a00 */
[----:B---3--:R-:W-:Y:S01]  /*7f60*/  IMAD.WIDE R28, R0, 0x4, R4 ;  /* 0x00000004001c7825 */ /* 0x008fe200078e0204 */
[----:B------:R-:W-:Y:S02]  /*7f70*/  IADD3 R0, R204, -0x20, RZ ;  /* 0xffffffe0cc007810 */ /* 0x000fe40007ffe0ff */
[----:B------:R3:W-:Y:S01]  /*7f80*/  LDGSTS.E [R14+0xc00], [R30.64], !P0 ;  /* 0x00c000001e0e7fae */ /* 0x0007e2000c121848 */
[----:B--2---:R-:W-:-:S03]  /*7f90*/  IMAD.WIDE R26, R252, 0x4, R2 ;  /* 0x00000004fc1a7825 */ /* 0x004fc600078e0202 */
[----:B------:R2:W-:Y:S01]  /*7fa0*/  LDGSTS.E [R14+0xe00], [R28.64], !P0 ;  /* 0x00e000001c0e7fae */ /* 0x0005e2000c121848 */
[----:B------:R-:W-:Y:S01]  /*7fb0*/  ISETP.GE.U32.AND P0, PT, R0, 0x7fffff61, PT ;  /* 0x7fffff610000780c */ /* 0x000fe20003f06070 */
[----:B-1----:R-:W-:Y:S01]  /*7fc0*/  IMAD.WIDE R24, R252, 0x4, R4 ;  /* 0x00000004fc187825 */ /* 0x002fe200078e0204 */
        /* <DEDUP_REMOVED lines=11> */
[----:B--2---:R-:W-:Y:S01]  /*8080*/  IMAD.WIDE R28, R0, 0x4, R4 ;  /* 0x00000004001c7825 */ /* 0x004fe200078e0204 */
[----:B------:R-:W-:Y:S02]  /*8090*/  IADD3 R0, R204, -0x28, RZ ;  /* 0xffffffd8cc007810 */ /* 0x000fe40007ffe0ff */
[----:B------:R2:W-:Y:S01]  /*80a0*/  LDGSTS.E [R14+0x2c00], [R30.64], !P2 ;  /* 0x02c000001e0e7fae */ /* 0x0005e2000d121848 */
[----:B-1----:R-:W-:-:S03]  /*80b0*/  IMAD.WIDE R26, R252, 0x4, R2 ;  /* 0x00000004fc1a7825 */ /* 0x002fc600078e0202 */
        /* <DEDUP_REMOVED lines=32> */
[----:B--2---:R-:W-:Y:S01]  /*82c0*/  IMAD.WIDE R28, R0, 0x4, R4 ;  /* 0x00000004001c7825 */ /* 0x004fe200078e0204 */
        /* <DEDUP_REMOVED lines=93> */
[----:B------:R1:W-:Y:S01]  /*88a0*/  STL.64 [R1+0x548], R30 ;  /* 0x0005481e01007387 */ /* 0x0003e20000100a00 */
[----:B----4-:R-:W-:Y:S01]  /*88b0*/  IMAD.WIDE R24, R252, 0x4, R4 ;  /* 0x00000004fc187825 */ /* 0x010fe200078e0204 */
[----:B------:R-:W-:Y:S02]  /*88c0*/  IADD3 R252, R204, -0x64, RZ ;  /* 0xffffff9cccfc7810 */ /* 0x000fe40007ffe0ff */
[----:B------:R2:W-:Y:S01]  /*88d0*/  LDGSTS.E [R14+0x10e00], [R28.64], !P2 ;  /* 0x10e000001c0e7fae */ /* 0x0005e2000d121848 */
[----:B------:R-:W-:Y:S01]  /*88e0*/  ISETP.GE.U32.AND P2, PT, R0, 0x7fffff21, PT ;  /* 0x7fffff210000780c */ /* 0x000fe20003f46070 */
[----:B------:R-:W-:Y:S02]  /*88f0*/  IMAD R0, R202, 0x4b, RZ ;  /* 0x0000004bca007824 */ /* 0x000fe400078e02ff */
[----:B------:R2:W-:Y:S02]  /*8900*/  STL.64 [R1+0x550], R28 ;  /* 0x0005501c01007387 */ /* 0x0005e40000100a00 */
[----:B-1----:R-:W-:-:S02]  /*8910*/  IMAD.WIDE R30, R0, 0x4, R2 ;  /* 0x00000004001e7825 */ /* 0x002fc400078e0202 */
[----:B------:R1:W-:Y:S04]  /*8920*/  LDGSTS.E [R14+0x11c00], [R26.64], !P3 ;  /* 0x11c000001a0e7fae */ /* 0x0003e8000d921848 */
[----:B------:R1:W-:Y:S04]  /*8930*/  STL.64 [R1+0x558], R26 ;  /* 0x0005581a01007387 */ /* 0x0003e80000100a00 */
[----:B------:R3:W-:Y:S01]  /*8940*/  LDGSTS.E [R14+0x11e00], [R24.64], !P3 ;  /* 0x11e00000180e7fae */ /* 0x0007e2000d921848 */
[----:B------:R-:W-:Y:S01]  /*8950*/  ISETP.GE.U32.AND P3, PT, R252, 0x7fffff1d, PT ;  /* 0x7fffff1dfc00780c */ /* 0x000fe20003f66070 */
[----:B------:R-:W-:-:S02]  /*8960*/  IMAD R252, R202, 0x4f, RZ ;  /* 0x0000004fcafc7824 */ /* 0x000fc400078e02ff */
[----:B------:R3:W-:Y:S02]  /*8970*/  STL.64 [R1+0x568], R24 ;  /* 0x0005681801007387 */ /* 0x0007e40000100a00 */
[C---:B--2---:R-:W-:Y:S02]  /*8980*/  IMAD.WIDE R28, R252.reuse, 0x4, R2 ;  /* 0x00000004fc1c7825 */ /* 0x044fe400078e0202 */
[----:B------:R2:W-:Y:S02]  /*8990*/  LDGSTS.E [R14+0x12c00], [R30.64], !P4 ;  /* 0x12c000001e0e7fae */ /* 0x0005e4000e121848 */
[----:B-1----:R-:W-:Y:S01]  /*89a0*/  IMAD.WIDE R26, R252, 0x4, R4 ;  /* 0x00000004fc1a7825 */ /* 0x002fe200078e0204 */
[----:B------:R-:W-:Y:S01]  /*89b0*/  IADD3 R252, R204, -0x6c, RZ ;  /* 0xffffff94ccfc7810 */ /* 0x000fe20007ffe0ff */
[----:B------:R2:W-:Y:S02]  /*89c0*/  STL.64 [R1+0x570], R30 ;  /* 0x0005701e01007387 */ /* 0x0005e40000100a00 */
[----:B---3--:R-:W-:Y:S01]  /*89d0*/  IMAD.MOV.U32 R24, RZ, RZ, R22 ;  /* 0x000000ffff187224 */ /* 0x008fe200078e0016 */
[----:B------:R-:W-:Y:S01]  /*89e0*/  MOV R25, R23 ;  /* 0x0000001700197202 */ /* 0x000fe20000000f00 */
[----:B------:R-:W-:Y:S01]  /*89f0*/  IMAD.MOV.U32 R22, RZ, RZ, R20 ;  /* 0x000000ffff167224 */ /* 0x000fe200078e0014 */
[----:B------:R1:W-:Y:S01]  /*8a00*/  STL.64 [R1+0x580], R28 ;  /* 0x0005801c01007387 */ /* 0x0003e20000100a00 */
[----:B------:R-:W-:-:S02]  /*8a10*/  IMAD.MOV.U32 R23, RZ, RZ, R21 ;  /* 0x000000ffff177224 */ /* 0x000fc400078e0015 */
[----:B------:R-:W-:Y:S01]  /*8a20*/  IMAD.MOV.U32 R20, RZ, RZ, R206 ;  /* 0x000000ffff147224 */ /* 0x000fe200078e00ce */
[----:B------:R3:W-:Y:S01]  /*8a30*/  STL.64 [R1+0x590], R26 ;  /* 0x0005901a01007387 */ /* 0x0007e20000100a00 */
[----:B------:R-:W-:Y:S02]  /*8a40*/  IMAD.MOV.U32 R21, RZ, RZ, R207 ;  /* 0x000000ffff157224 */ /* 0x000fe400078e00cf */
[----:B------:R-:W-:Y:S01]  /*8a50*/  IMAD.WIDE R206, R0, 0x4, R4 ;  /* 0x0000000400ce7825 */ /* 0x000fe200078e0204 */
[----:B------:R-:W-:-:S03]  /*8a60*/  IADD3 R0, R204, -0x68, RZ ;  /* 0xffffff98cc007810 */ /* 0x000fc60007ffe0ff */
[----:B------:R-:W-:Y:S01]  /*8a70*/  IMAD.MOV.U32 R40, RZ, RZ, R20 ;  /* 0x000000ffff287224 */ /* 0x000fe200078e0014 */
[----:B------:R4:W-:Y:S01]  /*8a80*/  LDGSTS.E [R14+0x12e00], [R206.64], !P4 ;  /* 0x12e00000ce0e7fae */ /* 0x0009e2000e121848 */
[----:B------:R-:W-:Y:S01]  /*8a90*/  ISETP.GE.U32.AND P4, PT, R0, 0x7fffff19, PT ;  /* 0x7fffff190000780c */ /* 0x000fe20003f86070 */
[----:B------:R-:W-:Y:S02]  /*8aa0*/  IMAD R0, R202, 0x53, RZ ;  /* 0x00000053ca007824 */ /* 0x000fe400078e02ff */
[----:B------:R1:W-:Y:S01]  /*8ab0*/  LDGSTS.E [R14+0x13c00], [R28.64], !P5 ;  /* 0x13c000001c0e7fae */ /* 0x0003e2000e921848 */
[----:B------:R-:W-:Y:S02]  /*8ac0*/  IMAD.MOV.U32 R41, RZ, RZ, R21 ;  /* 0x000000ffff297224 */ /* 0x000fe400078e0015 */
[----:B------:R-:W-:Y:S01]  /*8ad0*/  IMAD.WIDE R32, R0, 0x4, R2 ;  /* 0x0000000400207825 */ /* 0x000fe200078e0202 */
[----:B------:R3:W-:Y:S01]  /*8ae0*/  LDGSTS.E [R14+0x13e00], [R26.64], !P5 ;  /* 0x13e000001a0e7fae */ /* 0x0007e2000e921848 */
[----:B------:R-:W-:-:S02]  /*8af0*/  ISETP.GE.U32.AND P5, PT, R252, 0x7fffff15, PT ;  /* 0x7fffff15fc00780c */ /* 0x000fc40003fa6070 */
[----:B------:R-:W-:Y:S01]  /*8b00*/  IMAD R252, R202, 0x57, RZ ;  /* 0x00000057cafc7824 */ /* 0x000fe200078e02ff */
[----:B------:R4:W-:Y:S01]  /*8b10*/  LDGSTS.E [R14+0x14c00], [R32.64], !P6 ;  /* 0x14c00000200e7fae */ /* 0x0009e2000f121848 */
[----:B--2---:R-:W-:Y:S01]  /*8b20*/  IMAD.WIDE R30, R0, 0x4, R4 ;  /* 0x00000004001e7825 */ /* 0x004fe200078e0204 */
[----:B------:R-:W-:Y:S02]  /*8b30*/  IADD3 R0, R204, -0x70, RZ ;  /* 0xffffff90cc007810 */ /* 0x000fe40007ffe0ff */
[----:B------:R4:W-:Y:S01]  /*8b40*/  STL.64 [R1+0x5a0], R32 ;  /* 0x0005a02001007387 */ /* 0x0009e20000100a00 */
[----:B-1----:R-:W-:-:S03]  /*8b50*/  IMAD.WIDE R28, R252, 0x4, R2 ;  /* 0x00000004fc1c7825 */ /* 0x002fc600078e0202 */
[----:B------:R1:W-:Y:S01]  /*8b60*/  LDGSTS.E [R14+0x14e00], [R30.64], !P6 ;  /* 0x14e000001e0e7fae */ /* 0x0003e2000f121848 */
[----:B---3--:R-:W-:Y:S01]  /*8b70*/  IMAD.WIDE R26, R252, 0x4, R4 ;  /* 0x00000004fc1a7825 */ /* 0x008fe200078e0204 */
[----:B------:R-:W-:Y:S02]  /*8b80*/  IADD3 R252, R204, -0x74, RZ ;  /* 0xffffff8cccfc7810 */ /* 0x000fe40007ffe0ff */
[----:B------:R-:W-:Y:S01]  /*8b90*/  ISETP.GE.U32.AND P6, PT, R0, 0x7fffff11, PT ;  /* 0x7fffff110000780c */ /* 0x000fe20003fc6070 */
[----:B------:R2:W-:Y:S01]  /*8ba0*/  LDGSTS.E [R14+0x15c00], [R28.64], !P0 ;  /* 0x15c000001c0e7fae */ /* 0x0005e2000c121848 */
[----:B------:R-:W-:-:S03]  /*8bb0*/  IMAD R0, R202, 0x5b, RZ ;  /* 0x0000005bca007824 */ /* 0x000fc600078e02ff */
[----:B------:R3:W-:Y:S01]  /*8bc0*/  LDGSTS.E [R14+0x15e00], [R26.64], !P0 ;  /* 0x15e000001a0e7fae */ /* 0x0007e2000c121848 */
[----:B------:R-:W-:Y:S01]  /*8bd0*/  ISETP.GE.U32.AND P0, PT, R252, 0x7fffff0d, PT ;  /* 0x7fffff0dfc00780c */ /* 0x000fe20003f06070 */
[----:B------:R-:W-:Y:S02]  /*8be0*/  IMAD R252, R202, 0x5f, RZ ;  /* 0x0000005fcafc7824 */ /* 0x000fe400078e02ff */
[----:B------:R1:W-:Y:S01]  /*8bf0*/  STL.64 [R1+0x5a8], R30 ;  /* 0x0005a81e01007387 */ /* 0x0003e20000100a00 */
[----:B----4-:R-:W-:-:S03]  /*8c00*/  IMAD.WIDE R32, R0, 0x4, R2 ;  /* 0x0000000400207825 */ /* 0x010fc600078e0202 */
[----:B------:R2:W-:Y:S04]  /*8c10*/  STL.64 [R1+0x5b0], R28 ;  /* 0x0005b01c01007387 */ /* 0x0005e80000100a00 */
[----:B------:R3:W-:Y:S01]  /*8c20*/  STL.64 [R1+0x5b8], R26 ;  /* 0x0005b81a01007387 */ /* 0x0007e20000100a00 */
[----:B-1----:R-:W-:-:S03]  /*8c30*/  IMAD.WIDE R30, R0, 0x4, R4 ;  /* 0x00000004001e7825 */ /* 0x002fc600078e0204 */
[----:B------:R-:W-:Y:S01]  /*8c40*/  STL.64 [R1+0x5c8], R32 ;  /* 0x0005c82001007387 */ /* 0x000fe20000100a00 */
[----:B------:R-:W-:Y:S01]  /*8c50*/  IADD3 R0, R204, -0x78, RZ ;  /* 0xffffff88cc007810 */ /* 0x000fe20007ffe0ff */
[----:B--2---:R-:W-:Y:S02]  /*8c60*/  IMAD.WIDE R28, R252, 0x4, R2 ;  /* 0x00000004fc1c7825 */ /* 0x004fe400078e0202 */
[----:B------:R1:W-:Y:S02]  /*8c70*/  LDGSTS.E [R14+0x16c00], [R32.64], !P1 ;  /* 0x16c00000200e7fae */ /* 0x0003e4000c921848 */
[----:B---3--:R-:W-:Y:S01]  /*8c80*/  IMAD.MOV.U32 R26, RZ, RZ, R24 ;  /* 0x000000ffff1a7224 */ /* 0x008fe200078e0018 */
[----:B------:R-:W-:Y:S01]  /*8c90*/  MOV R24, R18 ;  /* 0x0000001200187202 */ /* 0x000fe20000000f00 */
[----:B------:R-:W-:Y:S01]  /*8ca0*/  IMAD.MOV.U32 R27, RZ, RZ, R25 ;  /* 0x000000ffff1b7224 */ /* 0x000fe200078e0019 */
[----:B------:R2:W-:Y:S01]  /*8cb0*/  STL.64 [R1+0x5d0], R30 ;  /* 0x0005d01e01007387 */ /* 0x0005e20000100a00 */
[----:B------:R-:W-:Y:S01]  /*8cc0*/  IMAD.MOV.U32 R25, RZ, RZ, R19 ;  /* 0x000000ffff197224 */ /* 0x000fe200078e0013 */
[----:B------:R-:W-:Y:S01]  /*8cd0*/  MOV R62, R24 ;  /* 0x00000018003e7202 */ /* 0x000fe20000000f00 */
[----:B------:R-:W-:Y:S01]  /*8ce0*/  IMAD.MOV.U32 R18, RZ, RZ, R16 ;  /* 0x000000ffff127224 */ /* 0x000fe200078e0010 */
[----:B------:R2:W-:Y:S01]  /*8cf0*/  LDGSTS.E [R14+0x16e00], [R30.64], !P1 ;  /* 0x16e000001e0e7fae */ /* 0x0005e2000c921848 */
[----:B------:R-:W-:Y:S01]  /*8d00*/  IMAD.MOV.U32 R19, RZ, RZ, R17 ;  /* 0x000000ffff137224 */ /* 0x000fe200078e0011 */
[----:B------:R-:W-:Y:S01]  /*8d10*/  ISETP.GE.U32.AND P1, PT, R0, 0x7fffff09, PT ;  /* 0x7fffff090000780c */ /* 0x000fe20003f26070 */
[----:B------:R-:W-:Y:S01]  /*8d20*/  IMAD.WIDE R16, R252, 0x4, R4 ;  /* 0x00000004fc107825 */ /* 0x000fe200078e0204 */
[----:B------:R3:W-:Y:S01]  /*8d30*/  STL.64 [R1+0x5d8], R28 ;  /* 0x0005d81c01007387 */ /* 0x0007e20000100a00 */
[----:B------:R-:W-:-:S02]  /*8d40*/  IADD3 R252, R204, -0x7c, RZ ;  /* 0xffffff84ccfc7810 */ /* 0x000fc40007ffe0ff */
[----:B------:R-:W-:Y:S01]  /*8d50*/  IMAD R0, R202, 0x63, RZ ;  /* 0x00000063ca007824 */ /* 0x000fe200078e02ff */
[----:B------:R3:W-:Y:S01]  /*8d60*/  LDGSTS.E [R14+0x17c00], [R28.64], !P2 ;  /* 0x17c000001c0e7fae */ /* 0x0007e2000d121848 */
[----:B------:R-:W-:Y:S02]  /*8d70*/  IMAD.MOV.U32 R63, RZ, RZ, R25 ;  /* 0x000000ffff3f7224 */ /* 0x000fe400078e0019 */
[----:B------:R-:W-:Y:S01]  /*8d80*/  IMAD.MOV.U32 R60, RZ, RZ, R18 ;  /* 0x000000ffff3c7224 */ /* 0x000fe200078e0012 */
[----:B------:R4:W-:Y:S01]  /*8d90*/  STL.64 [R1+0x5e0], R16 ;  /* 0x0005e01001007387 */ /* 0x0009e20000100a00 */
[----:B--2---:R-:W-:-:S03]  /*8da0*/  IMAD.WIDE R30, R0, 0x4, R2 ;  /* 0x00000004001e7825 */ /* 0x004fc600078e0202 */
[----:B------:R4:W-:Y:S01]  /*8db0*/  LDGSTS.E [R14+0x17e00], [R16.64], !P2 ;  /* 0x17e00000100e7fae */ /* 0x0009e2000d121848 */
[----:B------:R-:W-:Y:S01]  /*8dc0*/  ISETP.GE.U32.AND P2, PT, R252, 0x7fffff05, PT ;  /* 0x7fffff05fc00780c */ /* 0x000fe20003f46070 */
[----:B------:R-:W-:Y:S02]  /*8dd0*/  IMAD R252, R202, 0x67, RZ ;  /* 0x00000067cafc7824 */ /* 0x000fe400078e02ff */
[----:B---3--:R-:W-:Y:S01]  /*8de0*/  IMAD.WIDE R28, R0, 0x4, R4 ;  /* 0x00000004001c7825 */ /* 0x008fe200078e0204 */
[----:B------:R2:W-:Y:S01]  /*8df0*/  STL.64 [R1+0x678], R30 ;  /* 0x0006781e01007387 */ /* 0x0005e20000100a00 */
[----:B------:R-:W-:Y:S02]  /*8e00*/  IADD3 R0, R204, -0x80, RZ ;  /* 0xffffff80cc007810 */ /* 0x000fe40007ffe0ff */
[----:B------:R-:W-:Y:S01]  /*8e10*/  IMAD.WIDE R34, R252, 0x4, R2 ;  /* 0x00000004fc227825 */ /* 0x000fe200078e0202 */
[----:B------:R2:W-:Y:S03]  /*8e20*/  LDGSTS.E [R14+0x18c00], [R30.64], !P3 ;  /* 0x18c000001e0e7fae */ /* 0x0005e6000d921848 */
[----:B----4-:R-:W-:Y:S01]  /*8e30*/  IMAD R16, R202, 0x6b, RZ ;  /* 0x0000006bca107824 */ /* 0x010fe200078e02ff */
[----:B------:R-:W3:Y:S01]  /*8e40*/  S2R R17, SR_TID.X ;  /* 0x0000000000117919 */ /* 0x000ee20000002100 */
[----:B-1----:R-:W-:Y:S01]  /*8e50*/  IMAD.WIDE R32, R252, 0x4, R4 ;  /* 0x00000004fc207825 */ /* 0x002fe200078e0204 */
[----:B------:R-:W-:-:S02]  /*8e60*/  IADD3 R252, R204, -0x81, RZ ;  /* 0xffffff7fccfc7810 */ /* 0x000fc40007ffe0ff */
[----:B------:R3:W-:Y:S01]  /*8e70*/  STL.64 [R1+0x688], R28 ;  /* 0x0006881c01007387 */ /* 0x0007e20000100a00 */
[----:B------:R-:W-:-:S03]  /*8e80*/  IMAD.MOV.U32 R61, RZ, RZ, R19 ;  /* 0x000000ffff3d7224 */ /* 0x000fc600078e0013 */
[----:B------:R3:W-:Y:S01]  /*8e90*/  LDGSTS.E [R14+0x18e00], [R28.64], !P3 ;  /* 0x18e000001c0e7fae */ /* 0x0007e2000d921848 */
[----:B--2---:R-:W-:Y:S01]  /*8ea0*/  IMAD.WIDE R30, R16, 0x4, R2 ;  /* 0x00000004101e7825 */ /* 0x004fe200078e0202 */
[----:B------:R-:W-:Y:S02]  /*8eb0*/  ISETP.GE.U32.AND P3, PT, R0, 0x7fffff01, PT ;  /* 0x7fffff010000780c */ /* 0x000fe40003f66070 */
[----:B------:R1:W-:Y:S04]  /*8ec0*/  LDGSTS.E [R14+0x19c00], [R34.64], !P4 ;  /* 0x19c00000220e7fae */ /* 0x0003e8000e121848 */
[----:B------:R2:W-:Y:S04]  /*8ed0*/  LDGSTS.E [R14+0x19e00], [R32.64], !P4 ;  /* 0x19e00000200e7fae */ /* 0x0005e8000e121848 */
[----:B------:R4:W-:Y:S01]  /*8ee0*/  LDGSTS.E [R14+0x1ac00], [R30.64], !P5 ;  /* 0x1ac000001e0e7fae */ /* 0x0009e2000e921848 */
[----:B---3--:R-:W-:Y:S01]  /*8ef0*/  LOP3.LUT R29, R17, 0x7f, RZ, 0xc0, !PT ;  /* 0x0000007f111d7812 */ /* 0x008fe200078ec0ff */
[----:B------:R-:W-:-:S02]  /*8f00*/  IMAD.WIDE R16, R16, 0x4, R4 ;  /* 0x0000000410107825 */ /* 0x000fc400078e0204 */
[----:B------:R1:W-:Y:S01]  /*8f10*/  STL.64 [R1+0x690], R34 ;  /* 0x0006902201007387 */ /* 0x0003e20000100a00 */
[----:B------:R-:W-:Y:S01]  /*8f20*/  ISETP.GE.AND P4, PT, R29, R0, PT ;  /* 0x000000001d00720c */ /* 0x000fe20003f86270 */
[----:B------:R-:W-:Y:S02]  /*8f30*/  IMAD R0, R202, 0x6f, RZ ;  /* 0x0000006fca007824 */ /* 0x000fe400078e02ff */
[----:B------:R3:W-:Y:S01]  /*8f40*/  LDGSTS.E [R14+0x1ae00], [R16.64], !P5 ;  /* 0x1ae00000100e7fae */ /* 0x0007e2000e921848 */
[----:B------:R-:W-:Y:S01]  /*8f50*/  ISETP.GE.U32.AND P5, PT, R252, 0x7fffff00, PT ;  /* 0x7fffff00fc00780c */ /* 0x000fe20003fa6070 */
[----:B------:R-:W-:Y:S02]  /*8f60*/  IMAD R252, R202, 0x73, RZ ;  /* 0x00000073cafc7824 */ /* 0x000fe400078e02ff */
[----:B------:R2:W-:Y:S01]  /*8f70*/  STL.64 [R1+0x698], R32 ;  /* 0x0006982001007387 */ /* 0x0005e20000100a00 */
[----:B-1----:R-:W-:-:S03]  /*8f80*/  IMAD.WIDE R34, R0, 0x4, R2 ;  /* 0x0000000400227825 */ /* 0x002fc600078e0202 */
[----:B------:R4:W-:Y:S04]  /*8f90*/  STL.64 [R1+0x6a0], R30 ;  /* 0x0006a01e01007387 */ /* 0x0009e80000100a00 */
[----:B------:R3:W-:Y:S01]  /*8fa0*/  STL.64 [R1+0x6b0], R16 ;  /* 0x0006b01001007387 */ /* 0x0007e20000100a00 */
[----:B--2---:R-:W-:Y:S01]  /*8fb0*/  IMAD.WIDE R32, R0, 0x4, R4 ;  /* 0x0000000400207825 */ /* 0x004fe200078e0204 */
[----:B------:R-:W-:Y:S02]  /*8fc0*/  IADD3 R0, R204, -0x85, RZ ;  /* 0xffffff7bcc007810 */ /* 0x000fe40007ffe0ff */
[----:B------:R1:W-:Y:S01]  /*8fd0*/  LDGSTS.E [R14+0x1bc00], [R34.64], !P6 ;  /* 0x1bc00000220e7fae */ /* 0x0003e2000f121848 */
[----:B----4-:R-:W-:-:S03]  /*8fe0*/  IMAD.WIDE R30, R252, 0x4, R2 ;  /* 0x00000004fc1e7825 */ /* 0x010fc600078e0202 */
[----:B------:R2:W-:Y:S01]  /*8ff0*/  LDGSTS.E [R14+0x1be00], [R32.64], !P6 ;  /* 0x1be00000200e7fae */ /* 0x0005e2000f121848 */
[----:B------:R-:W-:Y:S01]  /*9000*/  ISETP.GE.U32.AND P6, PT, R0, 0x7ffffefc, PT ;  /* 0x7ffffefc0000780c */ /* 0x000fe20003fc6070 */
[----:B---3--:R-:W-:Y:S01]  /*9010*/  IMAD.WIDE R16, R252, 0x4, R4 ;  /* 0x00000004fc107825 */ /* 0x008fe200078e0204 */
[----:B------:R-:W-:Y:S01]  /*9020*/  IADD3 R0, R204, -0x89, RZ ;  /* 0xffffff77cc007810 */ /* 0x000fe20007ffe0ff */
[----:B------:R1:W-:Y:S02]  /*9030*/  STL.64 [R1+0x6c0], R34 ;  /* 0x0006c02201007387 */ /* 0x0003e40000100a00 */
[----:B------:R-:W-:Y:S02]  /*9040*/  IMAD.MOV.U32 R252, RZ, RZ, 0x7f ;  /* 0x0000007ffffc7424 */ /* 0x000fe400078e00ff */
[----:B------:R2:W-:Y:S04]  /*9050*/  LDGSTS.E [R14+0x1cc00], [R30.64], !P0 ;  /* 0x1cc000001e0e7fae */ /* 0x0005e8000c121848 */
[----:B------:R-:W-:Y:S04]  /*9060*/  STL.64 [R1+0x6d0], R32 ;  /* 0x0006d02001007387 */ /* 0x000fe80000100a00 */
[----:B------:R2:W-:Y:S01]  /*9070*/  LDGSTS.E [R14+0x1ce00], [R16.64], !P0 ;  /* 0x1ce00000100e7fae */ /* 0x0005e2000c121848 */
[----:B------:R-:W-:Y:S01]  /*9080*/  ISETP.GE.U32.AND P0, PT, R0, 0x7ffffef8, PT ;  /* 0x7ffffef80000780c */ /* 0x000fe20003f06070 */
[----:B------:R-:W-:-:S02]  /*9090*/  IMAD R0, R202, 0x77, RZ ;  /* 0x00000077ca007824 */ /* 0x000fc400078e02ff */
[----:B------:R-:W-:Y:S02]  /*90a0*/  STL.64 [R1+0x6e0], R30 ;  /* 0x0006e01e01007387 */ /* 0x000fe40000100a00 */
[C---:B------:R-:W-:Y:S02]  /*90b0*/  IMAD.WIDE R36, R0.reuse, 0x4, R2 ;  /* 0x0000000400247825 */ /* 0x040fe400078e0202 */
[----:B------:R3:W-:Y:S02]  /*90c0*/  STL.64 [R1+0x6f0], R16 ;  /* 0x0006f01001007387 */ /* 0x0007e40000100a00 */
[----:B-1----:R-:W-:Y:S02]  /*90d0*/  IMAD.WIDE R34, R0, 0x4, R4 ;  /* 0x0000000400227825 */ /* 0x002fe400078e0204 */
[----:B------:R-:W-:Y:S02]  /*90e0*/  STL.64 [R1+0x6f8], R36 ;  /* 0x0006f82401007387 */ /* 0x000fe40000100a00 */
[----:B--2---:R-:W-:-:S02]  /*90f0*/  IMAD R14, R202, 0x7f, RZ ;  /* 0x0000007fca0e7824 */ /* 0x004fc400078e02ff */
[----:B------:R-:W-:Y:S01]  /*9100*/  STL.64 [R1+0x708], R34 ;  /* 0x0007082201007387 */ /* 0x000fe20000100a00 */
[----:B---3--:R-:W-:Y:S01]  /*9110*/  IMAD.MOV.U32 R17, RZ, RZ, R7 ;  /* 0x000000ffff117224 */ /* 0x008fe200078e0007 */
[----:B------:R-:W-:Y:S01]  /*9120*/  IADD3 R7, R252, c[0x0][0x180], RZ ;  /* 0x00006000fc077a10 */ /* 0x000fe20007ffe0ff */
[----:B------:R-:W-:Y:S01]  /*9130*/  IMAD R252, R202, 0x7b, RZ ;  /* 0x0000007bcafc7824 */ /* 0x000fe200078e02ff */
[----:B------:R-:W-:Y:S01]  /*9140*/  LOP3.LUT R202, R203, 0x60, RZ, 0x3c, !PT ;  /* 0x00000060cbca7812 */ /* 0x000fe200078e3cff */
[----:B------:R-:W-:Y:S01]  /*9150*/  IMAD.MOV.U32 R16, RZ, RZ, R6 ;  /* 0x000000ffff107224 */ /* 0x000fe200078e0006 */
[----:B------:R-:W-:Y:S01]  /*9160*/  IADD3 R6, R204, -0x8d, RZ ;  /* 0xffffff73cc067810 */ /* 0x000fe20007ffe0ff */
[C---:B------:R-:W-:Y:S02]  /*9170*/  IMAD.WIDE R32, R252.reuse, 0x4, R2 ;  /* 0x00000004fc207825 */ /* 0x040fe400078e0202 */
[----:B------:R1:W-:Y:S02]  /*9180*/  LDGSTS.E [R202+0x1dc00], [R36.64], !P1 ;  /* 0x1dc0000024ca7fae */ /* 0x0003e4000c921848 */
[----:B------:R-:W-:Y:S01]  /*9190*/  IMAD.WIDE R30, R252, 0x4, R4 ;  /* 0x00000004fc1e7825 */ /* 0x000fe200078e0204 */
[----:B------:R-:W-:Y:S01]  /*91a0*/  IADD3 R252, R204, -0x91, RZ ;  /* 0xffffff6fccfc7810 */ /* 0x000fe20007ffe0ff */
[----:B------:R2:W-:Y:S01]  /*91b0*/  LDGSTS.E [R202+0x1de00], [R34.64], !P1 ;  /* 0x1de0000022ca7fae */ /* 0x0005e2000c921848 */
[----:B------:R-:W-:-:S03]  /*91c0*/  ISETP.GT.AND P1, PT, R7, 0x7f, PT ;  /* 0x0000007f0700780c */ /* 0x000fc60003f24270 */
[----:B------:R-:W-:Y:S01]  /*91d0*/  STL.64 [R1+0x710], R32 ;  /* 0x0007102001007387 */ /* 0x000fe20000100a00 */
[----:B------:R-:W-:Y:S02]  /*91e0*/  SEL R0, RZ, 0x4, !P1 ;  /* 0x00000004ff007807 */ /* 0x000fe40004800000 */
[----:B------:R-:W-:Y:S01]  /*91f0*/  ISETP.GE.U32.AND P1, PT, R6, 0x7ffffef4, PT ;  /* 0x7ffffef40600780c */ /* 0x000fe20003f26070 */
[----:B------:R3:W-:Y:S01]  /*9200*/  LDGSTS.E [R202+0x1ec00], [R32.64], !P2 ;  /* 0x1ec0000020ca7fae */ /* 0x0007e2000d121848 */
[----:B------:R-:W-:-:S03]  /*9210*/  IADD3 R6, R204, -0x99, RZ ;  /* 0xffffff67cc067810 */ /* 0x000fc60007ffe0ff */
[----:B------:R4:W-:Y:S04]  /*9220*/  STL.64 [R1+0x718], R30 ;  /* 0x0007181e01007387 */ /* 0x0009e80000100a00 */
[----:B------:R4:W-:Y:S01]  /*9230*/  LDGSTS.E [R202+0x1ee00], [R30.64], !P2 ;  /* 0x1ee000001eca7fae */ /* 0x0009e2000d121848 */
[----:B------:R-:W-:Y:S01]  /*9240*/  ISETP.GE.AND P2, PT, R29, c[0x0][0x180], PT ;  /* 0x000060001d007a0c */ /* 0x000fe20003f46270 */
[----:B------:R-:W-:-:S03]  /*9250*/  IMAD.WIDE R28, R14, 0x4, R4 ;  /* 0x000000040e1c7825 */ /* 0x000fc600078e0204 */
[----:B------:R-:W-:Y:S02]  /*9260*/  SEL R0, R0, RZ, !P2 ;  /* 0x000000ff00007207 */ /* 0x000fe40005000000 */
[C---:B------:R-:W-:Y:S02]  /*9270*/  LOP3.LUT R204, R203.reuse, 0x40, RZ, 0x3c, !PT ;  /* 0x00000040cbcc7812 */ /* 0x040fe400078e3cff */
[----:B------:R-:W-:Y:S02]  /*9280*/  ISETP.GE.U32.AND P2, PT, R252, 0x7ffffef0, PT ;  /* 0x7ffffef0fc00780c */ /* 0x000fe40003f46070 */
[C---:B------:R-:W-:Y:S01]  /*9290*/  LOP3.LUT R252, R203.reuse, 0x50, RZ, 0x3c, !PT ;  /* 0x00000050cbfc7812 */ /* 0x040fe200078e3cff */
[----:B----4-:R-:W-:Y:S01]  /*92a0*/  IMAD.WIDE R30, R14, 0x4, R2 ;  /* 0x000000040e1e7825 */ /* 0x010fe200078e0202 */
[----:B------:R-:W-:-:S04]  /*92b0*/  LOP3.LUT R14, R203, 0x30, RZ, 0x3c, !PT ;  /* 0x00000030cb0e7812 */ /* 0x000fc800078e3cff */
[----:B------:R2:W-:Y:S04]  /*92c0*/  STL.64 [R1+0x720], R30 ;  /* 0x0007201e01007387 */ /* 0x0005e80000100a00 */
[----:B------:R1:W-:Y:S04]  /*92d0*/  STL.64 [R1+0x730], R28 ;  /* 0x0007301c01007387 */ /* 0x0003e80000100a00 */
[----:B------:R2:W-:Y:S04]  /*92e0*/  LDGSTS.E [R202+0x1fc00], [R30.64], !P3 ;  /* 0x1fc000001eca7fae */ /* 0x0005e8000d921848 */
[----:B------:R1:W-:Y:S01]  /*92f0*/  LDGSTS.E [R202+0x1fe00], [R28.64], !P3 ;  /* 0x1fe000001cca7fae */ /* 0x0003e2000d921848 */
[----:B------:R-:W-:-:S02]  /*9300*/  ISETP.NE.U32.AND P3, PT, R0, RZ, PT ;  /* 0x000000ff0000720c */ /* 0x000fc40003f65070 */
[----:B------:R-:W-:Y:S01]  /*9310*/  SEL R0, RZ, 0x4, P4 ;  /* 0x00000004ff007807 */ /* 0x000fe20002000000 */
[----:B------:R-:W4:Y:S01]  /*9320*/  LDL.64 R56, [R1+0x228] ;  /* 0x0002280001387983 */ /* 0x000f220000100a00 */
[----:B------:R-:W-:Y:S02]  /*9330*/  ISETP.GT.AND P4, PT, R7, 0xff, PT ;  /* 0x000000ff0700780c */ /* 0x000fe40003f84270 */
[----:B------:R-:W-:Y:S01]  /*9340*/  LOP3.LUT R7, R203, 0x70, RZ, 0x3c, !PT ;  /* 0x00000070cb077812 */ /* 0x000fe200078e3cff */
[----:B------:R-:W4:Y:S04]  /*9350*/  LDL.64 R54, [R1+0x288] ;  /* 0x0002880001367983 */ /* 0x000f280000100a00 */
[----:B------:R-:W4:Y:S04]  /*9360*/  LDL.64 R52, [R1+0x2e0] ;  /* 0x0002e00001347983 */ /* 0x000f280000100a00 */
[----:B------:R-:W4:Y:S04]  /*9370*/  LDL.64 R50, [R1+0x338] ;  /* 0x0003380001327983 */ /* 0x000f280000100a00 */
[----:B------:R-:W4:Y:S04]  /*9380*/  LDL.64 R48, [R1+0x390] ;  /* 0x0003900001307983 */ /* 0x000f280000100a00 */
[----:B------:R-:W4:Y:S04]  /*9390*/  LDL.64 R46, [R1+0x3e8] ;  /* 0x0003e800012e7983 */ /* 0x000f280000100a00 */
[----:B------:R-:W4:Y:S04]  /*93a0*/  LDL.64 R44, [R1+0x448] ;  /* 0x00044800012c7983 */ /* 0x000f280000100a00 */
[----:B------:R-:W4:Y:S04]  /*93b0*/  LDL.64 R38, [R1+0x238] ;  /* 0x0002380001267983 */ /* 0x000f280000100a00 */
[----:B------:R-:W4:Y:S04]  /*93c0*/  LDL.64 R12, [R1+0x290] ;  /* 0x00029000010c7983 */ /* 0x000f280000100a00 */
[----:B-1----:R-:W4:Y:S04]  /*93d0*/  LDL.64 R36, [R1+0x2f0] ;  /* 0x0002f00001247983 */ /* 0x002f280000100a00 */
[----:B--2---:R-:W2:Y:S04]  /*93e0*/  LDL.64 R34, [R1+0x348] ;  /* 0x0003480001227983 */ /* 0x004ea80000100a00 */
[----:B---3--:R-:W3:Y:S04]  /*93f0*/  LDL.64 R32, [R1+0x3a0] ;  /* 0x0003a00001207983 */ /* 0x008ee80000100a00 */
[----:B------:R-:W0:Y:S04]  /*9400*/  LDGDEPBAR ;  /* 0x00000000000079af */ /* 0x000e280000000000 */
[----:B------:R-:W3:Y:S04]  /*9410*/  LDL.64 R30, [R1+0x3f8] ;  /* 0x0003f800011e7983 */ /* 0x000ee80000100a00 */
[----:B------:R1:W-:Y:S04]  /*9420*/  LDGSTS.E [R203+0x60000], [R26.64], P3 ;  /* 0x600000001acb7fae */ /* 0x0003e80009921848 */
[----:B------:R-:W3:Y:S04]  /*9430*/  LDL.64 R28, [R1+0x450] ;  /* 0x00045000011c7983 */ /* 0x000ee80000100a00 */
[----:B------:R1:W-:Y:S04]  /*9440*/  LDGSTS.E [R203+0x61000], [R22.64], P3 ;  /* 0x6100000016cb7fae */ /* 0x0003e80009921848 */
[----:B-1----:R-:W3:Y:S04]  /*9450*/  LDL.64 R26, [R1+0x1e8] ;  /* 0x0001e800011a7983 */ /* 0x002ee80000100a00 */
[----:B------:R-:W3:Y:S04]  /*9460*/  LDL.64 R24, [R1+0x240] ;  /* 0x0002400001187983 */ /* 0x000ee80000100a00 */
[----:B------:R-:W3:Y:S04]  /*9470*/  LDL.64 R22, [R1+0x298] ;  /* 0x0002980001167983 */ /* 0x000ee80000100a00 */
[----:B------:R1:W-:Y:S04]  /*9480*/  LDGSTS.E [R203+0x62000], [R16.64], P3 ;  /* 0x6200000010cb7fae */ /* 0x0003e80009921848 */
[----:B------:R-:W3:Y:S04]  /*9490*/  LDL.64 R20, [R1+0x2f8] ;  /* 0x0002f80001147983 */ /* 0x000ee80000100a00 */
[----:B------:R-:W3:Y:S04]  /*94a0*/  LDL.64 R18, [R1+0x350] ;  /* 0x0003500001127983 */ /* 0x000ee80000100a00 */
[----:B------:R1:W-:Y:S04]  /*94b0*/  LDGSTS.E [R203+0x63000], [R8.64], P3 ;  /* 0x6300000008cb7fae */ /* 0x0003e80009921848 */
[----:B-1----:R-:W3:Y:S04]  /*94c0*/  LDL.64 R16, [R1+0x3a8] ;  /* 0x0003a80001107983 */ /* 0x002ee80000100a00 */
[----:B------:R1:W-:Y:S04]  /*94d0*/  LDGSTS.E [R203+0x64000], [R62.64], P3 ;  /* 0x640000003ecb7fae */ /* 0x0003e80009921848 */
[----:B------:R-:W3:Y:S04]  /*94e0*/  LDL.64 R8, [R1+0x400] ;  /* 0x0004000001087983 */ /* 0x000ee80000100a00 */
[----:B------:R1:W-:Y:S04]  /*94f0*/  LDGSTS.E [R203+0x65000], [R248.64], P3 ;  /* 0x65000000f8cb7fae */ /* 0x0003e80009921848 */
[----:B-1----:R-:W3:Y:S04]  /*9500*/  LDL.LU.64 R62, [R1+0xed0] ;  /* 0x000ed000013e7983 */ /* 0x002ee80000300a00 */
[----:B------:R1:W-:Y:S04]  /*9510*/  LDGSTS.E [R203+0x66000], [R10.64], P3 ;  /* 0x660000000acb7fae */ /* 0x0003e80009921848 */
[----:B------:R-:W3:Y:S04]  /*9520*/  LDL.64 R248, [R1+0x458] ;  /* 0x0004580001f87983 */ /* 0x000ee80000100a00 */
[----:B------:R1:W-:Y:S04]  /*9530*/  LDGSTS.E [R203+0x67000], [R60.64], P3 ;  /* 0x670000003ccb7fae */ /* 0x0003e80009921848 */
[----:B------:R1:W-:Y:S04]  /*9540*/  LDGSTS.E [R42+0x60200], [R58.64], P3 ;  /* 0x602000003a2a7fae */ /* 0x0003e80009921848 */
[----:B-1----:R-:W3:Y:S04]  /*9550*/  LDL.64 R10, [R1+0x1f0] ;  /* 0x0001f000010a7983 */ /* 0x002ee80000100a00 */
[----:B------:R-:W3:Y:S04]  /*9560*/  LDL.64 R60, [R1+0x2a8] ;  /* 0x0002a800013c7983 */ /* 0x000ee80000100a00 */
[----:B------:R-:W3:Y:S04]  /*9570*/  LDL.64 R58, [R1+0x3b8] ;  /* 0x0003b800013a7983 */ /* 0x000ee80000100a00 */
[----:B----4-:R1:W-:Y:S04]  /*9580*/  LDGSTS.E [R42+0x61200], [R56.64], P3 ;  /* 0x61200000382a7fae */ /* 0x0103e80009921848 */
[----:B------:R4:W-:Y:S04]  /*9590*/  LDGSTS.E [R42+0x62200], [R54.64], P3 ;  /* 0x62200000362a7fae */ /* 0x0009e80009921848 */
        /* <DEDUP_REMOVED lines=9> */
[----:B--2---:R2:W-:Y:S04]  /*9630*/  LDGSTS.E [R15+0x64400], [R34.64], P3 ;  /* 0x64400000220f7fae */ /* 0x0045e80009921848 */
[----:B---3--:R2:W-:Y:S04]  /*9640*/  LDGSTS.E [R15+0x65400], [R32.64], P3 ;  /* 0x65400000200f7fae */ /* 0x0085e80009921848 */
[----:B------:R2:W-:Y:S04]  /*9650*/  LDGSTS.E [R15+0x66400], [R30.64], P3 ;  /* 0x664000001e0f7fae */ /* 0x0005e80009921848 */
[----:B-1----:R-:W3:Y:S04]  /*9660*/  LDL.64 R12, [R1+0x250] ;  /* 0x00025000010c7983 */ /* 0x002ee80000100a00 */
[----:B------:R1:W-:Y:S04]  /*9670*/  LDGSTS.E [R15+0x67400], [R28.64], P3 ;  /* 0x674000001c0f7fae */ /* 0x0003e80009921848 */
[----:B------:R-:W3:Y:S04]  /*9680*/  LDL.64 R56, [R1+0x410] ;  /* 0x0004100001387983 */ /* 0x000ee80000100a00 */
[----:B------:R1:W-:Y:S04]  /*9690*/  LDGSTS.E [R14+0x60600], [R26.64], P3 ;  /* 0x606000001a0e7fae */ /* 0x0003e80009921848 */
[----:B------:R1:W-:Y:S04]  /*96a0*/  LDGSTS.E [R14+0x61600], [R24.64], P3 ;  /* 0x61600000180e7fae */ /* 0x0003e80009921848 */
[----:B------:R1:W-:Y:S04]  /*96b0*/  LDGSTS.E [R14+0x62600], [R22.64], P3 ;  /* 0x62600000160e7fae */ /* 0x0003e80009921848 */
[----:B----4-:R-:W4:Y:S04]  /*96c0*/  LDL.64 R54, [R1+0x468] ;  /* 0x0004680001367983 */ /* 0x010f280000100a00 */
[----:B------:R1:W-:Y:S04]  /*96d0*/  LDGSTS.E [R14+0x63600], [R20.64], P3 ;  /* 0x63600000140e7fae */ /* 0x0003e80009921848 */
[----:B------:R1:W-:Y:S04]  /*96e0*/  LDGSTS.E [R14+0x64600], [R18.64], P3 ;  /* 0x64600000120e7fae */ /* 0x0003e80009921848 */
[----:B------:R-:W4:Y:S04]  /*96f0*/  LDL.64 R52, [R1+0x1f8] ;  /* 0x0001f80001347983 */ /* 0x000f280000100a00 */
[----:B------:R1:W-:Y:S04]  /*9700*/  LDGSTS.E [R14+0x65600], [R16.64], P3 ;  /* 0x65600000100e7fae */ /* 0x0003e80009921848 */
[----:B------:R-:W4:Y:S04]  /*9710*/  LDL.64 R50, [R1+0x258] ;  /* 0x0002580001327983 */ /* 0x000f280000100a00 */
[----:B------:R1:W-:Y:S04]  /*9720*/  LDGSTS.E [R14+0x66600], [R8.64], P3 ;  /* 0x66600000080e7fae */ /* 0x0003e80009921848 */
[----:B------:R-:W4:Y:S04]  /*9730*/  LDL.64 R48, [R1+0x2b0] ;  /* 0x0002b00001307983 */ /* 0x000f280000100a00 */
[----:B------:R-:W4:Y:S04]  /*9740*/  LDL.64 R46, [R1+0x308] ;  /* 0x00030800012e7983 */ /* 0x000f280000100a00 */
[----:B-1----:R-:W4:Y:S04]  /*9750*/  LDL.64 R8, [R1+0x300] ;  /* 0x0003000001087983 */ /* 0x002f280000100a00 */
[----:B------:R1:W-:Y:S04]  /*9760*/  LDGSTS.E [R14+0x67600], [R248.64], P3 ;  /* 0x67600000f80e7fae */ /* 0x0003e80009921848 */
[----:B------:R-:W4:Y:S04]  /*9770*/  LDL.64 R44, [R1+0x368] ;  /* 0x00036800012c7983 */ /* 0x000f280000100a00 */
[----:B------:R-:W4:Y:S04]  /*9780*/  LDL.64 R42, [R1+0x3c0] ;  /* 0x0003c000012a7983 */ /* 0x000f280000100a00 */
[----:B-1----:R-:W4:Y:S04]  /*9790*/  LDL.64 R248, [R1+0x360] ;  /* 0x0003600001f87983 */ /* 0x002f280000100a00 */
[----:B------:R-:W4:Y:S04]  /*97a0*/  LDL.64 R40, [R1+0x418] ;  /* 0x0004180001287983 */ /* 0x000f280000100a00 */
[----:B------:R1:W-:Y:S04]  /*97b0*/  LDGSTS.E [R204+0x60800], [R10.64], P3 ;  /* 0x608000000acc7fae */ /* 0x0003e80009921848 */
[----:B------:R-:W4:Y:S04]  /*97c0*/  LDL.64 R38, [R1+0x470] ;  /* 0x0004700001267983 */ /* 0x000f280000100a00 */
[----:B------:R-:W4:Y:S04]  /*97d0*/  LDL.64 R36, [R1+0x268] ;  /* 0x0002680001247983 */ /* 0x000f280000100a00 */
[----:B-1----:R-:W4:Y:S04]  /*97e0*/  LDL.64 R10, [R1+0x210] ;  /* 0x00021000010a7983 */ /* 0x002f280000100a00 */
[----:B--2---:R-:W4:Y:S04]  /*97f0*/  LDL.64 R34, [R1+0x2c0] ;  /* 0x0002c00001227983 */ /* 0x004f280000100a00 */
        /* <DEDUP_REMOVED lines=10> */
[----:B---3--:R1:W-:Y:S04]  /*98a0*/  LDGSTS.E [R204+0x61800], [R12.64], P3 ;  /* 0x618000000ccc7fae */ /* 0x0083e80009921848 */
[----:B------:R3:W-:Y:S04]  /*98b0*/  LDGSTS.E [R204+0x62800], [R60.64], P3 ;  /* 0x628000003ccc7fae */ /* 0x0007e80009921848 */
[----:B-1----:R-:W2:Y:S04]  /*98c0*/  LDL.64 R12, [R1+0x3d8] ;  /* 0x0003d800010c7983 */ /* 0x002ea80000100a00 */
[----:B---3--:R-:W3:Y:S04]  /*98d0*/  LDL.LU.64 R60, [R1+0xec8] ;  /* 0x000ec800013c7983 */ /* 0x008ee80000300a00 */
[----:B----4-:R1:W-:Y:S04]  /*98e0*/  LDGSTS.E [R204+0x63800], [R8.64], P3 ;  /* 0x6380000008cc7fae */ /* 0x0103e80009921848 */
[----:B-1----:R-:W4:Y:S04]  /*98f0*/  LDL.64 R8, [R1+0x430] ;  /* 0x0004300001087983 */ /* 0x002f280000100a00 */
[----:B------:R1:W-:Y:S04]  /*9900*/  LDGSTS.E [R204+0x64800], [R248.64], P3 ;  /* 0x64800000f8cc7fae */ /* 0x0003e80009921848 */
[----:B------:R1:W-:Y:S04]  /*9910*/  LDGSTS.E [R204+0x65800], [R58.64], P3 ;  /* 0x658000003acc7fae */ /* 0x0003e80009921848 */
[----:B------:R1:W-:Y:S04]  /*9920*/  LDGSTS.E [R204+0x66800], [R56.64], P3 ;  /* 0x6680000038cc7fae */ /* 0x0003e80009921848 */
[----:B-1----:R-:W3:Y:S04]  /*9930*/  LDL.64 R248, [R1+0x488] ;  /* 0x0004880001f87983 */ /* 0x002ee80000100a00 */
[----:B------:R1:W-:Y:S04]  /*9940*/  LDGSTS.E [R204+0x67800], [R54.64], P3 ;  /* 0x6780000036cc7fae */ /* 0x0003e80009921848 */
[----:B------:R-:W3:Y:S04]  /*9950*/  LDL.LU.64 R58, [R1+0xec0] ;  /* 0x000ec000013a7983 */ /* 0x000ee80000300a00 */
[----:B------:R1:W-:Y:S04]  /*9960*/  LDGSTS.E [R252+0x60a00], [R52.64], P3 ;  /* 0x60a0000034fc7fae */ /* 0x0003e80009921848 */
[----:B------:R-:W3:Y:S04]  /*9970*/  LDL.LU.64 R56, [R1+0xeb8] ;  /* 0x000eb80001387983 */ /* 0x000ee80000300a00 */
[----:B------:R1:W-:Y:S04]  /*9980*/  LDGSTS.E [R252+0x61a00], [R50.64], P3 ;  /* 0x61a0000032fc7fae */ /* 0x0003e80009921848 */
[----:B-1----:R-:W3:Y:S04]  /*9990*/  LDL.LU.64 R54, [R1+0xeb0] ;  /* 0x000eb00001367983 */ /* 0x002ee80000300a00 */
        /* <DEDUP_REMOVED lines=29> */
[----:B-1----:R-:W3:Y:S01]  /*9b70*/  LDL.LU.64 R26, [R1+0xe40] ;  /* 0x000e4000011a7983 */ /* 0x002ee20000300a00 */
[----:B------:R-:W-:-:S03]  /*9b80*/  IMAD.MOV.U32 R202, RZ, RZ, c[0x0][0x188] ;  /* 0x00006200ffca7624 */ /* 0x000fc600078e00ff */
[----:B------:R1:W-:Y:S01]  /*9b90*/  LDGSTS.E [R7+0x61e00], [R20.64], P3 ;  /* 0x61e0000014077fae */ /* 0x0003e20009921848 */
[----:B------:R-:W-:-:S03]  /*9ba0*/  IMAD.SHL.U32 R202, R202, 0x80, RZ ;  /* 0x00000080caca7824 */ /* 0x000fc600078e00ff */
[----:B------:R-:W3:Y:S04]  /*9bb0*/  LDL.LU.64 R24, [R1+0xe38] ;  /* 0x000e380001187983 */ /* 0x000ee80000300a00 */
[----:B------:R1:W-:Y:S01]  /*9bc0*/  LDGSTS.E [R7+0x62e00], [R18.64], P3 ;  /* 0x62e0000012077fae */ /* 0x0003e20009921848 */
[----:B------:R-:W-:-:S03]  /*9bd0*/  SEL R0, R0, RZ, P4 ;  /* 0x000000ff00007207 */ /* 0x000fc60002000000 */
[----:B------:R1:W-:Y:S04]  /*9be0*/  LDGSTS.E [R7+0x63e00], [R16.64], P3 ;  /* 0x63e0000010077fae */ /* 0x0003e80009921848 */
[----:B-1----:R-:W3:Y:S01]  /*9bf0*/  LDL.LU.64 R20, [R1+0xe0] ;  /* 0x0000e00001147983 */ /* 0x002ee20000300a00 */
[----:B------:R-:W-:-:S03]  /*9c00*/  ISETP.GE.U32.AND P4, PT, R6, 0x7ffffee8, PT ;  /* 0x7ffffee80600780c */ /* 0x000fc60003f86070 */
[----:B------:R1:W-:Y:S04]  /*9c10*/  LDGSTS.E [R7+0x64e00], [R14.64], P3 ;  /* 0x64e000000e077fae */ /* 0x0003e80009921848 */
[----:B------:R-:W3:Y:S04]  /*9c20*/  LDL.LU.64 R18, [R1+0xd8] ;  /* 0x0000d80001127983 */ /* 0x000ee80000300a00 */
[----:B------:R-:W3:Y:S04]  /*9c30*/  LDL.LU.64 R16, [R1+0xb0] ;  /* 0x0000b00001107983 */ /* 0x000ee80000300a00 */
[----:B-1----:R-:W3:Y:S04]  /*9c40*/  LDL.LU.64 R14, [R1+0xa8] ;  /* 0x0000a800010e7983 */ /* 0x002ee80000300a00 */
[----:B--2---:R1:W-:Y:S02]  /*9c50*/  LDGSTS.E [R7+0x65e00], [R12.64], P3 ;  /* 0x65e000000c077fae */ /* 0x0043e40009921848 */
[----:B-1----:R-:W-:-:S02]  /*9c60*/  IMAD.WIDE R12, R202, 0x4, R2 ;  /* 0x00000004ca0c7825 */ /* 0x002fc400078e0202 */
[----:B----4-:R1:W-:Y:S04]  /*9c70*/  LDGSTS.E [R7+0x66e00], [R8.64], P3 ;  /* 0x66e0000008077fae */ /* 0x0103e80009921848 */
[----:B-1----:R-:W2:Y:S04]  /*9c80*/  LDL.LU.64 R8, [R1+0x80] ;  /* 0x0000800001087983 */ /* 0x002ea80000300a00 */
[----:B---3--:R1:W-:Y:S04]  /*9c90*/  LDGSTS.E [R7+0x67e00], [R248.64], P3 ;  /* 0x67e00000f8077fae */ /* 0x0083e80009921848 */
[----:B------:R-:W0:Y:S04]  /*9ca0*/  LDGDEPBAR ;  /* 0x00000000000079af */ /* 0x000e280000000000 */
[----:B------:R-:W-:Y:S06]  /*9cb0*/  BAR.SYNC.DEFER_BLOCKING 0x0 ;  /* 0x0000000000007b1d */ /* 0x000fec0000010000 */
[----:B-1----:R-:W3:Y:S04]  /*9cc0*/  LDL.LU.64 R6, [R1+0x78] ;  /* 0x0000780001067983 */ /* 0x002ee80000300a00 */
[----:B------:R-:W4:Y:S04]  /*9cd0*/  LDL.LU.64 R248, [R1+0x50] ;  /* 0x0000500001f87983 */ /* 0x000f280000300a00 */
[----:B------:R-:W2:Y:S04]  /*9ce0*/  LDL.LU.64 R2, [R1+0x108] ;  /* 0x0001080001027983 */ /* 0x000ea80000300a00 */
[----:B------:R-:W-:Y:S01]  /*9cf0*/  @!PT LDS RZ, [RZ] ;  /* 0x00000000fffff984 */ /* 0x000fe20000000800 */
[----:B------:R-:W-:Y:S01]  /*9d00*/  @!PT LDS RZ, [RZ] ;  /* 0x00000000fffff984 */ /* 0x000fe20000000800 */
[----:B------:R-:W-:Y:S01]  /*9d10*/  @!PT LDS RZ, [RZ] ;  /* 0x00000000fffff984 */ /* 0x000fe20000000800 */
[----:B------:R1:W-:Y:S01]  /*9d20*/  LDGSTS.E [R203+0x20000], [R12.64], !P5 ;  /* 0x200000000ccb7fae */ /* 0x0003e2000e921848 */
[----:B------:R-:W-:-:S04]  /*9d30*/  IMAD.WIDE R22, R202, 0x4, R10 ;  /* 0x00000004ca167825 */ /* 0x000fc800078e020a */
[----:B------:R-:W-:Y:S02]  /*9d40*/  IMAD.WIDE R10, R202, 0x4, R4 ;  /* 0x00000004ca0a7825 */ /* 0x000fe400078e0204 */
[----:B------:R-:W4:Y:S04]  /*9d50*/  LDL.LU.64 R4, [R1+0x48] ;  /* 0x0000480001047983 */ /* 0x000f280000300a00 */
[----:B------:R-:W-:Y:S04]  /*9d60*/  STL.64 [R1+0xa98], R12 ;  /* 0x000a980c01007387 */ /* 0x000fe80000100a00 */
[----:B------:R-:W-:Y:S04]  /*9d70*/  STL.64 [R1+0xaa0], R22 ;  /* 0x000aa01601007387 */ /* 0x000fe80000100a00 */
[----:B------:R1:W-:Y:S04]  /*9d80*/  STL.64 [R1+0x110], R10 ;  /* 0x0001100a01007387 */ /* 0x0003e80000100a00 */
[----:B------:R1:W-:Y:S01]  /*9d90*/  LDGSTS.E [R203+0x20200], [R10.64], !P5 ;  /* 0x202000000acb7fae */ /* 0x0003e2000e921848 */
[----:B------:R-:W-:-:S03]  /*9da0*/  IMAD.MOV.U32 R204, RZ, RZ, c[0x0][0x180] ;  /* 0x00006000ffcc7624 */ /* 0x000fc600078e00ff */
[----:B------:R1:W-:Y:S01]  /*9db0*/  LDGSTS.E [R203+0x21000], [R22.64], !P6 ;  /* 0x2100000016cb7fae */ /* 0x0003e2000f121848 */
[----:B--2---:R-:W-:-:S05]  /*9dc0*/  IMAD.WIDE R2, R202, 0x4, R2 ;  /* 0x00000004ca027825 */ /* 0x004fca00078e0202 */
[----:B------:R-:W-:Y:S04]  /*9dd0*/  STL.64 [R1+0xa90], R2 ;  /* 0x000a900201007387 */ /* 0x000fe80000100a00 */
[----:B-1----:R-:W2:Y:S04]  /*9de0*/  LDL.LU.64 R10, [R1+0x20] ;  /* 0x00002000010a7983 */ /* 0x002ea80000300a00 */
[----:B------:R-:W2:Y:S01]  /*9df0*/  LDL.LU.64 R12, [R1+0x18] ;  /* 0x00001800010c7983 */ /* 0x000ea20000300a00 */
[----:B------:R-:W-:Y:S01]  /*9e00*/  IMAD.WIDE R20, R202, 0x4, R20 ;  /* 0x00000004ca147825 */ /* 0x000fe200078e0214 */
[----:B------:R-:W-:-:S02]  /*9e10*/  IADD3 R252, R204, -0x95, RZ ;  /* 0xffffff6bccfc7810 */ /* 0x000fc40007ffe0ff */
[----:B------:R-:W2:Y:S01]  /*9e20*/  LDL.LU.64 R22, [R1+0xe30] ;  /* 0x000e300001167983 */ /* 0x000ea20000300a00 */
[----:B------:R-:W-:Y:S01]  /*9e30*/  IMAD.WIDE R18, R202, 0x4, R18 ;  /* 0x00000004ca127825 */ /* 0x000fe200078e0212 */
[----:B------:R-:W-:Y:S02]  /*9e40*/  ISETP.GE.U32.AND P3, PT, R252, 0x7ffffeec, PT ;  /* 0x7ffffeecfc00780c */ /* 0x000fe40003f66070 */
[----:B------:R1:W-:Y:S01]  /*9e50*/  LDGSTS.E [R203+0x21200], [R2.64], !P6 ;  /* 0x2120000002cb7fae */ /* 0x0003e2000f121848 */
[----:B------:R-:W-:-:S03]  /*9e60*/  IMAD.WIDE R16, R202, 0x4, R16 ;  /* 0x00000004ca107825 */ /* 0x000fc600078e0210 */
[----:B------:R1:W-:Y:S01]  /*9e70*/  STL.64 [R1+0xa88], R20 ;  /* 0x000a881401007387 */ /* 0x0003e20000100a00 */
[----:B------:R-:W-:-:S03]  /*9e80*/  IMAD.WIDE R14, R202, 0x4, R14 ;  /* 0x00000004ca0e7825 */ /* 0x000fc600078e020e */
[----:B------:R1:W-:Y:S01]  /*9e90*/  STL.64 [R1+0xa80], R18 ;  /* 0x000a801201007387 */ /* 0x0003e20000100a00 */
[----:B------:R-:W-:-:S03]  /*9ea0*/  IMAD.WIDE R8, R202, 0x4, R8 ;  /* 0x00000004ca087825 */ /* 0x000fc600078e0208 */
[----:B------:R1:W-:Y:S01]  /*9eb0*/  LDGSTS.E [R203+0x22000], [R20.64], !P0 ;  /* 0x2200000014cb7fae */ /* 0x0003e2000c121848 */
[----:B---3--:R-:W-:-:S03]  /*9ec0*/  IMAD.WIDE R6, R202, 0x4, R6 ;  /* 0x00000004ca067825 */ /* 0x008fc600078e0206 */
[----:B------:R3:W-:Y:S01]  /*9ed0*/  LDGSTS.E [R203+0x22200], [R18.64], !P0 ;  /* 0x2220000012cb7fae */ /* 0x0007e2000c121848 */
[----:B----4-:R-:W-:-:S03]  /*9ee0*/  IMAD.WIDE R248, R202, 0x4, R248 ;  /* 0x00000004caf87825 */ /* 0x010fc600078e02f8 */
[----:B------:R4:W-:Y:S04]  /*9ef0*/  LDGSTS.E [R203+0x23000], [R16.64], !P1 ;  /* 0x2300000010cb7fae */ /* 0x0009e8000c921848 */
[----:B-1----:R-:W2:Y:S04]  /*9f00*/  LDL.LU.64 R20, [R1+0xe28] ;  /* 0x000e280001147983 */ /* 0x002ea80000300a00 */
[----:B---3--:R-:W3:Y:S04]  /*9f10*/  LDL.LU.64 R18, [R1+0xe20] ;  /* 0x000e200001127983 */ /* 0x008ee80000300a00 */
[----:B------:R4:W-:Y:S04]  /*9f20*/  STL.64 [R1+0xa78], R16 ;  /* 0x000a781001007387 */ /* 0x0009e80000100a00 */
[----:B------:R1:W-:Y:S04]  /*9f30*/  STL.64 [R1+0xe0], R14 ;  /* 0x0000e00e01007387 */ /* 0x0003e80000100a00 */
[----:B------:R1:W-:Y:S04]  /*9f40*/  LDGSTS.E [R203+0x23200], [R14.64], !P1 ;  /* 0x232000000ecb7fae */ /* 0x0003e8000c921848 */
[----:B----4-:R-:W3:Y:S04]  /*9f50*/  LDL.LU.64 R16, [R1+0xe18] ;  /* 0x000e180001107983 */ /* 0x010ee80000300a00 */
[----:B------:R1:W-:Y:S04]  /*9f60*/  LDGSTS.E [R203+0x24000], [R8.64], !P2 ;  /* 0x2400000008cb7fae */ /* 0x0003e8000d121848 */
[----:B-1----:R-:W3:Y:S04]  /*9f70*/  LDL.LU.64 R14, [R1+0xe10] ;  /* 0x000e1000010e7983 */ /* 0x002ee80000300a00 */
[----:B------:R1:W-:Y:S01]  /*9f80*/  STL.64 [R1+0xa70], R8 ;  /* 0x000a700801007387 */ /* 0x0003e20000100a00 */
[----:B------:R-:W-:-:S03]  /*9f90*/  IMAD.WIDE R4, R202, 0x4, R4 ;  /* 0x00000004ca047825 */ /* 0x000fc600078e0204 */
[----:B------:R1:W-:Y:S04]  /*9fa0*/  STL.64 [R1+0xb0], R6 ;  /* 0x0000b00601007387 */ /* 0x0003e80000100a00 */
[----:B------:R1:W-:Y:S04]  /*9fb0*/  LDGSTS.E [R203+0x24200], [R6.64], !P2 ;  /* 0x2420000006cb7fae */ /* 0x0003e8000d121848 */
[----:B-1----:R-:W3:Y:S04]  /*9fc0*/  LDL.LU.64 R8, [R1+0xe08] ;  /* 0x000e080001087983 */ /* 0x002ee80000300a00 */
[----:B------:R1:W-:Y:S04]  /*9fd0*/  LDGSTS.E [R203+0x25000], [R248.64], !P3 ;  /* 0x25000000f8cb7fae */ /* 0x0003e8000d921848 */
[----:B------:R-:W3:Y:S04]  /*9fe0*/  LDL.LU.64 R6, [R1+0xe00] ;  /* 0x000e000001067983 */ /* 0x000ee80000300a00 */
[----:B------:R1:W-:Y:S04]  /*9ff0*/  STL.64 [R1+0xa68], R248 ;  /* 0x000a68f801007387 */ /* 0x0003e80000100a00 */
[----:B------:R-:W-:Y:S04]  /*a000*/  STL.64 [R1+0xa60], R4 ;  /* 0x000a600401007387 */ /* 0x000fe80000100a00 */
[----:B------:R3:W-:Y:S04]  /*a010*/  LDGSTS.E [R203+0x25200], [R4.64], !P3 ;  /* 0x2520000004cb7fae */ /* 0x0007e8000d921848 */
[----:B-1----:R-:W3:Y:S01]  /*a020*/  LDL.LU.64 R248, [R1+0xdf8] ;  /* 0x000df80001f87983 */ /* 0x002ee20000300a00 */
[----:B--2---:R-:W-:-:S04]  /*a030*/  IMAD.WIDE R10, R202, 0x4, R10 ;  /* 0x00000004ca0a7825 */ /* 0x004fc800078e020a */
[----:B------:R-:W-:Y:S01]  /*a040*/  IMAD.WIDE R12, R202, 0x4, R12 ;  /* 0x00000004ca0c7825 */ /* 0x000fe200078e020c */
[----:B------:R1:W-:Y:S04]  /*a050*/  STL.64 [R1+0xa58], R10 ;  /* 0x000a580a01007387 */ /* 0x0003e80000100a00 */
[----:B------:R2:W-:Y:S04]  /*a060*/  STL.64 [R1+0xa50], R12 ;  /* 0x000a500c01007387 */ /* 0x0005e80000100a00 */
[----:B------:R1:W-:Y:S04]  /*a070*/  LDGSTS.E [R203+0x26000], [R10.64], !P4 ;  /* 0x260000000acb7fae */ /* 0x0003e8000e121848 */
[----:B------:R2:W-:Y:S04]  /*a080*/  LDGSTS.E [R203+0x26200], [R12.64], !P4 ;  /* 0x262000000ccb7fae */ /* 0x0005e8000e121848 */
[----:B-1----:R-:W4:Y:S04]  /*a090*/  LDL.LU.64 R10, [R1+0xdf0] ;  /* 0x000df000010a7983 */ /* 0x002f280000300a00 */
[----:B--2---:R-:W2:Y:S01]  /*a0a0*/  LDL.LU.64 R12, [R1+0xde8] ;  /* 0x000de800010c7983 */ /* 0x004ea20000300a00 */
[----:B------:R-:W-:-:S02]  /*a0b0*/  IADD3 R252, R204, -0xa1, RZ ;  /* 0xffffff5fccfc7810 */ /* 0x000fc40007ffe0ff */
[----:B------:R-:W-:-:S04]  /*a0c0*/  IADD3 R204, R204, -0x9d, RZ ;  /* 0xffffff63cccc7810 */ /* 0x000fc80007ffe0ff */
[----:B------:R-:W-:Y:S01]  /*a0d0*/  ISETP.GE.U32.AND P5, PT, R204, 0x7ffffee4, PT ;  /* 0x7ffffee4cc00780c */ /* 0x000fe20003fa6070 */
[----:B------:R-:W-:Y:S01]  /*a0e0*/  IMAD.MOV.U32 R204, RZ, RZ, c[0x0][0x180] ;  /* 0x00006000ffcc7624 */ /* 0x000fe200078e00ff */
[----:B------:R-:W-:-:S04]  /*a0f0*/  ISETP.GE.U32.AND P6, PT, R252, 0x7ffffee0, PT ;  /* 0x7ffffee0fc00780c */ /* 0x000fc80003fc6070 */
[C---:B------:R-:W-:Y:S02]  /*a100*/  IADD3 R3, R204.reuse, -0xa5, RZ ;  /* 0xffffff5bcc037810 */ /* 0x040fe40007ffe0ff */
[C---:B------:R-:W-:Y:S02]  /*a110*/  IADD3 R2, R204.reuse, -0xa9, RZ ;  /* 0xffffff57cc027810 */ /* 0x040fe40007ffe0ff */
[----:B------:R-:W-:Y:S02]  /*a120*/  ISETP.GE.U32.AND P0, PT, R3, 0x7ffffedc, PT ;  /* 0x7ffffedc0300780c */ /* 0x000fe40003f06070 */
[----:B------:R-:W-:Y:S02]  /*a130*/  IADD3 R3, R204, -0xad, RZ ;  /* 0xffffff53cc037810 */ /* 0x000fe40007ffe0ff */
[----:B------:R-:W-:Y:S02]  /*a140*/  ISETP.GE.U32.AND P1, PT, R2, 0x7ffffed8, PT ;  /* 0x7ffffed80200780c */ /* 0x000fe40003f26070 */
[----:B------:R-:W-:-:S02]  /*a150*/  IADD3 R2, R204, -0xb1, RZ ;  /* 0xffffff4fcc027810 */ /* 0x000fc40007ffe0ff */
[----:B------:R-:W-:Y:S02]  /*a160*/  ISETP.GE.U32.AND P2, PT, R3, 0x7ffffed4, PT ;  /* 0x7ffffed40300780c */ /* 0x000fe40003f46070 */
[----:B------:R-:W-:Y:S02]  /*a170*/  IADD3 R3, R204, -0xb5, RZ ;  /* 0xffffff4bcc037810 */ /* 0x000fe40007ffe0ff */
[----:B------:R-:W-:Y:S02]  /*a180*/  ISETP.GE.U32.AND P3, PT, R2, 0x7ffffed0, PT ;  /* 0x7ffffed00200780c */ /* 0x000fe40003f66070 */
[C---:B------:R-:W-:Y:S02]  /*a190*/  IADD3 R2, R204.reuse, -0xb9, RZ ;  /* 0xffffff47cc027810 */ /* 0x040fe40007ffe0ff */
[----:B------:R-:W-:Y:S02]  /*a1a0*/  ISETP.GE.U32.AND P4, PT, R3, 0x7ffffecc, PT ;  /* 0x7ffffecc0300780c */ /* 0x000fe40003f86070 */
[----:B------:R-:W-:Y:S01]  /*a1b0*/  IADD3 R3, R204, -0xbd, RZ ;  /* 0xffffff43cc037810 */ /* 0x000fe20007ffe0ff */
[----:B---3--:R-:W-:-:S04]  /*a1c0*/  IMAD.WIDE R8, R202, 0x4, R8 ;  /* 0x00000004ca087825 */ /* 0x008fc800078e0208 */
[----:B------:R-:W-:-:S04]  /*a1d0*/  IMAD.WIDE R4, R202, 0x4, R6 ;  /* 0x00000004ca047825 */ /* 0x000fc800078e0206 */
[----:B------:R-:W-:-:S05]  /*a1e0*/  IMAD.WIDE R248, R202, 0x4, R248 ;  /* 0x00000004caf87825 */ /* 0x000fca00078e02f8 */
[----:B------:R-:W-:Y:S04]  /*a1f0*/  STL.64 [R1+0xa48], R248 ;  /* 0x000a48f801007387 */ /* 0x000fe80000100a00 */
[----:B------:R1:W-:Y:S04]  /*a200*/  LDGSTS.E [R203+0x27000], [R248.64], !P5 ;  /* 0x27000000f8cb7fae */ /* 0x0003e8000e921848 */
[----:B------:R3:W-:Y:S04]  /*a210*/  STL.64 [R1+0xa40], R4 ;  /* 0x000a400401007387 */ /* 0x0007e80000100a00 */
[----:B------:R3:W-:Y:S04]  /*a220*/  LDGSTS.E [R203+0x27200], [R4.64], !P5 ;  /* 0x2720000004cb7fae */ /* 0x0007e8000e921848 */
[----:B------:R1:W-:Y:S04]  /*a230*/  STL.64 [R1+0xa38], R8 ;  /* 0x000a380801007387 */ /* 0x0003e80000100a00 */
[----:B------:R1:W-:Y:S01]  /*a240*/  LDGSTS.E [R203+0x28000], [R8.64], !P6 ;  /* 0x2800000008cb7fae */ /* 0x0003e2000f121848 */
[----:B---3--:R-:W-:Y:S01]  /*a250*/  IMAD.WIDE R4, R202, 0x4, R14 ;  /* 0x00000004ca047825 */ /* 0x008fe200078e020e */
[----:B------:R-:W-:-:S02]  /*a260*/  ISETP.GE.U32.AND P5, PT, R2, 0x7ffffec8, PT ;  /* 0x7ffffec80200780c */ /* 0x000fc40003fa6070 */
[----:B------:R-:W-:Y:S01]  /*a270*/  IADD3 R2, R204, -0xc1, RZ ;  /* 0xffffff3fcc027810 */ /* 0x000fe20007ffe0ff */
[----:B-1----:R-:W-:-:S04]  /*a280*/  IMAD.WIDE R8, R202, 0x4, R18 ;  /* 0x00000004ca087825 */ /* 0x002fc800078e0212 */
[----:B------:R-:W-:-:S04]  /*a290*/  IMAD.WIDE R14, R202, 0x4, R88 ;  /* 0x00000004ca0e7825 */ /* 0x000fc800078e0258 */
[----:B----4-:R-:W-:-:S04]  /*a2a0*/  IMAD.WIDE R10, R202, 0x4, R10 ;  /* 0x00000004ca0a7825 */ /* 0x010fc800078e020a */
[C---:B--2---:R-:W-:Y:S01]  /*a2b0*/  IMAD.WIDE R6, R202.reuse, 0x4, R12 ;  /* 0x00000004ca067825 */ /* 0x044fe200078e020c */
[----:B------:R1:W-:Y:S04]  /*a2c0*/  STL.64 [R1+0xa30], R10 ;  /* 0x000a300a01007387 */ /* 0x0003e80000100a00 */
[----:B------:R1:W-:Y:S04]  /*a2d0*/  LDGSTS.E [R203+0x28200], [R10.64], !P6 ;  /* 0x282000000acb7fae */ /* 0x0003e8000f121848 */
[----:B------:R2:W-:Y:S04]  /*a2e0*/  STL.64 [R1+0xa28], R6 ;  /* 0x000a280601007387 */ /* 0x0005e80000100a00 */
[----:B------:R2:W-:Y:S01]  /*a2f0*/  LDGSTS.E [R203+0x29000], [R6.64], !P0 ;  /* 0x2900000006cb7fae */ /* 0x0005e2000c121848 */
[----:B-1----:R-:W-:-:S03]  /*a300*/  IMAD.WIDE R10, R202, 0x4, R16 ;  /* 0x00000004ca0a7825 */ /* 0x002fc600078e0210 */
[----:B------:R1:W-:Y:S04]  /*a310*/  STL.64 [R1+0xa20], R4 ;  /* 0x000a200401007387 */ /* 0x0003e80000100a00 */
[----:B------:R1:W-:Y:S01]  /*a320*/  LDGSTS.E [R203+0x29200], [R4.64], !P0 ;  /* 0x2920000004cb7fae */ /* 0x0003e2000c121848 */
[----:B--2---:R-:W-:-:S03]  /*a330*/  IMAD.WIDE R6, R202, 0x4, R20 ;  /* 0x00000004ca067825 */ /* 0x004fc600078e0214 */
[----:B------:R2:W-:Y:S01]  /*a340*/  STL.64 [R1+0xa18], R10 ;  /* 0x000a180a01007387 */ /* 0x0005e20000100a00 */
[----:B------:R-:W-:-:S03]  /*a350*/  ISETP.GE.U32.AND P6, PT, R3, 0x7ffffec4, PT ;  /* 0x7ffffec40300780c */ /* 0x000fc60003fc6070 */
[----:B------:R2:W-:Y:S01]  /*a360*/  LDGSTS.E [R203+0x2a000], [R10.64], !P1 ;  /* 0x2a0000000acb7fae */ /* 0x0005e2000c921848 */
[----:B-1----:R-:W-:-:S03]  /*a370*/  IMAD.WIDE R4, R202, 0x4, R22 ;  /* 0x00000004ca047825 */ /* 0x002fc600078e0216 */
[----:B------:R1:W-:Y:S01]  /*a380*/  STL.64 [R1+0xa10], R8 ;  /* 0x000a100801007387 */ /* 0x0003e20000100a00 */
[----:B------:R-:W-:-:S03]  /*a390*/  IADD3 R3, R204, -0xc5, RZ ;  /* 0xffffff3bcc037810 */ /* 0x000fc60007ffe0ff */
[----:B------:R1:W-:Y:S01]  /*a3a0*/  LDGSTS.E [R203+0x2a200], [R8.64], !P1 ;  /* 0x2a20000008cb7fae */ /* 0x0003e2000c921848 */
[----:B--2---:R-:W-:-:S03]  /*a3b0*/  IMAD.WIDE R10, R202, 0x4, R24 ;  /* 0x00000004ca0a7825 */ /* 0x004fc600078e0218 */
[----:B------:R2:W-:Y:S01]  /*a3c0*/  STL.64 [R1+0xa08], R6 ;  /* 0x000a080601007387 */ /* 0x0005e20000100a00 */
[----:B------:R-:W-:-:S03]  /*a3d0*/  ISETP.GE.U32.AND P0, PT, R2, 0x7ffffec0, PT ;  /* 0x7ffffec00200780c */ /* 0x000fc60003f06070 */
[----:B------:R2:W-:Y:S01]  /*a3e0*/  LDGSTS.E [R203+0x2b000], [R6.64], !P2 ;  /* 0x2b00000006cb7fae */ /* 0x0005e2000d121848 */
[----:B-1----:R-:W-:-:S03]  /*a3f0*/  IMAD.WIDE R8, R202, 0x4, R26 ;  /* 0x00000004ca087825 */ /* 0x002fc600078e021a */
[----:B------:R1:W-:Y:S04]  /*a400*/  STL.64 [R1+0xa00], R4 ;  /* 0x000a000401007387 */ /* 0x0003e80000100a00 */
[----:B------:R1:W-:Y:S01]  /*a410*/  LDGSTS.E [R203+0x2b200], [R4.64], !P2 ;  /* 0x2b20000004cb7fae */ /* 0x0003e2000d121848 */
[----:B--2---:R-:W-:-:S03]  /*a420*/  IMAD.WIDE R6, R202, 0x4, R28 ;  /* 0x00000004ca067825 */ /* 0x004fc600078e021c */
[----:B------:R2:W-:Y:S01]  /*a430*/  STL.64 [R1+0x9f8], R10 ;  /* 0x0009f80a01007387 */ /* 0x0005e20000100a00 */
[----:B------:R-:W-:Y:S02]  /*a440*/  IADD3 R2, R204, -0xc9, RZ ;  /* 0xffffff37cc027810 */ /* 0x000fe40007ffe0ff */
[----:B------:R-:W-:Y:S01]  /*a450*/  ISETP.GE.U32.AND P1, PT, R3, 0x7ffffebc, PT ;  /* 0x7ffffebc0300780c */ /* 0x000fe20003f26070 */
        /* <DEDUP_REMOVED lines=70> */
[----:B------:R-:W-:-:S03]  /*a8c0*/  IADD3 R3, R204, -0xed, RZ ;  /* 0xffffff13cc037810 */ /* 0x000fc60007ffe0ff */
[----:B------:R2:W-:Y:S01]  /*a8d0*/  LDGSTS.E [R203+0x35000], [R6.64], !P5 ;  /* 0x3500000006cb7fae */ /* 0x0005e2000e921848 */
[----:B-1----:R-:W-:-:S03]  /*a8e0*/  IMAD.WIDE R8, R202, 0x4, R66 ;  /* 0x00000004ca087825 */ /* 0x002fc600078e0242 */
[----:B------:R1:W-:Y:S01]  /*a8f0*/  STL.64 [R1+0x960], R4 ;  /* 0x0009600401007387 */ /* 0x0003e20000100a00 */
[----:B------:R-:W-:-:S03]  /*a900*/  ISETP.GE.U32.AND P3, PT, R2, 0x7ffffe98, PT ;  /* 0x7ffffe980200780c */ /* 0x000fc60003f66070 */
        /* <DEDUP_REMOVED lines=9> */
[----:B------:R2:W-:Y:S04]  /*a9a0*/  STL.64 [R1+0x948], R6 ;  /* 0x0009480601007387 */ /* 0x0005e80000100a00 */
        /* <DEDUP_REMOVED lines=17> */
[----:B------:R2:W-:Y:S01]  /*aac0*/  STL.64 [R1+0x918], R10 ;  /* 0x0009180a01007387 */ /* 0x0005e20000100a00 */
[----:B------:R-:W-:-:S03]  /*aad0*/  IMAD.WIDE R12, R202, 0x4, R90 ;  /* 0x00000004ca0c7825 */ /* 0x000fc600078e025a */
[----:B------:R3:W-:Y:S01]  /*aae0*/  STL.64 [R1+0x910], R8 ;  /* 0x0009100801007387 */ /* 0x0007e20000100a00 */
[----:B-1----:R-:W-:-:S03]  /*aaf0*/  IMAD.WIDE R4, R202, 0x4, R86 ;  /* 0x00000004ca047825 */ /* 0x002fc600078e0256 */
[----:B------:R2:W-:Y:S04]  /*ab00*/  LDGSTS.E [R203+0x3a000], [R10.64], !P3 ;  /* 0x3a0000000acb7fae */ /* 0x0005e8000d921848 */
[----:B------:R3:W-:Y:S04]  /*ab10*/  LDGSTS.E [R203+0x3a200], [R8.64], !P3 ;  /* 0x3a20000008cb7fae */ /* 0x0007e8000d921848 */
[----:B------:R1:W-:Y:S04]  /*ab20*/  STL.64 [R1+0x908], R6 ;  /* 0x0009080601007387 */ /* 0x0003e80000100a00 */
[----:B------:R4:W-:Y:S01]  /*ab30*/  STL.64 [R1+0x900], R4 ;  /* 0x0009000401007387 */ /* 0x0009e20000100a00 */
[----:B--2---:R-:W-:-:S03]  /*ab40*/  IMAD.WIDE R10, R202, 0x4, R92 ;  /* 0x00000004ca0a7825 */ /* 0x004fc600078e025c */
[----:B------:R1:W-:Y:S01]  /*ab50*/  LDGSTS.E [R203+0x3b000], [R6.64], !P4 ;  /* 0x3b00000006cb7fae */ /* 0x0003e2000e121848 */
[----:B---3--:R-:W-:-:S03]  /*ab60*/  IMAD.WIDE R8, R202, 0x4, R94 ;  /* 0x00000004ca087825 */ /* 0x008fc600078e025e */
[----:B------:R4:W-:Y:S04]  /*ab70*/  LDGSTS.E [R203+0x3b200], [R4.64], !P4 ;  /* 0x3b20000004cb7fae */ /* 0x0009e8000e121848 */
[----:B-1----:R-:W2:Y:S04]  /*ab80*/  LDL.LU.64 R6, [R1+0x130] ;  /* 0x0001300001067983 */ /* 0x002ea80000300a00 */
[----:B----4-:R-:W3:Y:S04]  /*ab90*/  LDL.LU.64 R4, [R1+0x128] ;  /* 0x0001280001047983 */ /* 0x010ee80000300a00 */
[----:B------:R1:W-:Y:S04]  /*aba0*/  STL.64 [R1+0x8f8], R14 ;  /* 0x0008f80e01007387 */ /* 0x0003e80000100a00 */
[----:B------:R4:W-:Y:S04]  /*abb0*/  STL.64 [R1+0x8f0], R12 ;  /* 0x0008f00c01007387 */ /* 0x0009e80000100a00 */
[----:B------:R1:W-:Y:S04]  /*abc0*/  STL.64 [R1+0x8e8], R10 ;  /* 0x0008e80a01007387 */ /* 0x0003e80000100a00 */
[----:B------:R1:W-:Y:S04]  /*abd0*/  STL.64 [R1+0x8e0], R8 ;  /* 0x0008e00801007387 */ /* 0x0003e80000100a00 */
[----:B------:R-:W3:Y:S04]  /*abe0*/  LDL.LU.64 R22, [R1+0x100] ;  /* 0x0001000001167983 */ /* 0x000ee80000300a00 */
[----:B------:R-:W3:Y:S01]  /*abf0*/  LDL.LU.64 R248, [R1+0xf8] ;  /* 0x0000f80001f87983 */ /* 0x000ee20000300a00 */
[----:B------:R-:W-:-:S02]  /*ac00*/  IADD3 R2, R204, -0xf1, RZ ;  /* 0xffffff0fcc027810 */ /* 0x000fc40007ffe0ff */
[----:B------:R-:W-:Y:S01]  /*ac10*/  IADD3 R3, R204, -0xf5, RZ ;  /* 0xffffff0bcc037810 */ /* 0x000fe20007ffe0ff */
[----:B------:R-:W3:Y:S01]  /*ac20*/  LDL.LU.64 R20, [R1+0xd0] ;  /* 0x0000d00001147983 */ /* 0x000ee20000300a00 */
[----:B------:R-:W-:Y:S02]  /*ac30*/  ISETP.GE.U32.AND P5, PT, R2, 0x7ffffe90, PT ;  /* 0x7ffffe900200780c */ /* 0x000fe40003fa6070 */
[----:B------:R-:W-:Y:S01]  /*ac40*/  IADD3 R2, R204, -0xf9, RZ ;  /* 0xffffff07cc027810 */ /* 0x000fe20007ffe0ff */
[----:B------:R-:W3:Y:S01]  /*ac50*/  LDL.LU.64 R18, [R1+0xc8] ;  /* 0x0000c80001127983 */ /* 0x000ee20000300a00 */
[----:B------:R-:W-:Y:S02]  /*ac60*/  ISETP.GE.U32.AND P6, PT, R3, 0x7ffffe8c, PT ;  /* 0x7ffffe8c0300780c */ /* 0x000fe40003fc6070 */
[----:B------:R-:W-:Y:S01]  /*ac70*/  ISETP.GE.U32.AND P0, PT, R2, 0x7ffffe88, PT ;  /* 0x7ffffe880200780c */ /* 0x000fe20003f06070 */
[----:B------:R-:W3:Y:S01]  /*ac80*/  LDL.LU.64 R16, [R1+0xa0] ;  /* 0x0000a00001107983 */ /* 0x000ee20000300a00 */
[----:B------:R-:W-:-:S04]  /*ac90*/  IADD3 R3, R204, -0xfd, RZ ;  /* 0xffffff03cc037810 */ /* 0x000fc80007ffe0ff */
[----:B------:R-:W-:Y:S01]  /*aca0*/  ISETP.GE.U32.AND P1, PT, R3, 0x7ffffe84, PT ;  /* 0x7ffffe840300780c */ /* 0x000fe20003f26070 */
[----:B------:R1:W-:Y:S01]  /*acb0*/  LDGSTS.E [R203+0x3c000], [R14.64], !P5 ;  /* 0x3c0000000ecb7fae */ /* 0x0003e2000e921848 */
[----:B------:R-:W-:-:S03]  /*acc0*/  IADD3 R2, R204, -0x82, RZ ;  /* 0xffffff7ecc027810 */ /* 0x000fc60007ffe0ff */
[----:B------:R4:W-:Y:S01]  /*acd0*/  LDGSTS.E [R203+0x3c200], [R12.64], !P5 ;  /* 0x3c2000000ccb7fae */ /* 0x0009e2000e921848 */
[----:B------:R-:W-:-:S03]  /*ace0*/  ISETP.GE.U32.AND P2, PT, R2, 0x7ffffeff, PT ;  /* 0x7ffffeff0200780c */ /* 0x000fc60003f46070 */
[----:B------:R4:W-:Y:S01]  /*acf0*/  LDGSTS.E [R203+0x3d000], [R10.64], !P6 ;  /* 0x3d0000000acb7fae */ /* 0x0009e2000f121848 */
[----:B-1----:R-:W-:-:S03]  /*ad00*/  IMAD.WIDE R14, R202, 0x4, R96 ;  /* 0x00000004ca0e7825 */ /* 0x002fc600078e0260 */
[----:B------:R1:W-:Y:S01]  /*ad10*/  LDGSTS.E [R203+0x3d200], [R8.64], !P6 ;  /* 0x3d20000008cb7fae */ /* 0x0003e2000f121848 */
[----:B----4-:R-:W-:-:S03]  /*ad20*/  IMAD.WIDE R12, R202, 0x4, R98 ;  /* 0x00000004ca0c7825 */ /* 0x010fc600078e0262 */
[----:B------:R4:W-:Y:S01]  /*ad30*/  STL.64 [R1+0x8d8], R14 ;  /* 0x0008d80e01007387 */ /* 0x0009e20000100a00 */
[----:B------:R-:W-:-:S03]  /*ad40*/  IMAD.WIDE R10, R202, 0x4, R100 ;  /* 0x00000004ca0a7825 */ /* 0x000fc600078e0264 */
[----:B------:R4:W-:Y:S01]  /*ad50*/  STL.64 [R1+0x8d0], R12 ;  /* 0x0008d00c01007387 */ /* 0x0009e20000100a00 */
[----:B-1----:R-:W-:-:S03]  /*ad60*/  IMAD.WIDE R8, R202, 0x4, R102 ;  /* 0x00000004ca087825 */ /* 0x002fc600078e0266 */
[----:B------:R4:W-:Y:S01]  /*ad70*/  LDGSTS.E [R203+0x3e000], [R14.64], !P0 ;  /* 0x3e0000000ecb7fae */ /* 0x0009e2000c121848 */
[----:B------:R-:W-:-:S03]  /*ad80*/  LOP3.LUT R252, R203, 0x20, RZ, 0x3c, !PT ;  /* 0x00000020cbfc7812 */ /* 0x000fc600078e3cff */
[----:B------:R1:W-:Y:S04]  /*ad90*/  LDGSTS.E [R203+0x3e200], [R12.64], !P0 ;  /* 0x3e2000000ccb7fae */ /* 0x0003e8000c121848 */
[----:B------:R1:W-:Y:S04]  /*ada0*/  LDGSTS.E [R203+0x3f000], [R10.64], !P1 ;  /* 0x3f0000000acb7fae */ /* 0x0003e8000c921848 */
[----:B----4-:R-:W4:Y:S04]  /*adb0*/  LDL.LU.64 R14, [R1+0x98] ;  /* 0x00009800010e7983 */ /* 0x010f280000300a00 */
[----:B------:R1:W-:Y:S04]  /*adc0*/  STL.64 [R1+0x8c8], R10 ;  /* 0x0008c80a01007387 */ /* 0x0003e80000100a00 */
[----:B------:R1:W-:Y:S04]  /*add0*/  STL.64 [R1+0x8c0], R8 ;  /* 0x0008c00801007387 */ /* 0x0003e80000100a00 */
[----:B-1----:R-:W4:Y:S04]  /*ade0*/  LDL.LU.64 R12, [R1+0x70] ;  /* 0x00007000010c7983 */ /* 0x002f280000300a00 */
[----:B------:R1:W-:Y:S04]  /*adf0*/  LDGSTS.E [R203+0x3f200], [R8.64], !P1 ;  /* 0x3f20000008cb7fae */ /* 0x0003e8000c921848 */
[----:B------:R-:W4:Y:S04]  /*ae00*/  LDL.LU.64 R10, [R1+0x68] ;  /* 0x00006800010a7983 */ /* 0x000f280000300a00 */
[----:B-1----:R-:W4:Y:S01]  /*ae10*/  LDL.LU.64 R8, [R1+0x40] ;  /* 0x0000400001087983 */ /* 0x002f220000300a00 */
[----:B--2---:R-:W-:-:S03]  /*ae20*/  IMAD.WIDE R26, R202, 0x4, R6 ;  /* 0x00000004ca1a7825 */ /* 0x004fc600078e0206 */
[----:B------:R-:W2:Y:S01]  /*ae30*/  LDL.LU.64 R6, [R1+0x38] ;  /* 0x0000380001067983 */ /* 0x000ea20000300a00 */
[----:B---3--:R-:W-:-:S03]  /*ae40*/  IMAD.WIDE R4, R202, 0x4, R4 ;  /* 0x00000004ca047825 */ /* 0x008fc600078e0204 */
[----:B------:R-:W-:Y:S04]  /*ae50*/  STL.64 [R1+0x8b8], R26 ;  /* 0x0008b81a01007387 */ /* 0x000fe80000100a00 */
[----:B------:R1:W-:Y:S04]  /*ae60*/  STL.64 [R1+0x8b0], R4 ;  /* 0x0008b00401007387 */ /* 0x0003e80000100a00 */
[----:B------:R3:W-:Y:S04]  /*ae70*/  LDGSTS.E [R252+0x20400], [R26.64], !P2 ;  /* 0x204000001afc7fae */ /* 0x0007e8000d121848 */
[----:B------:R1:W-:Y:S01]  /*ae80*/  LDGSTS.E [R252+0x20600], [R4.64], !P2 ;  /* 0x2060000004fc7fae */ /* 0x0003e2000d121848 */
[----:B------:R-:W-:-:S04]  /*ae90*/  IMAD.WIDE R24, R202, 0x4, R22 ;  /* 0x00000004ca187825 */ /* 0x000fc800078e0216 */
[----:B------:R-:W-:Y:S01]  /*aea0*/  IMAD.WIDE R22, R202, 0x4, R248 ;  /* 0x00000004ca167825 */ /* 0x000fe200078e02f8 */
[----:B------:R-:W-:Y:S04]  /*aeb0*/  STL.64 [R1+0x8a8], R24 ;  /* 0x0008a81801007387 */ /* 0x000fe80000100a00 */
[----:B------:R-:W3:Y:S04]  /*aec0*/  LDL.LU.64 R248, [R1+0x10] ;  /* 0x0000100001f87983 */ /* 0x000ee80000300a00 */
[----:B------:R-:W-:Y:S04]  /*aed0*/  STL.64 [R1+0x130], R22 ;  /* 0x0001301601007387 */ /* 0x000fe80000100a00 */
[----:B-1----:R-:W3:Y:S01]  /*aee0*/  LDL.LU.64 R4, [R1+0x8] ;  /* 0x0000080001047983 */ /* 0x002ee20000300a00 */
[----:B------:R-:W-:-:S02]  /*aef0*/  IADD3 R3, R204, -0x86, RZ ;  /* 0xffffff7acc037810 */ /* 0x000fc40007ffe0ff */
[C---:B------:R-:W-:Y:S02]  /*af00*/  IADD3 R2, R204.reuse, -0x8a, RZ ;  /* 0xffffff76cc027810 */ /* 0x040fe40007ffe0ff */
[----:B------:R-:W-:Y:S02]  /*af10*/  ISETP.GE.U32.AND P3, PT, R3, 0x7ffffefb, PT ;  /* 0x7ffffefb0300780c */ /* 0x000fe40003f66070 */
[----:B------:R-:W-:Y:S02]  /*af20*/  IADD3 R3, R204, -0x8e, RZ ;  /* 0xffffff72cc037810 */ /* 0x000fe40007ffe0ff */
[----:B------:R-:W-:Y:S02]  /*af30*/  ISETP.GE.U32.AND P4, PT, R2, 0x7ffffef7, PT ;  /* 0x7ffffef70200780c */ /* 0x000fe40003f86070 */
[----:B------:R-:W-:Y:S02]  /*af40*/  IADD3 R2, R204, -0x92, RZ ;  /* 0xffffff6ecc027810 */ /* 0x000fe40007ffe0ff */
[----:B------:R-:W-:-:S02]  /*af50*/  ISETP.GE.U32.AND P5, PT, R3, 0x7ffffef3, PT ;  /* 0x7ffffef30300780c */ /* 0x000fc40003fa6070 */
[----:B------:R-:W-:Y:S02]  /*af60*/  IADD3 R3, R204, -0x96, RZ ;  /* 0xffffff6acc037810 */ /* 0x000fe40007ffe0ff */
[----:B------:R-:W-:Y:S01]  /*af70*/  ISETP.GE.U32.AND P6, PT, R2, 0x7ffffeef, PT ;  /* 0x7ffffeef0200780c */ /* 0x000fe20003fc6070 */
[----:B------:R-:W-:Y:S01]  /*af80*/  IMAD.WIDE R20, R202, 0x4, R20 ;  /* 0x00000004ca147825 */ /* 0x000fe200078e0214 */
[----:B------:R-:W-:Y:S01]  /*af90*/  ISETP.GE.U32.AND P0, PT, R3, 0x7ffffeeb, PT ;  /* 0x7ffffeeb0300780c */ /* 0x000fe20003f06070 */
[----:B------:R1:W-:Y:S01]  /*afa0*/  LDGSTS.E [R252+0x21400], [R24.64], !P3 ;  /* 0x2140000018fc7fae */ /* 0x0003e2000d921848 */
[----:B------:R-:W-:Y:S01]  /*afb0*/  IADD3 R2, R204, -0x9a, RZ ;  /* 0xffffff66cc027810 */ /* 0x000fe20007ffe0ff */
[----:B------:R-:W-:Y:S01]  /*afc0*/  IMAD.WIDE R18, R202, 0x4, R18 ;  /* 0x00000004ca127825 */ /* 0x000fe200078e0212 */
[----:B------:R-:W-:Y:S01]  /*afd0*/  IADD3 R3, R204, -0x9e, RZ ;  /* 0xffffff62cc037810 */ /* 0x000fe20007ffe0ff */
[----:B------:R1:W-:Y:S01]  /*afe0*/  LDGSTS.E [R252+0x21600], [R22.64], !P3 ;  /* 0x2160000016fc7fae */ /* 0x0003e2000d921848 */
[----:B------:R-:W-:Y:S01]  /*aff0*/  ISETP.GE.U32.AND P1, PT, R2, 0x7ffffee7, PT ;  /* 0x7ffffee70200780c */ /* 0x000fe20003f26070 */
[----:B------:R-:W-:Y:S01]  /*b000*/  IMAD.WIDE R16, R202, 0x4, R16 ;  /* 0x00000004ca107825 */ /* 0x000fe200078e0210 */
[----:B------:R-:W-:Y:S01]  /*b010*/  IADD3 R2, R204, -0xa2, RZ ;  /* 0xffffff5ecc027810 */ /* 0x000fe20007ffe0ff */
[----:B------:R-:W-:Y:S01]  /*b020*/  STL.64 [R1+0x108], R20 ;  /* 0x0001081401007387 */ /* 0x000fe20000100a00 */
[----:B------:R-:W-:-:S03]  /*b030*/  ISETP.GE.U32.AND P2, PT, R3, 0x7ffffee3, PT ;  /* 0x7ffffee30300780c */ /* 0x000fc60003f46070 */
[----:B------:R1:W-:Y:S01]  /*b040*/  LDGSTS.E [R252+0x22400], [R20.64], !P4 ;  /* 0x2240000014fc7fae */ /* 0x0003e2000e121848 */
[----:B------:R-:W-:-:S03]  /*b050*/  IADD3 R3, R204, -0xa6, RZ ;  /* 0xffffff5acc037810 */ /* 0x000fc60007ffe0ff */
[----:B------:R-:W-:Y:S01]  /*b060*/  STL.64 [R1+0x100], R18 ;  /* 0x0001001201007387 */ /* 0x000fe20000100a00 */
[----:B------:R-:W-:-:S03]  /*b070*/  ISETP.GE.U32.AND P3, PT, R2, 0x7ffffedf, PT ;  /* 0x7ffffedf0200780c */ /* 0x000fc60003f66070 */
[----:B------:R1:W-:Y:S01]  /*b080*/  LDGSTS.E [R252+0x22600], [R18.64], !P4 ;  /* 0x2260000012fc7fae */ /* 0x0003e2000e121848 */
[----:B----4-:R-:W-:-:S03]  /*b090*/  IMAD.WIDE R14, R202, 0x4, R14 ;  /* 0x00000004ca0e7825 */ /* 0x010fc600078e020e */
[----:B------:R-:W-:Y:S04]  /*b0a0*/  STL.64 [R1+0xd8], R16 ;  /* 0x0000d81001007387 */ /* 0x000fe80000100a00 */
[----:B------:R4:W-:Y:S01]  /*b0b0*/  LDGSTS.E [R252+0x23400], [R16.64], !P5 ;  /* 0x2340000010fc7fae */ /* 0x0009e2000e921848 */
[----:B------:R-:W-:-:S03]  /*b0c0*/  IMAD.WIDE R12, R202, 0x4, R12 ;  /* 0x00000004ca0c7825 */ /* 0x000fc600078e020c */
[----:B------:R1:W-:Y:S01]  /*b0d0*/  STL.64 [R1+0xd0], R14 ;  /* 0x0000d00e01007387 */ /* 0x0003e20000100a00 */
[----:B------:R-:W-:-:S03]  /*b0e0*/  IADD3 R2, R204, -0xaa, RZ ;  /* 0xffffff56cc027810 */ /* 0x000fc60007ffe0ff */
[----:B------:R1:W-:Y:S01]  /*b0f0*/  LDGSTS.E [R252+0x23600], [R14.64], !P5 ;  /* 0x236000000efc7fae */ /* 0x0003e2000e921848 */
[----:B------:R-:W-:-:S03]  /*b100*/  IMAD.WIDE R10, R202, 0x4, R10 ;  /* 0x00000004ca0a7825 */ /* 0x000fc600078e020a */
[----:B------:R1:W-:Y:S01]  /*b110*/  STL.64 [R1+0xa8], R12 ;  /* 0x0000a80c01007387 */ /* 0x0003e20000100a00 */
[----:B------:R-:W-:-:S03]  /*b120*/  ISETP.GE.U32.AND P4, PT, R3, 0x7ffffedb, PT ;  /* 0x7ffffedb0300780c */ /* 0x000fc60003f86070 */
[----:B------:R1:W-:Y:S01]  /*b130*/  LDGSTS.E [R252+0x24400], [R12.64], !P6 ;  /* 0x244000000cfc7fae */ /* 0x0003e2000f121848 */
[----:B------:R-:W-:-:S03]  /*b140*/  IMAD.WIDE R8, R202, 0x4, R8 ;  /* 0x00000004ca087825 */ /* 0x000fc600078e0208 */
[----:B------:R-:W-:Y:S01]  /*b150*/  STL.64 [R1+0xa0], R10 ;  /* 0x0000a00a01007387 */ /* 0x000fe20000100a00 */
[----:B------:R-:W-:-:S03]  /*b160*/  IADD3 R3, R204, -0xae, RZ ;  /* 0xffffff52cc037810 */ /* 0x000fc60007ffe0ff */
[----:B------:R3:W-:Y:S04]  /*b170*/  LDGSTS.E [R252+0x24600], [R10.64], !P6 ;  /* 0x246000000afc7fae */ /* 0x0007e8000f121848 */
[----:B------:R-:W-:Y:S04]  /*b180*/  STL.64 [R1+0x8a0], R8 ;  /* 0x0008a00801007387 */ /* 0x000fe80000100a00 */
[----:B------:R2:W-:Y:S01]  /*b190*/  LDGSTS.E [R252+0x25400], [R8.64], !P0 ;  /* 0x2540000008fc7fae */ /* 0x0005e2000c121848 */
[----:B------:R-:W-:Y:S02]  /*b1a0*/  ISETP.GE.U32.AND P5, PT, R2, 0x7ffffed7, PT ;  /* 0x7ffffed70200780c */ /* 0x000fe40003fa6070 */
[----:B------:R-:W-:-:S02]  /*b1b0*/  IADD3 R2, R204, -0xb2, RZ ;  /* 0xffffff4ecc027810 */ /* 0x000fc40007ffe0ff */
[----:B------:R-:W-:Y:S02]  /*b1c0*/  ISETP.GE.U32.AND P6, PT, R3, 0x7ffffed3, PT ;  /* 0x7ffffed30300780c */ /* 0x000fe40003fc6070 */
[----:B------:R-:W-:Y:S01]  /*b1d0*/  IADD3 R3, R204, -0xb6, RZ ;  /* 0xffffff4acc037810 */ /* 0x000fe20007ffe0ff */
[----:B-1----:R-:W-:-:S04]  /*b1e0*/  IMAD.WIDE R14, R202, 0x4, R188 ;  /* 0x00000004ca0e7825 */ /* 0x002fc800078e02bc */
[----:B------:R-:W-:-:S04]  /*b1f0*/  IMAD.WIDE R12, R202, 0x4, R190 ;  /* 0x00000004ca0c7825 */ /* 0x000fc800078e02be */
[----:B--2---:R-:W-:-:S05]  /*b200*/  IMAD.WIDE R6, R202, 0x4, R6 ;  /* 0x00000004ca067825 */ /* 0x004fca00078e0206 */
[----:B------:R1:W-:Y:S04]  /*b210*/  STL.64 [R1+0x898], R6 ;  /* 0x0008980601007387 */ /* 0x0003e80000100a00 */
[----:B------:R1:W-:Y:S01]  /*b220*/  LDGSTS.E [R252+0x25600], [R6.64], !P0 ;  /* 0x2560000006fc7fae */ /* 0x0003e2000c121848 */
[----:B------:R-:W-:Y:S01]  /*b230*/  ISETP.GE.U32.AND P0, PT, R2, 0x7ffffecf, PT ;  /* 0x7ffffecf0200780c */ /* 0x000fe20003f06070 */
[----:B-1----:R-:W-:-:S04]  /*b240*/  IMAD.WIDE R6, R202, 0x4, R104 ;  /* 0x00000004ca067825 */ /* 0x002fc800078e0268 */
[----:B---3--:R-:W-:-:S04]  /*b250*/  IMAD.WIDE R10, R202, 0x4, R248 ;  /* 0x00000004ca0a7825 */ /* 0x008fc800078e02f8 */
[C---:B------:R-:W-:Y:S01]  /*b260*/  IMAD.WIDE R8, R202.reuse, 0x4, R4 ;  /* 0x00000004ca087825 */ /* 0x040fe200078e0204 */
[----:B------:R1:W-:Y:S03]  /*b270*/  STL.64 [R1+0x890], R10 ;  /* 0x0008900a01007387 */ /* 0x0003e60000100a00 */
[C---:B------:R-:W-:Y:S01]  /*b280*/  IMAD.WIDE R4, R202.reuse, 0x4, R106 ;  /* 0x00000004ca047825 */ /* 0x040fe200078e026a */
[----:B------:R1:W-:Y:S04]  /*b290*/  LDGSTS.E [R252+0x26400], [R10.64], !P1 ;  /* 0x264000000afc7fae */ /* 0x0003e8000c921848 */
        /* <DEDUP_REMOVED lines=9> */
[----:B------:R1:W-:Y:S01]  /*b330*/  STL.64 [R1+0x870], R10 ;  /* 0x0008700a01007387 */ /* 0x0003e20000100a00 */
[----:B------:R-:W-:Y:S02]  /*b340*/  IADD3 R2, R204, -0xba, RZ ;  /* 0xffffff46cc027810 */ /* 0x000fe40007ffe0ff */
[----:B------:R-:W-:Y:S01]  /*b350*/  ISETP.GE.U32.AND P1, PT, R3, 0x7ffffecb, PT ;  /* 0x7ffffecb0300780c */ /* 0x000fe20003f26070 */
        /* <DEDUP_REMOVED lines=94> */
[----:B------:R-:W-:-:S03]  /*b940*/  ISETP.GE.U32.AND P6, PT, R3, 0x7ffffe9b, PT ;  /* 0x7ffffe9b0300780c */ /* 0x000fc60003fc6070 */
[----:B------:R1:W-:Y:S01]  /*b950*/  LDGSTS.E [R252+0x34400], [R10.64], !P1 ;  /* 0x344000000afc7fae */ /* 0x0003e2000c921848 */
[----:B--2---:R-:W-:-:S03]  /*b960*/  IMAD.WIDE R4, R202, 0x4, R162 ;  /* 0x00000004ca047825 */ /* 0x004fc600078e02a2 */
[----:B------:R2:W-:Y:S01]  /*b970*/  STL.64 [R1+0x7a8], R8 ;  /* 0x0007a80801007387 */ /* 0x0005e20000100a00 */
[----:B------:R-:W-:-:S03]  /*b980*/  IADD3 R2, R204, -0xea, RZ ;  /* 0xffffff16cc027810 */ /* 0x000fc60007ffe0ff */
[----:B------:R2:W-:Y:S01]  /*b990*/  LDGSTS.E [R252+0x34600], [R8.64], !P1 ;  /* 0x3460000008fc7fae */ /* 0x0005e2000c921848 */
[----:B------:R-:W-:Y:S01]  /*b9a0*/  IADD3 R3, R204, -0xee, RZ ;  /* 0xffffff12cc037810 */ /* 0x000fe20007ffe0ff */
[C---:B-1----:R-:W-:Y:S02]  /*b9b0*/  IMAD.WIDE R10, R202.reuse, 0x4, R164 ;  /* 0x00000004ca0a7825 */ /* 0x042fe400078e02a4 */
        /* <DEDUP_REMOVED lines=33> */
[----:B------:R3:W-:Y:S01]  /*bbd0*/  STL.64 [R1+0x748], R8 ;  /* 0x0007480801007387 */ /* 0x0007e20000100a00 */
[----:B--2---:R-:W-:-:S03]  /*bbe0*/  IMAD.WIDE R4, R202, 0x4, R186 ;  /* 0x00000004ca047825 */ /* 0x004fc600078e02ba */
[----:B------:R1:W-:Y:S04]  /*bbf0*/  LDGSTS.E [R252+0x3a400], [R10.64], !P0 ;  /* 0x3a4000000afc7fae */ /* 0x0003e8000c121848 */
[----:B------:R3:W-:Y:S04]  /*bc00*/  LDGSTS.E [R252+0x3a600], [R8.64], !P0 ;  /* 0x3a60000008fc7fae */ /* 0x0007e8000c121848 */
[----:B------:R2:W-:Y:S04]  /*bc10*/  STL.64 [R1+0x740], R6 ;  /* 0x0007400601007387 */ /* 0x0005e80000100a00 */
[----:B------:R2:W-:Y:S01]  /*bc20*/  STL.64 [R1+0x738], R4 ;  /* 0x0007380401007387 */ /* 0x0005e20000100a00 */
[----:B-1----:R-:W-:-:S03]  /*bc30*/  IMAD.WIDE R10, R202, 0x4, R192 ;  /* 0x00000004ca0a7825 */ /* 0x002fc600078e02c0 */
[----:B------:R2:W-:Y:S01]  /*bc40*/  LDGSTS.E [R252+0x3b400], [R6.64], !P1 ;  /* 0x3b40000006fc7fae */ /* 0x0005e2000c921848 */
[----:B---3--:R-:W-:-:S03]  /*bc50*/  IMAD.WIDE R8, R202, 0x4, R194 ;  /* 0x00000004ca087825 */ /* 0x008fc600078e02c2 */
[----:B------:R1:W-:Y:S04]  /*bc60*/  LDGSTS.E [R252+0x3b600], [R4.64], !P1 ;  /* 0x3b60000004fc7fae */ /* 0x0003e8000c921848 */
[----:B--2---:R-:W2:Y:S04]  /*bc70*/  LDL.LU.64 R6, [R1+0x120] ;  /* 0x0001200001067983 */ /* 0x004ea80000300a00 */
[----:B-1----:R-:W3:Y:S04]  /*bc80*/  LDL.LU.64 R4, [R1+0x118] ;  /* 0x0001180001047983 */ /* 0x002ee80000300a00 */
[----:B------:R-:W-:Y:S04]  /*bc90*/  STL.64 [R1+0x728], R14 ;  /* 0x0007280e01007387 */ /* 0x000fe80000100a00 */
[----:B------:R1:W-:Y:S04]  /*bca0*/  STL.64 [R1+0x700], R12 ;  /* 0x0007000c01007387 */ /* 0x0003e80000100a00 */
[----:B------:R1:W-:Y:S04]  /*bcb0*/  STL.64 [R1+0x6e8], R10 ;  /* 0x0006e80a01007387 */ /* 0x0003e80000100a00 */
[----:B------:R-:W3:Y:S04]  /*bcc0*/  LDL.LU.64 R22, [R1+0xf0] ;  /* 0x0000f00001167983 */ /* 0x000ee80000300a00 */
[----:B------:R1:W-:Y:S04]  /*bcd0*/  STL.64 [R1+0x6d8], R8 ;  /* 0x0006d80801007387 */ /* 0x0003e80000100a00 */
[----:B------:R-:W3:Y:S01]  /*bce0*/  LDL.LU.64 R248, [R1+0xe8] ;  /* 0x0000e80001f87983 */ /* 0x000ee20000300a00 */
[----:B------:R-:W-:-:S02]  /*bcf0*/  IADD3 R2, R204, -0xf2, RZ ;  /* 0xffffff0ecc027810 */ /* 0x000fc40007ffe0ff */
[----:B------:R-:W-:Y:S01]  /*bd00*/  IADD3 R3, R204, -0xf6, RZ ;  /* 0xffffff0acc037810 */ /* 0x000fe20007ffe0ff */
[----:B------:R-:W-:Y:S01]  /*bd10*/  IMAD.WIDE R24, R202, 0x4, R196 ;  /* 0x00000004ca187825 */ /* 0x000fe200078e02c4 */
[----:B------:R-:W-:Y:S01]  /*bd20*/  ISETP.GE.U32.AND P2, PT, R2, 0x7ffffe8f, PT ;  /* 0x7ffffe8f0200780c */ /* 0x000fe20003f46070 */
[----:B------:R-:W3:Y:S01]  /*bd30*/  LDL.LU.64 R20, [R1+0xc0] ;  /* 0x0000c00001147983 */ /* 0x000ee20000300a00 */
[----:B------:R-:W-:Y:S02]  /*bd40*/  ISETP.GE.U32.AND P3, PT, R3, 0x7ffffe8b, PT ;  /* 0x7ffffe8b0300780c */ /* 0x000fe40003f66070 */
[C---:B------:R-:W-:Y:S01]  /*bd50*/  IADD3 R2, R204.reuse, -0xfa, RZ ;  /* 0xffffff06cc027810 */ /* 0x040fe20007ffe0ff */
[----:B------:R-:W3:Y:S01]  /*bd60*/  LDL.LU.64 R18, [R1+0xb8] ;  /* 0x0000b80001127983 */ /* 0x000ee20000300a00 */
[----:B------:R-:W-:Y:S02]  /*bd70*/  IADD3 R3, R204, -0xfe, RZ ;  /* 0xffffff02cc037810 */ /* 0x000fe40007ffe0ff */
[----:B------:R-:W-:Y:S01]  /*bd80*/  ISETP.GE.U32.AND P4, PT, R2, 0x7ffffe87, PT ;  /* 0x7ffffe870200780c */ /* 0x000fe20003f86070 */
[----:B----4-:R-:W4:Y:S01]  /*bd90*/  LDL.LU.64 R16, [R1+0x90] ;  /* 0x0000900001107983 */ /* 0x010f220000300a00 */
[----:B------:R-:W-:-:S03]  /*bda0*/  ISETP.GE.U32.AND P5, PT, R3, 0x7ffffe83, PT ;  /* 0x7ffffe830300780c */ /* 0x000fc60003fa6070 */
[----:B------:R1:W-:Y:S04]  /*bdb0*/  LDGSTS.E [R252+0x3c400], [R14.64], !P2 ;  /* 0x3c4000000efc7fae */ /* 0x0003e8000d121848 */
[----:B------:R1:W-:Y:S04]  /*bdc0*/  LDGSTS.E [R252+0x3c600], [R12.64], !P2 ;  /* 0x3c6000000cfc7fae */ /* 0x0003e8000d121848 */
[----:B------:R1:W-:Y:S04]  /*bdd0*/  LDGSTS.E [R252+0x3d400], [R10.64], !P3 ;  /* 0x3d4000000afc7fae */ /* 0x0003e8000d921848 */
[----:B------:R1:W-:Y:S02]  /*bde0*/  LDGSTS.E [R252+0x3d600], [R8.64], !P3 ;  /* 0x3d60000008fc7fae */ /* 0x0003e4000d921848 */
[----:B-1----:R-:W-:-:S02]  /*bdf0*/  IMAD.WIDE R12, R202, 0x4, R198 ;  /* 0x00000004ca0c7825 */ /* 0x002fc400078e02c6 */
[----:B------:R-:W4:Y:S02]  /*be00*/  LDL.LU.64 R14, [R1+0x88] ;  /* 0x00008800010e7983 */ /* 0x000f240000300a00 */
[C---:B------:R-:W-:Y:S02]  /*be10*/  IMAD.WIDE R10, R202.reuse, 0x4, R200 ;  /* 0x00000004ca0a7825 */ /* 0x040fe400078e02c8 */
[----:B------:R-:W-:Y:S02]  /*be20*/  STL.64 [R1+0x6c8], R24 ;  /* 0x0006c81801007387 */ /* 0x000fe40000100a00 */
[C---:B------:R-:W-:Y:S02]  /*be30*/  IMAD.WIDE R8, R202.reuse, 0x4, R208 ;  /* 0x00000004ca087825 */ /* 0x040fe400078e02d0 */
[----:B------:R1:W-:Y:S04]  /*be40*/  STL.64 [R1+0x6b8], R12 ;  /* 0x0006b80c01007387 */ /* 0x0003e80000100a00 */
[----:B------:R1:W-:Y:S04]  /*be50*/  LDGSTS.E [R252+0x3e400], [R24.64], !P4 ;  /* 0x3e40000018fc7fae */ /* 0x0003e8000e121848 */
[----:B------:R1:W-:Y:S04]  /*be60*/  STL.64 [R1+0x6a8], R10 ;  /* 0x0006a80a01007387 */ /* 0x0003e80000100a00 */
[----:B------:R1:W-:Y:S04]  /*be70*/  LDGSTS.E [R252+0x3e600], [R12.64], !P4 ;  /* 0x3e6000000cfc7fae */ /* 0x0003e8000e121848 */
[----:B------:R1:W-:Y:S04]  /*be80*/  STL.64 [R1+0x680], R8 ;  /* 0x0006800801007387 */ /* 0x0003e80000100a00 */
[----:B------:R1:W-:Y:S04]  /*be90*/  LDGSTS.E [R252+0x3f400], [R10.64], !P5 ;  /* 0x3f4000000afc7fae */ /* 0x0003e8000e921848 */
        /* <DEDUP_REMOVED lines=8> */
[----:B------:R-:W-:Y:S01]  /*bf20*/  STL.64 [R1+0x668], R26 ;  /* 0x0006681a01007387 */ /* 0x000fe20000100a00 */
[----:B------:R-:W-:-:S04]  /*bf30*/  IMAD.WIDE R24, R202, 0x4, R22 ;  /* 0x00000004ca187825 */ /* 0x000fc800078e0216 */
[----:B------:R-:W-:Y:S02]  /*bf40*/  IMAD.WIDE R22, R202, 0x4, R248 ;  /* 0x00000004ca167825 */ /* 0x000fe400078e02f8 */
[----:B------:R-:W3:Y:S01]  /*bf50*/  LDL.LU.64 R248, [R1] ;  /* 0x0000000001f87983 */ /* 0x000ee20000300a00 */
[C---:B------:R-:W-:Y:S02]  /*bf60*/  IADD3 R2, R204.reuse, -0x83, RZ ;  /* 0xffffff7dcc027810 */ /* 0x040fe40007ffe0ff */
[----:B------:R-:W-:Y:S02]  /*bf70*/  IADD3 R3, R204, -0x87, RZ ;  /* 0xffffff79cc037810 */ /* 0x000fe40007ffe0ff */
[----:B------:R-:W-:Y:S02]  /*bf80*/  ISETP.GE.U32.AND P6, PT, R2, 0x7ffffefe, PT ;  /* 0x7ffffefe0200780c */ /* 0x000fe40003fc6070 */
[----:B------:R-:W-:Y:S02]  /*bf90*/  IADD3 R2, R204, -0x8b, RZ ;  /* 0xffffff75cc027810 */ /* 0x000fe40007ffe0ff */
[----:B------:R-:W-:-:S02]  /*bfa0*/  ISETP.GE.U32.AND P0, PT, R3, 0x7ffffefa, PT ;  /* 0x7ffffefa0300780c */ /* 0x000fc40003f06070 */
[----:B------:R-:W-:Y:S02]  /*bfb0*/  IADD3 R3, R204, -0x8f, RZ ;  /* 0xffffff71cc037810 */ /* 0x000fe40007ffe0ff */
[----:B------:R-:W-:Y:S02]  /*bfc0*/  ISETP.GE.U32.AND P1, PT, R2, 0x7ffffef6, PT ;  /* 0x7ffffef60200780c */ /* 0x000fe40003f26070 */
[C---:B------:R-:W-:Y:S02]  /*bfd0*/  IADD3 R2, R204.reuse, -0x93, RZ ;  /* 0xffffff6dcc027810 */ /* 0x040fe40007ffe0ff */
[----:B------:R-:W-:Y:S02]  /*bfe0*/  ISETP.GE.U32.AND P2, PT, R3, 0x7ffffef2, PT ;  /* 0x7ffffef20300780c */ /* 0x000fe40003f46070 */
[----:B------:R-:W-:Y:S02]  /*bff0*/  IADD3 R3, R204, -0x97, RZ ;  /* 0xffffff69cc037810 */ /* 0x000fe40007ffe0ff */
[----:B------:R-:W-:-:S02]  /*c000*/  ISETP.GE.U32.AND P3, PT, R2, 0x7ffffeee, PT ;  /* 0x7ffffeee0200780c */ /* 0x000fc40003f66070 */
[----:B------:R-:W-:Y:S02]  /*c010*/  LOP3.LUT R5, R203, 0x40, RZ, 0x3c, !PT ;  /* 0x00000040cb057812 */ /* 0x000fe400078e3cff */
[----:B------:R-:W-:Y:S02]  /*c020*/  IADD3 R2, R204, -0x9b, RZ ;  /* 0xffffff65cc027810 */ /* 0x000fe40007ffe0ff */
[----:B------:R-:W-:Y:S01]  /*c030*/  ISETP.GE.U32.AND P4, PT, R3, 0x7ffffeea, PT ;  /* 0x7ffffeea0300780c */ /* 0x000fe20003f86070 */
[----:B------:R-:W-:Y:S01]  /*c040*/  IMAD.WIDE R20, R202, 0x4, R20 ;  /* 0x00000004ca147825 */ /* 0x000fe200078e0214 */
[----:B------:R-:W-:Y:S01]  /*c050*/  IADD3 R3, R204, -0x9f, RZ ;  /* 0xffffff61cc037810 */ /* 0x000fe20007ffe0ff */
[----:B------:R1:W-:Y:S01]  /*c060*/  LDGSTS.E [R5+0x20800], [R28.64], !P6 ;  /* 0x208000001c057fae */ /* 0x0003e2000f121848 */
[----:B------:R-:W-:Y:S01]  /*c070*/  ISETP.GE.U32.AND P5, PT, R2, 0x7ffffee6, PT ;  /* 0x7ffffee60200780c */ /* 0x000fe20003fa6070 */
[C---:B------:R-:W-:Y:S02]  /*c080*/  IMAD.WIDE R18, R202.reuse, 0x4, R18 ;  /* 0x00000004ca127825 */ /* 0x040fe400078e0212 */
[----:B------:R1:W-:Y:S02]  /*c090*/  LDGSTS.E [R5+0x20a00], [R26.64], !P6 ;  /* 0x20a000001a057fae */ /* 0x0003e4000f121848 */
[----:B----4-:R-:W-:Y:S01]  /*c0a0*/  IMAD.WIDE R16, R202, 0x4, R16 ;  /* 0x00000004ca107825 */ /* 0x010fe200078e0210 */
[----:B------:R-:W-:Y:S01]  /*c0b0*/  IADD3 R2, R204, -0xa3, RZ ;  /* 0xffffff5dcc027810 */ /* 0x000fe20007ffe0ff */
[----:B------:R-:W-:Y:S01]  /*c0c0*/  STL.64 [R1+0x128], R24 ;  /* 0x0001281801007387 */ /* 0x000fe20000100a00 */
[----:B------:R-:W-:Y:S01]  /*c0d0*/  ISETP.GE.U32.AND P6, PT, R3, 0x7ffffee2, PT ;  /* 0x7ffffee20300780c */ /* 0x000fe20003fc6070 */
[----:B------:R-:W-:-:S02]  /*c0e0*/  IMAD.WIDE R14, R202, 0x4, R14 ;  /* 0x00000004ca0e7825 */ /* 0x000fc400078e020e */
[----:B------:R1:W-:Y:S01]  /*c0f0*/  LDGSTS.E [R5+0x21800], [R24.64], !P0 ;  /* 0x2180000018057fae */ /* 0x0003e2000c121848 */
[----:B------:R-:W-:-:S03]  /*c100*/  IADD3 R3, R204, -0xa7, RZ ;  /* 0xffffff59cc037810 */ /* 0x000fc60007ffe0ff */
[----:B------:R-:W-:Y:S04]  /*c110*/  STL.64 [R1+0x120], R22 ;  /* 0x0001201601007387 */ /* 0x000fe80000100a00 */
[----:B------:R4:W-:Y:S01]  /*c120*/  LDGSTS.E [R5+0x21a00], [R22.64], !P0 ;  /* 0x21a0000016057fae */ /* 0x0009e2000c121848 */
[----:B------:R-:W-:-:S03]  /*c130*/  ISETP.GE.U32.AND P0, PT, R2, 0x7ffffede, PT ;  /* 0x7ffffede0200780c */ /* 0x000fc60003f06070 */
[----:B------:R-:W-:Y:S04]  /*c140*/  STL.64 [R1+0xf8], R20 ;  /* 0x0000f81401007387 */ /* 0x000fe80000100a00 */
[----:B------:R1:W-:Y:S04]  /*c150*/  LDGSTS.E [R5+0x22800], [R20.64], !P1 ;  /* 0x2280000014057fae */ /* 0x0003e8000c921848 */
[----:B------:R-:W-:Y:S01]  /*c160*/  STL.64 [R1+0xf0], R18 ;  /* 0x0000f01201007387 */ /* 0x000fe20000100a00 */
[----:B------:R-:W-:-:S03]  /*c170*/  IMAD.WIDE R12, R202, 0x4, R12 ;  /* 0x00000004ca0c7825 */ /* 0x000fc600078e020c */
[----:B------:R1:W-:Y:S01]  /*c180*/  LDGSTS.E [R5+0x22a00], [R18.64], !P1 ;  /* 0x22a0000012057fae */ /* 0x0003e2000c921848 */
[----:B------:R-:W-:-:S03]  /*c190*/  ISETP.GE.U32.AND P1, PT, R3, 0x7ffffeda, PT ;  /* 0x7ffffeda0300780c */ /* 0x000fc60003f26070 */
[----:B------:R-:W-:Y:S01]  /*c1a0*/  STL.64 [R1+0xc8], R16 ;  /* 0x0000c81001007387 */ /* 0x000fe20000100a00 */
[----:B------:R-:W-:-:S03]  /*c1b0*/  IMAD.WIDE R10, R202, 0x4, R10 ;  /* 0x00000004ca0a7825 */ /* 0x000fc600078e020a */
[----:B------:R1:W-:Y:S04]  /*c1c0*/  LDGSTS.E [R5+0x23800], [R16.64], !P2 ;  /* 0x2380000010057fae */ /* 0x0003e8000d121848 */
[----:B------:R-:W-:Y:S01]  /*c1d0*/  STL.64 [R1+0xc0], R14 ;  /* 0x0000c00e01007387 */ /* 0x000fe20000100a00 */
[----:B------:R-:W-:-:S03]  /*c1e0*/  IMAD.WIDE R8, R202, 0x4, R8 ;  /* 0x00000004ca087825 */ /* 0x000fc600078e0208 */
[----:B------:R1:W-:Y:S01]  /*c1f0*/  LDGSTS.E [R5+0x23a00], [R14.64], !P2 ;  /* 0x23a000000e057fae */ /* 0x0003e2000d121848 */
[----:B------:R-:W-:-:S03]  /*c200*/  IADD3 R2, R204, -0xab, RZ ;  /* 0xffffff55cc027810 */ /* 0x000fc60007ffe0ff */
[----:B------:R-:W-:Y:S04]  /*c210*/  STL.64 [R1+0x98], R12 ;  /* 0x0000980c01007387 */ /* 0x000fe80000100a00 */
[----:B------:R3:W-:Y:S04]  /*c220*/  LDGSTS.E [R5+0x24800], [R12.64], !P3 ;  /* 0x248000000c057fae */ /* 0x0007e8000d921848 */
[----:B------:R1:W-:Y:S04]  /*c230*/  STL.64 [R1+0x660], R10 ;  /* 0x0006600a01007387 */ /* 0x0003e80000100a00 */
[----:B------:R1:W-:Y:S01]  /*c240*/  LDGSTS.E [R5+0x24a00], [R10.64], !P3 ;  /* 0x24a000000a057fae */ /* 0x0003e2000d921848 */
[----:B------:R-:W-:-:S03]  /*c250*/  IADD3 R3, R204, -0xaf, RZ ;  /* 0xffffff51cc037810 */ /* 0x000fc60007ffe0ff */
[----:B------:R4:W-:Y:S04]  /*c260*/  STL.64 [R1+0x658], R8 ;  /* 0x0006580801007387 */ /* 0x0009e80000100a00 */
[----:B------:R4:W-:Y:S01]  /*c270*/  LDGSTS.E [R5+0x25800], [R8.64], !P4 ;  /* 0x2580000008057fae */ /* 0x0009e2000e121848 */
[----:B-1----:R-:W-:Y:S01]  /*c280*/  IMAD.WIDE R10, R202, 0x4, R250 ;  /* 0x00000004ca0a7825 */ /* 0x002fe200078e02fa */
[----:B------:R-:W-:Y:S02]  /*c290*/  ISETP.GE.U32.AND P2, PT, R2, 0x7ffffed6, PT ;  /* 0x7ffffed60200780c */ /* 0x000fe40003f46070 */
[----:B------:R-:W-:Y:S01]  /*c2a0*/  IADD3 R2, R204, -0xb3, RZ ;  /* 0xffffff4dcc027810 */ /* 0x000fe20007ffe0ff */
[----:B----4-:R-:W-:Y:S01]  /*c2b0*/  IMAD.WIDE R8, R202, 0x4, R210 ;  /* 0x00000004ca087825 */ /* 0x010fe200078e02d2 */
[----:B------:R-:W-:-:S02]  /*c2c0*/  ISETP.GE.U32.AND P3, PT, R3, 0x7ffffed2, PT ;  /* 0x7ffffed20300780c */ /* 0x000fc40003f66070 */
[----:B------:R-:W-:Y:S01]  /*c2d0*/  IADD3 R3, R204, -0xb7, RZ ;  /* 0xffffff49cc037810 */ /* 0x000fe20007ffe0ff */
[----:B------:R-:W-:-:S04]  /*c2e0*/  IMAD.WIDE R18, R202, 0x4, R230 ;  /* 0x00000004ca127825 */ /* 0x000fc800078e02e6 */
[----:B------:R-:W-:-:S04]  /*c2f0*/  IMAD.WIDE R16, R202, 0x4, R232 ;  /* 0x00000004ca107825 */ /* 0x000fc800078e02e8 */
[----:B------:R-:W-:-:S04]  /*c300*/  IMAD.WIDE R22, R202, 0x4, R240 ;  /* 0x00000004ca167825 */ /* 0x000fc800078e02f0 */
[----:B------:R-:W-:-:S04]  /*c310*/  IMAD.WIDE R20, R202, 0x4, R242 ;  /* 0x00000004ca147825 */ /* 0x000fc800078e02f2 */
[----:B--2---:R-:W-:-:S05]  /*c320*/  IMAD.WIDE R6, R202, 0x4, R6 ;  /* 0x00000004ca067825 */ /* 0x004fca00078e0206 */
[----:B------:R1:W-:Y:S04]  /*c330*/  STL.64 [R1+0x650], R6 ;  /* 0x0006500601007387 */ /* 0x0003e80000100a00 */
[----:B------:R1:W-:Y:S01]  /*c340*/  LDGSTS.E [R5+0x25a00], [R6.64], !P4 ;  /* 0x25a0000006057fae */ /* 0x0003e2000e121848 */
[----:B------:R-:W-:Y:S01]  /*c350*/  ISETP.GE.U32.AND P4, PT, R2, 0x7ffffece, PT ;  /* 0x7ffffece0200780c */ /* 0x000fe20003f86070 */
[----:B-1----:R-:W-:-:S04]  /*c360*/  IMAD.WIDE R6, R202, 0x4, R212 ;  /* 0x00000004ca067825 */ /* 0x002fc800078e02d4 */
[----:B---3--:R-:W-:-:S05]  /*c370*/  IMAD.WIDE R12, R202, 0x4, R248 ;  /* 0x00000004ca0c7825 */ /* 0x008fca00078e02f8 */
        /* <DEDUP_REMOVED lines=27> */
[----:B------:R3:W-:Y:S01]  /*c530*/  STL.64 [R1+0x600], R10 ;  /* 0x0006000a01007387 */ /* 0x0007e20000100a00 */
[----:B--2---:R-:W-:-:S03]  /*c540*/  IMAD.WIDE R6, R202, 0x4, R228 ;  /* 0x00000004ca067825 */ /* 0x004fc600078e02e4 */
[----:B------:R1:W-:Y:S04]  /*c550*/  LDGSTS.E [R5+0x2a800], [R12.64], !P2 ;  /* 0x2a8000000c057fae */ /* 0x0003e8000d121848 */
[----:B------:R2:W-:Y:S04]  /*c560*/  STL.64 [R1+0x5f8], R8 ;  /* 0x0005f80801007387 */ /* 0x0005e80000100a00 */
[----:B------:R3:W-:Y:S04]  /*c570*/  LDGSTS.E [R5+0x2aa00], [R10.64], !P2 ;  /* 0x2aa000000a057fae */ /* 0x0007e8000d121848 */
[----:B------:R2:W-:Y:S01]  /*c580*/  STL.64 [R1+0x5f0], R6 ;  /* 0x0005f00601007387 */ /* 0x0005e20000100a00 */
[----:B-1----:R-:W-:-:S03]  /*c590*/  IMAD.WIDE R12, R202, 0x4, R234 ;  /* 0x00000004ca0c7825 */ /* 0x002fc600078e02ea */
[----:B------:R2:W-:Y:S04]  /*c5a0*/  LDGSTS.E [R5+0x2b800], [R8.64], !P3 ;  /* 0x2b80000008057fae */ /* 0x0005e8000d921848 */
[----:B------:R-:W4:Y:S01]  /*c5b0*/  LDL.LU.64 R14, [R1+0x138] ;  /* 0x00013800010e7983 */ /* 0x000f220000300a00 */
[----:B---3--:R-:W-:-:S03]  /*c5c0*/  IMAD.WIDE R10, R202, 0x4, R236 ;  /* 0x00000004ca0a7825 */ /* 0x008fc600078e02ec */
[----:B------:R1:W-:Y:S04]  /*c5d0*/  LDGSTS.E [R5+0x2ba00], [R6.64], !P3 ;  /* 0x2ba0000006057fae */ /* 0x0003e8000d921848 */
[----:B--2---:R-:W2:Y:S04]  /*c5e0*/  LDL.LU.64 R8, [R1+0x140] ;  /* 0x0001400001087983 */ /* 0x004ea80000300a00 */
[----:B------:R3:W-:Y:S04]  /*c5f0*/  LDGSTS.E [R5+0x2c800], [R18.64], !P4 ;  /* 0x2c80000012057fae */ /* 0x0007e8000e121848 */
[----:B-1----:R-:W2:Y:S04]  /*c600*/  LDL.LU.64 R6, [R1+0x148] ;  /* 0x0001480001067983 */ /* 0x002ea80000300a00 */
[----:B------:R3:W-:Y:S04]  /*c610*/  STL.64 [R1+0x5e8], R18 ;  /* 0x0005e81201007387 */ /* 0x0007e80000100a00 */
[----:B------:R-:W-:Y:S04]  /*c620*/  STL.64 [R1+0x5c0], R16 ;  /* 0x0005c01001007387 */ /* 0x000fe80000100a00 */
[----:B------:R1:W-:Y:S04]  /*c630*/  LDGSTS.E [R5+0x2ca00], [R16.64], !P4 ;  /* 0x2ca0000010057fae */ /* 0x0003e8000e121848 */
[----:B------:R1:W-:Y:S04]  /*c640*/  STL.64 [R1+0x598], R12 ;  /* 0x0005980c01007387 */ /* 0x0003e80000100a00 */
[----:B------:R1:W-:Y:S04]  /*c650*/  LDGSTS.E [R5+0x2d800], [R12.64], !P5 ;  /* 0x2d8000000c057fae */ /* 0x0003e8000e921848 */
[----:B------:R1:W-:Y:S04]  /*c660*/  STL.64 [R1+0x588], R10 ;  /* 0x0005880a01007387 */ /* 0x0003e80000100a00 */
[----:B------:R1:W-:Y:S04]  /*c670*/  LDGSTS.E [R5+0x2da00], [R10.64], !P5 ;  /* 0x2da000000a057fae */ /* 0x0003e8000e921848 */
[----:B---3--:R-:W3:Y:S04]  /*c680*/  LDL.LU.64 R18, [R1+0x150] ;  /* 0x0001500001127983 */ /* 0x008ee80000300a00 */
[----:B-1----:R-:W3:Y:S01]  /*c690*/  LDL.LU.64 R12, [R1+0x158] ;  /* 0x00015800010c7983 */ /* 0x002ee20000300a00 */
[----:B------:R-:W-:-:S05]  /*c6a0*/  IMAD.WIDE R10, R202, 0x4, R238 ;  /* 0x00000004ca0a7825 */ /* 0x000fca00078e02ee */
[----:B------:R1:W-:Y:S04]  /*c6b0*/  STL.64 [R1+0x560], R10 ;  /* 0x0005600a01007387 */ /* 0x0003e80000100a00 */
[----:B------:R-:W-:Y:S04]  /*c6c0*/  STL.64 [R1+0x200], R22 ;  /* 0x0002001601007387 */ /* 0x000fe80000100a00 */
[----:B------:R1:W-:Y:S01]  /*c6d0*/  LDGSTS.E [R5+0x2e800], [R10.64], !P6 ;  /* 0x2e8000000a057fae */ /* 0x0003e2000f121848 */
[C---:B------:R-:W-:Y:S02]  /*c6e0*/  IADD3 R3, R204.reuse, -0xbf, RZ ;  /* 0xffffff41cc037810 */ /* 0x040fe40007ffe0ff */
[----:B------:R-:W-:Y:S01]  /*c6f0*/  IADD3 R2, R204, -0xc3, RZ ;  /* 0xffffff3dcc027810 */ /* 0x000fe20007ffe0ff */
[----:B------:R-:W-:Y:S01]  /*c700*/  IMAD.WIDE R16, R202, 0x4, R244 ;  /* 0x00000004ca107825 */ /* 0x000fe200078e02f4 */
[----:B-1----:R-:W3:Y:S04]  /*c710*/  LDL.LU.64 R10, [R1+0x160] ;  /* 0x00016000010a7983 */ /* 0x002ee80000300a00 */
[----:B------:R-:W-:Y:S04]  /*c720*/  STL.64 [R1+0x1d8], R20 ;  /* 0x0001d81401007387 */ /* 0x000fe80000100a00 */
[----:B------:R-:W3:Y:S01]  /*c730*/  LDL.LU.64 R248, [R1+0x168] ;  /* 0x0001680001f87983 */ /* 0x000ee20000300a00 */
[----:B------:R-:W-:-:S02]  /*c740*/  ISETP.GE.U32.AND P0, PT, R3, 0x7ffffec2, PT ;  /* 0x7ffffec20300780c */ /* 0x000fc40003f06070 */
[----:B------:R-:W-:Y:S01]  /*c750*/  IADD3 R3, R204, -0xc7, RZ ;  /* 0xffffff39cc037810 */ /* 0x000fe20007ffe0ff */
[----:B------:R1:W-:Y:S01]  /*c760*/  LDGSTS.E [R5+0x2ea00], [R22.64], !P6 ;  /* 0x2ea0000016057fae */ /* 0x0003e2000f121848 */
[----:B------:R-:W-:Y:S02]  /*c770*/  ISETP.GE.U32.AND P1, PT, R2, 0x7ffffebe, PT ;  /* 0x7ffffebe0200780c */ /* 0x000fe40003f26070 */
[----:B------:R-:W-:Y:S02]  /*c780*/  IADD3 R2, R204, -0xcb, RZ ;  /* 0xffffff35cc027810 */ /* 0x000fe40007ffe0ff */
[----:B------:R-:W-:Y:S02]  /*c790*/  ISETP.GE.U32.AND P2, PT, R3, 0x7ffffeba, PT ;  /* 0x7ffffeba0300780c */ /* 0x000fe40003f46070 */
[----:B------:R-:W-:Y:S01]  /*c7a0*/  ISETP.GE.U32.AND P3, PT, R2, 0x7ffffeb6, PT ;  /* 0x7ffffeb60200780c */ /* 0x000fe20003f66070 */
[----:B------:R1:W-:Y:S01]  /*c7b0*/  STL.64 [R1+0x1b0], R16 ;  /* 0x0001b01001007387 */ /* 0x0003e20000100a00 */
[----:B------:R-:W-:-:S03]  /*c7c0*/  IMAD.WIDE R246, R202, 0x4, R246 ;  /* 0x00000004caf67825 */ /* 0x000fc600078e02f6 */
[----:B------:R1:W-:Y:S04]  /*c7d0*/  LDGSTS.E [R5+0x2f800], [R20.64], !P0 ;  /* 0x2f80000014057fae */ /* 0x0003e8000c121848 */
[----:B------:R1:W-:Y:S04]  /*c7e0*/  LDGSTS.E [R5+0x2fa00], [R16.64], !P0 ;  /* 0x2fa0000010057fae */ /* 0x0003e8000c121848 */
[----:B------:R2:W-:Y:S04]  /*c7f0*/  LDGSTS.E [R5+0x30800], [R246.64], !P1 ;  /* 0x30800000f6057fae */ /* 0x0005e8000c921848 */
[----:B-1----:R-:W3:Y:S01]  /*c800*/  LDL.LU.64 R16, [R1+0x170] ;  /* 0x0001700001107983 */ /* 0x002ee20000300a00 */
[----:B----4-:R-:W-:-:S03]  /*c810*/  IMAD.WIDE R76, R202, 0x4, R14 ;  /* 0x00000004ca4c7825 */ /* 0x010fc600078e020e */
[----:B------:R-:W4:Y:S04]  /*c820*/  LDL.LU.64 R14, [R1+0x178] ;  /* 0x00017800010e7983 */ /* 0x000f280000300a00 */
[----:B------:R1:W-:Y:S01]  /*c830*/  LDGSTS.E [R5+0x30a00], [R76.64], !P1 ;  /* 0x30a000004c057fae */ /* 0x0003e2000c921848 */
[----:B--2---:R-:W-:-:S03]  /*c840*/  IMAD.WIDE R182, R202, 0x4, R8 ;  /* 0x00000004cab67825 */ /* 0x004fc600078e0208 */
[----:B------:R-:W2:Y:S04]  /*c850*/  LDL.LU.64 R8, [R1+0x180] ;  /* 0x0001800001087983 */ /* 0x000ea80000300a00 */
[----:B------:R1:W-:Y:S01]  /*c860*/  LDGSTS.E [R5+0x31800], [R182.64], !P2 ;  /* 0x31800000b6057fae */ /* 0x0003e2000d121848 */
[----:B------:R-:W-:-:S03]  /*c870*/  IMAD.WIDE R176, R202, 0x4, R6 ;  /* 0x00000004cab07825 */ /* 0x000fc600078e0206 */
[----:B------:R-:W2:Y:S04]  /*c880*/  LDL.LU.64 R6, [R1+0x188] ;  /* 0x0001880001067983 */ /* 0x000ea80000300a00 */
[----:B------:R-:W-:Y:S04]  /*c890*/  STL.64 [R1+0xd90], R246 ;  /* 0x000d90f601007387 */ /* 0x000fe80000100a00 */
[----:B------:R-:W-:Y:S04]  /*c8a0*/  STL.64 [R1+0xd98], R76 ;  /* 0x000d984c01007387 */ /* 0x000fe80000100a00 */
[----:B------:R-:W-:Y:S04]  /*c8b0*/  STL.64 [R1+0xd78], R182 ;  /* 0x000d78b601007387 */ /* 0x000fe80000100a00 */
[----:B------:R1:W-:Y:S04]  /*c8c0*/  LDGSTS.E [R5+0x31a00], [R176.64], !P2 ;  /* 0x31a00000b0057fae */ /* 0x0003e8000d121848 */
[----:B------:R-:W-:Y:S01]  /*c8d0*/  STL.64 [R1+0xd80], R176 ;  /* 0x000d80b001007387 */ /* 0x000fe20000100a00 */
[----:B---3--:R-:W-:-:S04]  /*c8e0*/  IMAD.WIDE R178, R202, 0x4, R18 ;  /* 0x00000004cab27825 */ /* 0x008fc800078e0212 */
[C---:B------:R-:W-:Y:S01]  /*c8f0*/  IMAD.WIDE R180, R202.reuse, 0x4, R12 ;  /* 0x00000004cab47825 */ /* 0x040fe200078e020c */
[----:B------:R1:W-:Y:S04]  /*c900*/  LDGSTS.E [R5+0x32800], [R178.64], !P3 ;  /* 0x32800000b2057fae */ /* 0x0003e8000d921848 */
[----:B------:R-:W3:Y:S04]  /*c910*/  LDL.LU.64 R12, [R1+0x190] ;  /* 0x00019000010c7983 */ /* 0x000ee80000300a00 */
[----:B-1----:R-:W3:Y:S01]  /*c920*/  LDL.LU.64 R4, [R1+0x198] ;  /* 0x0001980001047983 */ /* 0x002ee20000300a00 */
[----:B------:R-:W-:-:S03]  /*c930*/  IMAD.WIDE R190, R202, 0x4, R10 ;  /* 0x00000004cabe7825 */ /* 0x000fc600078e020a */
[----:B------:R-:W3:Y:S01]  /*c940*/  LDL.LU.64 R10, [R1+0x1a0] ;  /* 0x0001a000010a7983 */ /* 0x000ee20000300a00 */
[----:B------:R-:W-:-:S03]  /*c950*/  IMAD.WIDE R184, R202, 0x4, R248 ;  /* 0x00000004cab87825 */ /* 0x000fc600078e02f8 */
[----:B------:R-:W3:Y:S04]  /*c960*/  LDL.LU.64 R248, [R1+0x1a8] ;  /* 0x0001a80001f87983 */ /* 0x000ee80000300a00 */
[----:B------:R1:W-:Y:S04]  /*c970*/  STL.64 [R1+0xd88], R178 ;  /* 0x000d88b201007387 */ /* 0x0003e80000100a00 */
[----:B------:R-:W-:Y:S04]  /*c980*/  STL.64 [R1+0xda0], R180 ;  /* 0x000da0b401007387 */ /* 0x000fe80000100a00 */
[----:B------:R-:W-:Y:S04]  /*c990*/  STL.64 [R1+0xda8], R190 ;  /* 0x000da8be01007387 */ /* 0x000fe80000100a00 */
[----:B------:R-:W-:Y:S01]  /*c9a0*/  STL.64 [R1+0xdb0], R184 ;  /* 0x000db0b801007387 */ /* 0x000fe20000100a00 */
[----:B------:R-:W-:-:S04]  /*c9b0*/  IMAD.WIDE R186, R202, 0x4, R16 ;  /* 0x00000004caba7825 */ /* 0x000fc800078e0210 */
[----:B----4-:R-:W-:-:S04]  /*c9c0*/  IMAD.WIDE R188, R202, 0x4, R14 ;  /* 0x00000004cabc7825 */ /* 0x010fc800078e020e */
[C---:B--2---:R-:W-:Y:S02]  /*c9d0*/  IMAD.WIDE R198, R202.reuse, 0x4, R8 ;  /* 0x00000004cac67825 */ /* 0x044fe400078e0208 */
[----:B------:R-:W2:Y:S04]  /*c9e0*/  LDL.LU.64 R8, [R1+0x1b8] ;  /* 0x0001b80001087983 */ /* 0x000ea80000300a00 */
[----:B------:R-:W4:Y:S01]  /*c9f0*/  LDL.LU.64 R16, [R1+0x1e0] ;  /* 0x0001e00001107983 */ /* 0x000f220000300a00 */
[----:B------:R-:W-:-:S03]  /*ca00*/  IMAD.WIDE R192, R202, 0x4, R6 ;  /* 0x00000004cac07825 */ /* 0x000fc600078e0206 */
[----:B------:R-:W4:Y:S04]  /*ca10*/  LDL.LU.64 R6, [R1+0x208] ;  /* 0x0002080001067983 */ /* 0x000f280000300a00 */
[----:B------:R-:W4:Y:S04]  /*ca20*/  LDL.LU.64 R14, [R1+0x230] ;  /* 0x00023000010e7983 */ /* 0x000f280000300a00 */
[----:B------:R-:W-:Y:S04]  /*ca30*/  STL.64 [R1+0xdb8], R186 ;  /* 0x000db8ba01007387 */ /* 0x000fe80000100a00 */
[----:B------:R-:W-:Y:S04]  /*ca40*/  STL.64 [R1+0xdc0], R188 ;  /* 0x000dc0bc01007387 */ /* 0x000fe80000100a00 */
[----:B------:R-:W-:Y:S04]  /*ca50*/  STL.64 [R1+0xdc8], R198 ;  /* 0x000dc8c601007387 */ /* 0x000fe80000100a00 */
[----:B------:R-:W-:Y:S01]  /*ca60*/  STL.64 [R1+0xdd0], R192 ;  /* 0x000dd0c001007387 */ /* 0x000fe20000100a00 */
[----:B---3--:R-:W-:-:S04]  /*ca70*/  IMAD.WIDE R194, R202, 0x4, R12 ;  /* 0x00000004cac27825 */ /* 0x008fc800078e020c */
[C---:B------:R-:W-:Y:S02]  /*ca80*/  IMAD.WIDE R196, R202.reuse, 0x4, R4 ;  /* 0x00000004cac47825 */ /* 0x040fe400078e0204 */
[----:B------:R-:W3:Y:S04]  /*ca90*/  LDL.LU.64 R4, [R1+0x248] ;  /* 0x0002480001047983 */ /* 0x000ee80000300a00 */
[----:B------:R-:W3:Y:S01]  /*caa0*/  LDL.LU.64 R12, [R1+0x260] ;  /* 0x00026000010c7983 */ /* 0x000ee20000300a00 */
[----:B------:R-:W-:-:S03]  /*cab0*/  IMAD.WIDE R200, R202, 0x4, R248 ;  /* 0x00000004cac87825 */ /* 0x000fc600078e02f8 */
[----:B------:R-:W3:Y:S01]  /*cac0*/  LDL.LU.64 R248, [R1+0x278] ;  /* 0x0002780001f87983 */ /* 0x000ee20000300a00 */
[----:B------:R-:W-:-:S03]  /*cad0*/  IMAD.WIDE R212, R202, 0x4, R10 ;  /* 0x00000004cad47825 */ /* 0x000fc600078e020a */
[----:B------:R-:W3:Y:S04]  /*cae0*/  LDL.LU.64 R10, [R1+0x2a0] ;  /* 0x0002a000010a7983 */ /* 0x000ee80000300a00 */
[----:B------:R-:W-:Y:S04]  /*caf0*/  STL.64 [R1+0xdd8], R194 ;  /* 0x000dd8c201007387 */ /* 0x000fe80000100a00 */
[----:B------:R-:W-:Y:S01]  /*cb00*/  STL.64 [R1+0xde0], R196 ;  /* 0x000de0c401007387 */ /* 0x000fe20000100a00 */
[----:B--2---:R-:W-:-:S03]  /*cb10*/  IMAD.WIDE R208, R202, 0x4, R8 ;  /* 0x00000004cad07825 */ /* 0x004fc600078e0208 */
[----:B------:R-:W2:Y:S01]  /*cb20*/  LDL.LU.64 R8, [R1+0x2b8] ;  /* 0x0002b80001087983 */ /* 0x000ea20000300a00 */
[----:B----4-:R-:W-:-:S03]  /*cb30*/  IMAD.WIDE R210, R202, 0x4, R16 ;  /* 0x00000004cad27825 */ /* 0x010fc600078e0210 */
[----:B------:R-:W4:Y:S01]  /*cb40*/  LDL.LU.64 R18, [R1+0x2d0] ;  /* 0x0002d00001127983 */ /* 0x000f220000300a00 */
[----:B------:R-:W-:-:S03]  /*cb50*/  IMAD.WIDE R220, R202, 0x4, R6 ;  /* 0x00000004cadc7825 */ /* 0x000fc600078e0206 */
[----:B------:R-:W4:Y:S01]  /*cb60*/  LDL.LU.64 R16, [R1+0x2e8] ;  /* 0x0002e80001107983 */ /* 0x000f220000300a00 */
[----:B------:R-:W-:-:S03]  /*cb70*/  IMAD.WIDE R214, R202, 0x4, R14 ;  /* 0x00000004cad67825 */ /* 0x000fc600078e020e */
[----:B------:R-:W4:Y:S04]  /*cb80*/  LDL.LU.64 R6, [R1+0x310] ;  /* 0x0003100001067983 */ /* 0x000f280000300a00 */
[----:B------:R-:W4:Y:S01]  /*cb90*/  LDL.LU.64 R14, [R1+0x328] ;  /* 0x00032800010e7983 */ /* 0x000f220000300a00 */
[----:B---3--:R-:W-:-:S03]  /*cba0*/  IMAD.WIDE R216, R202, 0x4, R4 ;  /* 0x00000004cad87825 */ /* 0x008fc600078e0204 */
[----:B------:R-:W3:Y:S01]  /*cbb0*/  LDL.LU.64 R4, [R1+0x340] ;  /* 0x0003400001047983 */ /* 0x000ee20000300a00 */
[----:B------:R-:W-:-:S03]  /*cbc0*/  IMAD.WIDE R218, R202, 0x4, R12 ;  /* 0x00000004cada7825 */ /* 0x000fc600078e020c */
[----:B------:R-:W3:Y:S01]  /*cbd0*/  LDL.LU.64 R12, [R1+0x358] ;  /* 0x00035800010c7983 */ /* 0x000ee20000300a00 */
[----:B------:R-:W-:-:S03]  /*cbe0*/  IMAD.WIDE R228, R202, 0x4, R248 ;  /* 0x00000004cae47825 */ /* 0x000fc600078e02f8 */
[----:B------:R-:W3:Y:S01]  /*cbf0*/  LDL.LU.64 R248, [R1+0x380] ;  /* 0x0003800001f87983 */ /* 0x000ee20000300a00 */
[----:B------:R-:W-:-:S03]  /*cc00*/  IMAD.WIDE R222, R202, 0x4, R10 ;  /* 0x00000004cade7825 */ /* 0x000fc600078e020a */
[----:B------:R-:W3:Y:S01]  /*cc10*/  LDL.LU.64 R10, [R1+0x398] ;  /* 0x00039800010a7983 */ /* 0x000ee20000300a00 */
[----:B--2---:R-:W-:-:S03]  /*cc20*/  IMAD.WIDE R224, R202, 0x4, R8 ;  /* 0x00000004cae07825 */ /* 0x004fc600078e0208 */
[----:B------:R-:W2:Y:S01]  /*cc30*/  LDL.LU.64 R8, [R1+0x3b0] ;  /* 0x0003b00001087983 */ /* 0x000ea20000300a00 */
[----:B----4-:R-:W-:-:S04]  /*cc40*/  IMAD.WIDE R226, R202, 0x4, R18 ;  /* 0x00000004cae27825 */ /* 0x010fc800078e0212 */
[----:B------:R-:W-:-:S04]  /*cc50*/  IMAD.WIDE R236, R202, 0x4, R16 ;  /* 0x00000004caec7825 */ /* 0x000fc800078e0210 */
[C---:B------:R-:W-:Y:S02]  /*cc60*/  IMAD.WIDE R230, R202.reuse, 0x4, R6 ;  /* 0x00000004cae67825 */ /* 0x040fe400078e0206 */
[----:B------:R-:W4:Y:S04]  /*cc70*/  LDL.LU.64 R6, [R1+0x3c8] ;  /* 0x0003c80001067983 */ /* 0x000f280000300a00 */
[----:B------:R-:W4:Y:S01]  /*cc80*/  LDL.LU.64 R18, [R1+0x3f0] ;  /* 0x0003f00001127983 */ /* 0x000f220000300a00 */
[----:B---3--:R-:W-:-:S03]  /*cc90*/  IMAD.WIDE R234, R202, 0x4, R4 ;  /* 0x00000004caea7825 */ /* 0x008fc600078e0204 */
[----:B------:R-:W3:Y:S04]  /*cca0*/  LDL.LU.64 R4, [R1+0x408] ;  /* 0x0004080001047983 */ /* 0x000ee80000300a00 */
[----:B------:R-:W3:Y:S01]  /*ccb0*/  LDL.LU.64 R16, [R1+0x420] ;  /* 0x0004200001107983 */ /* 0x000ee20000300a00 */
[----:B------:R-:W-:-:S03]  /*ccc0*/  IMAD.WIDE R238, R202, 0x4, R248 ;  /* 0x00000004caee7825 */ /* 0x000fc600078e02f8 */
        /* <DEDUP_REMOVED lines=9> */
[----:B----4-:R-:W-:-:S03]  /*cd60*/  IMAD.WIDE R32, R202, 0x4, R6 ;  /* 0x00000004ca207825 */ /* 0x010fc600078e0206 */
[----:B------:R-:W4:Y:S01]  /*cd70*/  LDL.LU.64 R6, [R1+0x4a0] ;  /* 0x0004a00001067983 */ /* 0x000f220000300a00 */
[----:B---3--:R-:W-:-:S03]  /*cd80*/  IMAD.WIDE R28, R202, 0x4, R4 ;  /* 0x00000004ca1c7825 */ /* 0x008fc600078e0204 */
[----:B------:R-:W3:Y:S04]  /*cd90*/  LDL.LU.64 R4, [R1+0x4a8] ;  /* 0x0004a80001047983 */ /* 0x000ee80000300a00 */
[----:B------:R-:W2:Y:S04]  /*cda0*/  LDL.LU.64 R40, [R1+0x4b0] ;  /* 0x0004b00001287983 */ /* 0x000ea80000300a00 */
[----:B------:R-:W2:Y:S01]  /*cdb0*/  LDL.LU.64 R36, [R1+0x4b8] ;  /* 0x0004b80001247983 */ /* 0x000ea20000300a00 */
[----:B------:R-:W-:-:S03]  /*cdc0*/  IMAD.WIDE R24, R202, 0x4, R248 ;  /* 0x00000004ca187825 */ /* 0x000fc600078e02f8 */
[----:B------:R-:W3:Y:S01]  /*cdd0*/  LDL.LU.64 R248, [R1+0x4c0] ;  /* 0x0004c00001f87983 */ /* 0x000ee20000300a00 */
[----:B------:R-:W-:-:S03]  /*cde0*/  IMAD.WIDE R22, R202, 0x4, R14 ;  /* 0x00000004ca167825 */ /* 0x000fc600078e020e */
[----:B------:R-:W4:Y:S01]  /*cdf0*/  LDL.LU.64 R14, [R1+0x4c8] ;  /* 0x0004c800010e7983 */ /* 0x000f220000300a00 */
[----:B------:R-:W-:-:S03]  /*ce00*/  IMAD.WIDE R20, R202, 0x4, R10 ;  /* 0x00000004ca147825 */ /* 0x000fc600078e020a */
[----:B------:R-:W4:Y:S01]  /*ce10*/  LDL.LU.64 R10, [R1+0x4d0] ;  /* 0x0004d000010a7983 */ /* 0x000f220000300a00 */
[----:B------:R-:W-:-:S03]  /*ce20*/  IMAD.WIDE R30, R202, 0x4, R18 ;  /* 0x00000004ca1e7825 */ /* 0x000fc600078e0212 */
[----:B------:R-:W4:Y:S01]  /*ce30*/  LDL.LU.64 R44, [R1+0x4d8] ;  /* 0x0004d800012c7983 */ /* 0x000f220000300a00 */
[----:B------:R-:W-:-:S03]  /*ce40*/  IMAD.WIDE R18, R202, 0x4, R12 ;  /* 0x00000004ca127825 */ /* 0x000fc600078e020c */
[----:B------:R-:W4:Y:S04]  /*ce50*/  LDL.LU.64 R12, [R1+0x4e0] ;  /* 0x0004e000010c7983 */ /* 0x000f280000300a00 */
[----:B------:R-:W4:Y:S04]  /*ce60*/  LDL.LU.64 R42, [R1+0x4e8] ;  /* 0x0004e800012a7983 */ /* 0x000f280000300a00 */
[----:B------:R-:W4:Y:S01]  /*ce70*/  LDL.LU.64 R38, [R1+0x4f0] ;  /* 0x0004f00001267983 */ /* 0x000f220000300a00 */
[C---:B------:R-:W-:Y:S02]  /*ce80*/  IADD3 R3, R204.reuse, -0xcf, RZ ;  /* 0xffffff31cc037810 */ /* 0x040fe40007ffe0ff */
[----:B------:R-:W-:-:S02]  /*ce90*/  IADD3 R2, R204, -0xd3, RZ ;  /* 0xffffff2dcc027810 */ /* 0x000fc40007ffe0ff */
[----:B------:R-:W-:Y:S02]  /*cea0*/  ISETP.GE.U32.AND P4, PT, R3, 0x7ffffeb2, PT ;  /* 0x7ffffeb20300780c */ /* 0x000fe40003f86070 */
[----:B------:R-:W-:Y:S02]  /*ceb0*/  ISETP.GE.U32.AND P5, PT, R2, 0x7ffffeae, PT ;  /* 0x7ffffeae0200780c */ /* 0x000fe40003fa6070 */
[C---:B------:R-:W-:Y:S02]  /*cec0*/  IADD3 R3, R204.reuse, -0xd7, RZ ;  /* 0xffffff29cc037810 */ /* 0x040fe40007ffe0ff */
[----:B------:R-:W-:Y:S02]  /*ced0*/  IADD3 R2, R204, -0xdb, RZ ;  /* 0xffffff25cc027810 */ /* 0x000fe40007ffe0ff */
[----:B------:R-:W-:Y:S02]  /*cee0*/  ISETP.GE.U32.AND P6, PT, R3, 0x7ffffeaa, PT ;  /* 0x7ffffeaa0300780c */ /* 0x000fe40003fc6070 */
[----:B------:R-:W-:-:S02]  /*cef0*/  ISETP.GE.U32.AND P0, PT, R2, 0x7ffffea6, PT ;  /* 0x7ffffea60200780c */ /* 0x000fc40003f06070 */
[C---:B------:R-:W-:Y:S02]  /*cf00*/  IADD3 R3, R204.reuse, -0xdf, RZ ;  /* 0xffffff21cc037810 */ /* 0x040fe40007ffe0ff */
[----:B------:R-:W-:Y:S02]  /*cf10*/  IADD3 R2, R204, -0xe3, RZ ;  /* 0xffffff1dcc027810 */ /* 0x000fe40007ffe0ff */
[----:B-1----:R-:W-:Y:S02]  /*cf20*/  LOP3.LUT R179, R203, 0x40, RZ, 0x3c, !PT ;  /* 0x00000040cbb37812 */ /* 0x002fe400078e3cff */
[----:B------:R-:W-:Y:S02]  /*cf30*/  ISETP.GE.U32.AND P1, PT, R3, 0x7ffffea2, PT ;  /* 0x7ffffea20300780c */ /* 0x000fe40003f26070 */
[----:B------:R-:W-:Y:S01]  /*cf40*/  ISETP.GE.U32.AND P2, PT, R2, 0x7ffffe9e, PT ;  /* 0x7ffffe9e0200780c */ /* 0x000fe20003f46070 */
[----:B------:R1:W-:Y:S01]  /*cf50*/  LDGSTS.E [R179+0x32a00], [R180.64], !P3 ;  /* 0x32a00000b4b37fae */ /* 0x0003e2000d921848 */
[----:B------:R-:W-:-:S02]  /*cf60*/  IADD3 R3, R204, -0xe7, RZ ;  /* 0xffffff19cc037810 */ /* 0x000fc40007ffe0ff */
[----:B------:R-:W-:Y:S01]  /*cf70*/  IADD3 R2, R204, -0xeb, RZ ;  /* 0xffffff15cc027810 */ /* 0x000fe20007ffe0ff */
[----:B------:R1:W-:Y:S01]  /*cf80*/  LDGSTS.E [R179+0x33800], [R190.64], !P4 ;  /* 0x33800000beb37fae */ /* 0x0003e2000e121848 */
[----:B--2---:R-:W-:-:S03]  /*cf90*/  IMAD.WIDE R46, R202, 0x4, R36 ;  /* 0x00000004ca2e7825 */ /* 0x004fc600078e0224 */
[----:B------:R2:W-:Y:S01]  /*cfa0*/  LDGSTS.E [R179+0x33a00], [R184.64], !P4 ;  /* 0x33a00000b8b37fae */ /* 0x0005e2000e121848 */
[----:B---3--:R-:W-:Y:S01]  /*cfb0*/  IMAD.WIDE R36, R202, 0x4, R248 ;  /* 0x00000004ca247825 */ /* 0x008fe200078e02f8 */
[----:B------:R-:W-:Y:S02]  /*cfc0*/  ISETP.GE.U32.AND P3, PT, R3, 0x7ffffe9a, PT ;  /* 0x7ffffe9a0300780c */ /* 0x000fe40003f66070 */
[----:B------:R-:W3:Y:S01]  /*cfd0*/  LDL.LU.64 R248, [R1+0x4f8] ;  /* 0x0004f80001f87983 */ /* 0x000ee20000300a00 */
[----:B------:R-:W-:Y:S02]  /*cfe0*/  ISETP.GE.U32.AND P4, PT, R2, 0x7ffffe96, PT ;  /* 0x7ffffe960200780c */ /* 0x000fe40003f86070 */
[C---:B------:R-:W-:Y:S01]  /*cff0*/  IADD3 R3, R204.reuse, -0xef, RZ ;  /* 0xffffff11cc037810 */ /* 0x040fe20007ffe0ff */
[----:B------:R1:W-:Y:S01]  /*d000*/  LDGSTS.E [R179+0x34800], [R186.64], !P5 ;  /* 0x34800000bab37fae */ /* 0x0003e2000e921848 */
[----:B------:R-:W-:-:S03]  /*d010*/  IADD3 R2, R204, -0xf3, RZ ;  /* 0xffffff0dcc027810 */ /* 0x000fc60007ffe0ff */
[----:B------:R1:W-:Y:S01]  /*d020*/  LDGSTS.E [R179+0x34a00], [R188.64], !P5 ;  /* 0x34a00000bcb37fae */ /* 0x0003e2000e921848 */
[----:B------:R-:W-:-:S03]  /*d030*/  ISETP.GE.U32.AND P5, PT, R3, 0x7ffffe92, PT ;  /* 0x7ffffe920300780c */ /* 0x000fc60003fa6070 */
[----:B------:R1:W-:Y:S01]  /*d040*/  LDGSTS.E [R179+0x35800], [R198.64], !P6 ;  /* 0x35800000c6b37fae */ /* 0x0003e2000f121848 */
[----:B------:R-:W-:-:S03]  /*d050*/  IADD3 R3, R204, -0xf7, RZ ;  /* 0xffffff09cc037810 */ /* 0x000fc60007ffe0ff */
[----:B------:R1:W-:Y:S01]  /*d060*/  LDGSTS.E [R179+0x35a00], [R192.64], !P6 ;  /* 0x35a00000c0b37fae */ /* 0x0003e2000f121848 */
[----:B------:R-:W-:Y:S02]  /*d070*/  ISETP.GE.U32.AND P6, PT, R2, 0x7ffffe8e, PT ;  /* 0x7ffffe8e0200780c */ /* 0x000fe40003fc6070 */
[----:B------:R-:W-:Y:S01]  /*d080*/  IADD3 R2, R204, -0xfb, RZ ;  /* 0xffffff05cc027810 */ /* 0x000fe20007ffe0ff */
[----:B------:R1:W-:Y:S04]  /*d090*/  LDGSTS.E [R179+0x36800], [R194.64], !P0 ;  /* 0x36800000c2b37fae */ /* 0x0003e8000c121848 */
        /* <DEDUP_REMOVED lines=31> */
[----:B------:R1:W-:Y:S01]  /*d290*/  LDGSTS.E [R179+0x3e800], [R232.64], !P1 ;  /* 0x3e800000e8b37fae */ /* 0x0003e2000c921848 */
[----:B------:R-:W-:-:S03]  /*d2a0*/  LOP3.LUT R182, R203, 0x60, RZ, 0x3c, !PT ;  /* 0x00000060cbb67812 */ /* 0x000fc600078e3cff */
[----:B------:R1:W-:Y:S01]  /*d2b0*/  LDGSTS.E [R179+0x3ea00], [R234.64], !P1 ;  /* 0x3ea00000eab37fae */ /* 0x0003e2000c921848 */
[----:B------:R-:W-:-:S03]  /*d2c0*/  ISETP.GE.U32.AND P1, PT, R3, 0x7ffffee9, PT ;  /* 0x7ffffee90300780c */ /* 0x000fc60003f26070 */
[----:B------:R1:W-:Y:S01]  /*d2d0*/  LDGSTS.E [R179+0x3f800], [R242.64], !P2 ;  /* 0x3f800000f2b37fae */ /* 0x0003e2000d121848 */
[----:B------:R-:W-:-:S03]  /*d2e0*/  IADD3 R3, R204, -0xa0, RZ ;  /* 0xffffff60cc037810 */ /* 0x000fc60007ffe0ff */
[----:B------:R1:W-:Y:S01]  /*d2f0*/  LDGSTS.E [R179+0x3fa00], [R238.64], !P2 ;  /* 0x3fa00000eeb37fae */ /* 0x0003e2000d121848 */
[----:B------:R-:W-:Y:S01]  /*d300*/  ISETP.GE.U32.AND P2, PT, R2, 0x7ffffee5, PT ;  /* 0x7ffffee50200780c */ /* 0x000fe20003f46070 */
[----:B------:R-:W-:Y:S01]  /*d310*/  IMAD.WIDE R26, R202, 0x4, R16 ;  /* 0x00000004ca1a7825 */ /* 0x000fe200078e0210 */
        /* <DEDUP_REMOVED lines=10> */
[----:B------:R-:W-:-:S03]  /*d3c0*/  IMAD.WIDE R16, R202, 0x4, R8 ;  /* 0x00000004ca107825 */ /* 0x000fc600078e0208 */
[----:B------:R1:W-:Y:S01]  /*d3d0*/  LDGSTS.E [R182+0x22e00], [R26.64], !P5 ;  /* 0x22e000001ab67fae */ /* 0x0003e2000e921848 */
[----:B----4-:R-:W-:Y:S01]  /*d3e0*/  IMAD.WIDE R6, R202, 0x4, R6 ;  /* 0x00000004ca067825 */ /* 0x010fe200078e0206 */
[----:B------:R-:W-:Y:S02]  /*d3f0*/  ISETP.GE.U32.AND P5, PT, R3, 0x7ffffed9, PT ;  /* 0x7ffffed90300780c */ /* 0x000fe40003fa6070 */
        /* <DEDUP_REMOVED lines=8> */
[----:B------:R-:W-:-:S03]  /*d480*/  ISETP.GE.U32.AND P0, PT, R3, 0x7ffffed1, PT ;  /* 0x7ffffed10300780c */ /* 0x000fc60003f06070 */
[----:B------:R4:W-:Y:S04]  /*d490*/  LDGSTS.E [R182+0x25c00], [R16.64], !P1 ;  /* 0x25c0000010b67fae */ /* 0x0009e8000c921848 */
[----:B------:R4:W-:Y:S01]  /*d4a0*/  LDGSTS.E [R182+0x25e00], [R6.64], !P1 ;  /* 0x25e0000006b67fae */ /* 0x0009e2000c921848 */
[----:B------:R-:W-:Y:S01]  /*d4b0*/  ISETP.GE.U32.AND P1, PT, R2, 0x7ffffecd, PT ;  /* 0x7ffffecd0200780c */ /* 0x000fe20003f26070 */
[C---:B------:R-:W-:Y:S02]  /*d4c0*/  IMAD.WIDE R2, R202.reuse, 0x4, R40 ;  /* 0x00000004ca027825 */ /* 0x040fe400078e0228 */
[----:B------:R-:W2:Y:S02]  /*d4d0*/  LDL.LU.64 R40, [R1+0x500] ;  /* 0x0005000001287983 */ /* 0x000ea40000300a00 */
[----:B------:R-:W-:-:S02]  /*d4e0*/  IMAD.WIDE R48, R202, 0x4, R14 ;  /* 0x00000004ca307825 */ /* 0x000fc400078e020e */
[----:B------:R4:W-:Y:S02]  /*d4f0*/  LDGSTS.E [R182+0x26c00], [R4.64], !P2 ;  /* 0x26c0000004b67fae */ /* 0x0009e4000d121848 */
[C---:B------:R-:W-:Y:S02]  /*d500*/  IMAD.WIDE R10, R202.reuse, 0x4, R10 ;  /* 0x00000004ca0a7825 */ /* 0x040fe400078e020a */
[----:B------:R4:W-:Y:S04]  /*d510*/  LDGSTS.E [R182+0x26e00], [R2.64], !P2 ;  /* 0x26e0000002b67fae */ /* 0x0009e8000d121848 */
[----:B------:R1:W-:Y:S04]  /*d520*/  STL.64 [R1+0x1a0], R46 ;  /* 0x0001a02e01007387 */ /* 0x0003e80000100a00 */
[----:B------:R1:W-:Y:S04]  /*d530*/  LDGSTS.E [R182+0x27c00], [R46.64], !P3 ;  /* 0x27c000002eb67fae */ /* 0x0003e8000d921848 */
[----:B------:R4:W-:Y:S04]  /*d540*/  STL.64 [R1+0x198], R36 ;  /* 0x0001982401007387 */ /* 0x0009e80000100a00 */
[----:B------:R4:W-:Y:S01]  /*d550*/  LDGSTS.E [R182+0x27e00], [R36.64], !P3 ;  /* 0x27e0000024b67fae */ /* 0x0009e2000d921848 */
[----:B-1----:R-:W-:-:S03]  /*d560*/  IMAD.WIDE R46, R202, 0x4, R44 ;  /* 0x00000004ca2e7825 */ /* 0x002fc600078e022c */
[----:B------:R1:W-:Y:S01]  /*d570*/  LDGSTS.E [R182+0x28c00], [R48.64], !P4 ;  /* 0x28c0000030b67fae */ /* 0x0003e2000e121848 */
[----:B------:R-:W-:-:S03]  /*d580*/  IMAD.WIDE R44, R202, 0x4, R12 ;  /* 0x00000004ca2c7825 */ /* 0x000fc600078e020c */
[----:B------:R1:W-:Y:S04]  /*d590*/  LDGSTS.E [R182+0x28e00], [R10.64], !P4 ;  /* 0x28e000000ab67fae */ /* 0x0003e8000e121848 */
[----:B----4-:R-:W4:Y:S04]  /*d5a0*/  LDL.LU.64 R36, [R1+0x508] ;  /* 0x0005080001247983 */ /* 0x010f280000300a00 */
[----:B------:R-:W4:Y:S04]  /*d5b0*/  LDL.LU.64 R14, [R1+0x510] ;  /* 0x00051000010e7983 */ /* 0x000f280000300a00 */
[----:B------:R-:W-:Y:S04]  /*d5c0*/  STL.64 [R1+0x190], R48 ;  /* 0x0001903001007387 */ /* 0x000fe80000100a00 */
[----:B------:R1:W-:Y:S04]  /*d5d0*/  STL.64 [R1+0x188], R10 ;  /* 0x0001880a01007387 */ /* 0x0003e80000100a00 */
[----:B------:R-:W4:Y:S04]  /*d5e0*/  LDL.LU.64 R12, [R1+0x518] ;  /* 0x00051800010c7983 */ /* 0x000f280000300a00 */
[----:B------:R-:W-:Y:S04]  /*d5f0*/  STL.64 [R1+0x180], R46 ;  /* 0x0001802e01007387 */ /* 0x000fe80000100a00 */
[----:B------:R1:W-:Y:S04]  /*d600*/  STL.64 [R1+0x90], R44 ;  /* 0x0000902c01007387 */ /* 0x0003e80000100a00 */
[----:B-1----:R-:W4:Y:S01]  /*d610*/  LDL.LU.64 R10, [R1+0x520] ;  /* 0x00052000010a7983 */ /* 0x002f220000300a00 */
[----:B------:R-:W-:-:S03]  /*d620*/  IMAD.WIDE R50, R202, 0x4, R42 ;  /* 0x00000004ca327825 */ /* 0x000fc600078e022a */
[----:B------:R3:W-:Y:S01]  /*d630*/  LDGSTS.E [R182+0x29c00], [R46.64], !P5 ;  /* 0x29c000002eb67fae */ /* 0x0007e2000e921848 */
[----:B------:R-:W-:-:S03]  /*d640*/  IMAD.WIDE R48, R202, 0x4, R38 ;  /* 0x00000004ca307825 */ /* 0x000fc600078e0226 */
[----:B------:R1:W-:Y:S01]  /*d650*/  LDGSTS.E [R182+0x29e00], [R44.64], !P5 ;  /* 0x29e000002cb67fae */ /* 0x0003e2000e921848 */
[----:B------:R-:W-:-:S03]  /*d660*/  IADD3 R9, R204, -0xb8, RZ ;  /* 0xffffff48cc097810 */ /* 0x000fc60007ffe0ff */
[----:B------:R4:W-:Y:S04]  /*d670*/  LDGSTS.E [R182+0x2ac00], [R50.64], !P6 ;  /* 0x2ac0000032b67fae */ /* 0x0009e8000f121848 */
[----:B-1----:R-:W4:Y:S04]  /*d680*/  LDL.LU.64 R44, [R1+0x528] ;  /* 0x00052800012c7983 */ /* 0x002f280000300a00 */
[----:B------:R-:W4:Y:S04]  /*d690*/  LDL.LU.64 R42, [R1+0x530] ;  /* 0x00053000012a7983 */ /* 0x000f280000300a00 */
[----:B------:R-:W-:Y:S04]  /*d6a0*/  STL.64 [R1+0x88], R50 ;  /* 0x0000883201007387 */ /* 0x000fe80000100a00 */
[----:B------:R-:W4:Y:S04]  /*d6b0*/  LDL.LU.64 R38, [R1+0x538] ;  /* 0x0005380001267983 */ /* 0x000f280000300a00 */
[----:B------:R-:W-:Y:S01]  /*d6c0*/  STL.64 [R1+0x80], R48 ;  /* 0x0000803001007387 */ /* 0x000fe20000100a00 */
[----:B---3--:R-:W-:Y:S01]  /*d6d0*/  IMAD.WIDE R46, R202, 0x4, R248 ;  /* 0x00000004ca2e7825 */ /* 0x008fe200078e02f8 */
[----:B------:R-:W-:-:S02]  /*d6e0*/  ISETP.GE.U32.AND P2, PT, R9, 0x7ffffec9, PT ;  /* 0x7ffffec90900780c */ /* 0x000fc40003f46070 */
[----:B------:R-:W3:Y:S04]  /*d6f0*/  LDL.LU.64 R248, [R1+0x540] ;  /* 0x0005400001f87983 */ /* 0x000ee80000300a00 */
[----:B------:R1:W-:Y:S04]  /*d700*/  LDGSTS.E [R182+0x2ae00], [R48.64], !P6 ;  /* 0x2ae0000030b67fae */ /* 0x0003e8000f121848 */
[----:B------:R-:W-:Y:S04]  /*d710*/  STL.64 [R1+0x78], R46 ;  /* 0x0000782e01007387 */ /* 0x000fe80000100a00 */
[----:B------:R1:W-:Y:S01]  /*d720*/  LDGSTS.E [R182+0x2bc00], [R46.64], !P0 ;  /* 0x2bc000002eb67fae */ /* 0x0003e2000c121848 */
[----:B------:R-:W-:-:S02]  /*d730*/  IADD3 R8, R204, -0xbc, RZ ;  /* 0xffffff44cc087810 */ /* 0x000fc40007ffe0ff */
[----:B------:R-:W-:Y:S02]  /*d740*/  IADD3 R9, R204, -0xc0, RZ ;  /* 0xffffff40cc097810 */ /* 0x000fe40007ffe0ff */
[----:B------:R-:W-:Y:S02]  /*d750*/  ISETP.GE.U32.AND P3, PT, R8, 0x7ffffec5, PT ;  /* 0x7ffffec50800780c */ /* 0x000fe40003f66070 */
[----:B------:R-:W-:Y:S01]  /*d760*/  ISETP.GE.U32.AND P4, PT, R9, 0x7ffffec1, PT ;  /* 0x7ffffec10900780c */ /* 0x000fe20003f86070 */
[----:B--2---:R-:W-:-:S05]  /*d770*/  IMAD.WIDE R40, R202, 0x4, R40 ;  /* 0x00000004ca287825 */ /* 0x004fca00078e0228 */
[----:B------:R2:W-:Y:S04]  /*d780*/  STL.64 [R1+0x70], R40 ;  /* 0x0000702801007387 */ /* 0x0005e80000100a00 */
[----:B------:R2:W-:Y:S04]  /*d790*/  LDGSTS.E [R182+0x2be00], [R40.64], !P0 ;  /* 0x2be0000028b67fae */ /* 0x0005e8000c121848 */
[----:B--2---:R-:W2:Y:S01]  /*d7a0*/  LDL.LU.64 R40, [R1+0x548] ;  /* 0x0005480001287983 */ /* 0x004ea20000300a00 */
[----:B----4-:R-:W-:-:S03]  /*d7b0*/  IMAD.WIDE R50, R202, 0x4, R36 ;  /* 0x00000004ca327825 */ /* 0x010fc600078e0224 */
[----:B------:R-:W4:Y:S01]  /*d7c0*/  LDL.LU.64 R36, [R1+0x550] ;  /* 0x0005500001247983 */ /* 0x000f220000300a00 */
[----:B-1----:R-:W-:-:S03]  /*d7d0*/  IMAD.WIDE R48, R202, 0x4, R14 ;  /* 0x00000004ca307825 */ /* 0x002fc600078e020e */
[----:B------:R-:W-:Y:S04]  /*d7e0*/  STL.64 [R1+0x68], R50 ;  /* 0x0000683201007387 */ /* 0x000fe80000100a00 */
[----:B------:R1:W-:Y:S04]  /*d7f0*/  LDGSTS.E [R182+0x2cc00], [R50.64], !P1 ;  /* 0x2cc0000032b67fae */ /* 0x0003e8000c921848 */
[----:B------:R1:W-:Y:S01]  /*d800*/  LDGSTS.E [R182+0x2ce00], [R48.64], !P1 ;  /* 0x2ce0000030b67fae */ /* 0x0003e2000c921848 */
[----:B------:R-:W-:-:S03]  /*d810*/  IMAD.WIDE R46, R202, 0x4, R12 ;  /* 0x00000004ca2e7825 */ /* 0x000fc600078e020c */
[----:B------:R-:W4:Y:S04]  /*d820*/  LDL.LU.64 R12, [R1+0x558] ;  /* 0x00055800010c7983 */ /* 0x000f280000300a00 */
[----:B------:R1:W-:Y:S04]  /*d830*/  STL.64 [R1+0x60], R48 ;  /* 0x0000603001007387 */ /* 0x0003e80000100a00 */
[----:B------:R1:W-:Y:S01]  /*d840*/  LDGSTS.E [R182+0x2dc00], [R46.64], !P2 ;  /* 0x2dc000002eb67fae */ /* 0x0003e2000d121848 */
[----:B------:R-:W-:-:S03]  /*d850*/  IMAD.WIDE R14, R202, 0x4, R10 ;  /* 0x00000004ca0e7825 */ /* 0x000fc600078e020a */
[----:B------:R-:W4:Y:S04]  /*d860*/  LDL.LU.64 R10, [R1+0x568] ;  /* 0x00056800010a7983 */ /* 0x000f280000300a00 */
[----:B------:R1:W-:Y:S04]  /*d870*/  STL.64 [R1+0x58], R46 ;  /* 0x0000582e01007387 */ /* 0x0003e80000100a00 */
[----:B------:R1:W-:Y:S04]  /*d880*/  STL.64 [R1+0x50], R14 ;  /* 0x0000500e01007387 */ /* 0x0003e80000100a00 */
[----:B------:R1:W-:Y:S02]  /*d890*/  LDGSTS.E [R182+0x2de00], [R14.64], !P2 ;  /* 0x2de000000eb67fae */ /* 0x0003e4000d121848 */
[----:B-1----:R-:W-:-:S04]  /*d8a0*/  IMAD.WIDE R48, R202, 0x4, R44 ;  /* 0x00000004ca307825 */ /* 0x002fc800078e022c */
[C---:B------:R-:W-:Y:S01]  /*d8b0*/  IMAD.WIDE R46, R202.reuse, 0x4, R42 ;  /* 0x00000004ca2e7825 */ /* 0x040fe200078e022a */
[----:B------:R2:W-:Y:S04]  /*d8c0*/  LDGSTS.E [R182+0x2ec00], [R48.64], !P3 ;  /* 0x2ec0000030b67fae */ /* 0x0005e8000d921848 */
[----:B------:R-:W4:Y:S01]  /*d8d0*/  LDL.LU.64 R14, [R1+0x570] ;  /* 0x00057000010e7983 */ /* 0x000f220000300a00 */
[----:B------:R-:W-:-:S03]  /*d8e0*/  IMAD.WIDE R44, R202, 0x4, R38 ;  /* 0x00000004ca2c7825 */ /* 0x000fc600078e0226 */
[----:B------:R-:W-:Y:S04]  /*d8f0*/  STL.64 [R1+0x48], R48 ;  /* 0x0000483001007387 */ /* 0x000fe80000100a00 */
[----:B------:R-:W-:Y:S04]  /*d900*/  STL.64 [R1+0x40], R46 ;  /* 0x0000402e01007387 */ /* 0x000fe80000100a00 */
[----:B------:R-:W4:Y:S04]  /*d910*/  LDL.LU.64 R38, [R1+0x580] ;  /* 0x0005800001267983 */ /* 0x000f280000300a00 */
[----:B------:R1:W-:Y:S04]  /*d920*/  STL.64 [R1+0x38], R44 ;  /* 0x0000382c01007387 */ /* 0x0003e80000100a00 */
[----:B------:R4:W-:Y:S04]  /*d930*/  LDGSTS.E [R182+0x2ee00], [R46.64], !P3 ;  /* 0x2ee000002eb67fae */ /* 0x0009e8000d921848 */
[----:B------:R1:W-:Y:S01]  /*d940*/  LDGSTS.E [R182+0x2fc00], [R44.64], !P4 ;  /* 0x2fc000002cb67fae */ /* 0x0003e2000e121848 */
[----:B---3--:R-:W-:-:S05]  /*d950*/  IMAD.WIDE R42, R202, 0x4, R248 ;  /* 0x00000004ca2a7825 */ /* 0x008fca00078e02f8 */
[----:B------:R3:W-:Y:S04]  /*d960*/  STL.64 [R1+0x30], R42 ;  /* 0x0000302a01007387 */ /* 0x0007e80000100a00 */
[----:B------:R-:W4:Y:S04]  /*d970*/  LDL.LU.64 R248, [R1+0x590] ;  /* 0x0005900001f87983 */ /* 0x000f280000300a00 */
[----:B-1----:R-:W4:Y:S01]  /*d980*/  LDL.LU.64 R44, [R1+0x5a0] ;  /* 0x0005a000012c7983 */ /* 0x002f220000300a00 */
[C---:B------:R-:W-:Y:S02]  /*d990*/  IADD3 R8, R204.reuse, -0xc4, RZ ;  /* 0xffffff3ccc087810 */ /* 0x040fe40007ffe0ff */
[----:B------:R-:W-:Y:S01]  /*d9a0*/  IADD3 R9, R204, -0xc8, RZ ;  /* 0xffffff38cc097810 */ /* 0x000fe20007ffe0ff */
[----:B------:R3:W-:Y:S01]  /*d9b0*/  LDGSTS.E [R182+0x2fe00], [R42.64], !P4 ;  /* 0x2fe000002ab67fae */ /* 0x0007e2000e121848 */
[----:B------:R-:W-:-:S02]  /*d9c0*/  ISETP.GE.U32.AND P5, PT, R8, 0x7ffffebd, PT ;  /* 0x7ffffebd0800780c */ /* 0x000fc40003fa6070 */
[----:B------:R-:W-:Y:S01]  /*d9d0*/  ISETP.GE.U32.AND P6, PT, R9, 0x7ffffeb9, PT ;  /* 0x7ffffeb90900780c */ /* 0x000fe20003fc6070 */
[----:B---3--:R-:W4:Y:S01]  /*d9e0*/  LDL.LU.64 R42, [R1+0x5a8] ;  /* 0x0005a800012a7983 */ /* 0x008f220000300a00 */
[----:B--2---:R-:W-:-:S05]  /*d9f0*/  IMAD.WIDE R48, R202, 0x4, R40 ;  /* 0x00000004ca307825 */ /* 0x004fca00078e0228 */
[----:B------:R1:W-:Y:S04]  /*da00*/  STL.64 [R1+0x28], R48 ;  /* 0x0000283001007387 */ /* 0x0003e80000100a00 */
[----:B------:R1:W-:Y:S01]  /*da10*/  LDGSTS.E [R182+0x30c00], [R48.64], !P5 ;  /* 0x30c0000030b67fae */ /* 0x0003e2000e921848 */
[----:B----4-:R-:W-:-:S05]  /*da20*/  IMAD.WIDE R46, R202, 0x4, R36 ;  /* 0x00000004ca2e7825 */ /* 0x010fca00078e0224 */
[----:B------:R-:W-:Y:S04]  /*da30*/  STL.64 [R1+0x20], R46 ;  /* 0x0000202e01007387 */ /* 0x000fe80000100a00 */
[----:B------:R2:W-:Y:S01]  /*da40*/  LDGSTS.E [R182+0x30e00], [R46.64], !P5 ;  /* 0x30e000002eb67fae */ /* 0x0005e2000e921848 */
[----:B------:R-:W-:-:S05]  /*da50*/  IMAD.WIDE R40, R202, 0x4, R12 ;  /* 0x00000004ca287825 */ /* 0x000fca00078e020c */
[----:B------:R4:W-:Y:S01]  /*da60*/  LDGSTS.E [R182+0x31c00], [R40.64], !P6 ;  /* 0x31c0000028b67fae */ /* 0x0009e2000f121848 */
[----:B------:R-:W-:-:S03]  /*da70*/  IMAD.WIDE R36, R202, 0x4, R10 ;  /* 0x00000004ca247825 */ /* 0x000fc600078e020a */
[----:B------:R-:W3:Y:S04]  /*da80*/  LDL.LU.64 R10, [R1+0x5b0] ;  /* 0x0005b000010a7983 */ /* 0x000ee80000300a00 */
[----:B------:R-:W3:Y:S04]  /*da90*/  LDL.LU.64 R12, [R1+0x5b8] ;  /* 0x0005b800010c7983 */ /* 0x000ee80000300a00 */
[----:B------:R-:W-:Y:S04]  /*daa0*/  STL.64 [R1+0x18], R40 ;  /* 0x0000182801007387 */ /* 0x000fe80000100a00 */
[----:B------:R2:W-:Y:S04]  /*dab0*/  STL.64 [R1+0x10], R36 ;  /* 0x0000102401007387 */ /* 0x0005e80000100a00 */
[----:B------:R2:W-:Y:S04]  /*dac0*/  LDGSTS.E [R182+0x31e00], [R36.64], !P6 ;  /* 0x31e0000024b67fae */ /* 0x0005e8000f121848 */
[----:B-1----:R-:W3:Y:S01]  /*dad0*/  LDL.LU.64 R48, [R1+0x5c8] ;  /* 0x0005c80001307983 */ /* 0x002ee20000300a00 */
[----:B------:R-:W-:-:S03]  /*dae0*/  IMAD.WIDE R14, R202, 0x4, R14 ;  /* 0x00000004ca0e7825 */ /* 0x000fc600078e020e */
[----:B--2---:R-:W2:Y:S04]  /*daf0*/  LDL.LU.64 R36, [R1+0x5d0] ;  /* 0x0005d00001247983 */ /* 0x004ea80000300a00 */
[----:B------:R1:W-:Y:S01]  /*db00*/  STL.64 [R1+0x8], R14 ;  /* 0x0000080e01007387 */ /* 0x0003e20000100a00 */
[----:B------:R-:W-:-:S03]  /*db10*/  IMAD.WIDE R250, R202, 0x4, R38 ;  /* 0x00000004cafa7825 */ /* 0x000fc600078e0226 */
[----:B------:R-:W2:Y:S04]  /*db20*/  LDL.LU.64 R38, [R1+0x5d8] ;  /* 0x0005d80001267983 */ /* 0x000ea80000300a00 */
[----:B----4-:R-:W4:Y:S04]  /*db30*/  LDL.LU.64 R40, [R1+0x5e0] ;  /* 0x0005e00001287983 */ /* 0x010f280000300a00 */
[----:B------:R-:W4:Y:S01]  /*db40*/  LDL.LU.64 R46, [R1+0x678] ;  /* 0x00067800012e7983 */ /* 0x000f220000300a00 */
[----:B------:R-:W-:-:S03]  /*db50*/  IMAD.WIDE R244, R202, 0x4, R44 ;  /* 0x00000004caf47825 */ /* 0x000fc600078e022c */
[----:B------:R-:W4:Y:S04]  /*db60*/  LDL.LU.64 R44, [R1+0x688] ;  /* 0x00068800012c7983 */ /* 0x000f280000300a00 */
[----:B------:R-:W4:Y:S04]  /*db70*/  LDL.LU.64 R58, [R1+0x690] ;  /* 0x00069000013a7983 */ /* 0x000f280000300a00 */
[----:B------:R-:W4:Y:S04]  /*db80*/  LDL.LU.64 R56, [R1+0x698] ;  /* 0x0006980001387983 */ /* 0x000f280000300a00 */
[----:B------:R-:W4:Y:S04]  /*db90*/  LDL.LU.64 R54, [R1+0x6a0] ;  /* 0x0006a00001367983 */ /* 0x000f280000300a00 */
[----:B------:R-:W4:Y:S04]  /*dba0*/  LDL.LU.64 R52, [R1+0x6b0] ;  /* 0x0006b00001347983 */ /* 0x000f280000300a00 */
[----:B------:R-:W4:Y:S04]  /*dbb0*/  LDL.LU.64 R66, [R1+0x6c0] ;  /* 0x0006c00001427983 */ /* 0x000f280000300a00 */
[----:B------:R-:W4:Y:S01]  /*dbc0*/  LDL.LU.64 R50, [R1+0x6d0] ;  /* 0x0006d00001327983 */ /* 0x000f220000300a00 */
[----:B------:R-:W-:-:S02]  /*dbd0*/  IADD3 R8, R204, -0xcc, RZ ;  /* 0xffffff34cc087810 */ /* 0x000fc40007ffe0ff */
[----:B------:R-:W-:Y:S02]  /*dbe0*/  IADD3 R9, R204, -0xd0, RZ ;  /* 0xffffff30cc097810 */ /* 0x000fe40007ffe0ff */
[----:B------:R-:W-:Y:S02]  /*dbf0*/  ISETP.GE.U32.AND P0, PT, R8, 0x7ffffeb5, PT ;  /* 0x7ffffeb50800780c */ /* 0x000fe40003f06070 */
[----:B------:R-:W-:Y:S02]  /*dc00*/  IADD3 R8, R204, -0xd4, RZ ;  /* 0xffffff2ccc087810 */ /* 0x000fe40007ffe0ff */
[----:B------:R-:W-:Y:S02]  /*dc10*/  ISETP.GE.U32.AND P1, PT, R9, 0x7ffffeb1, PT ;  /* 0x7ffffeb10900780c */ /* 0x000fe40003f26070 */
[----:B------:R-:W-:Y:S02]  /*dc20*/  ISETP.GE.U32.AND P2, PT, R8, 0x7ffffead, PT ;  /* 0x7ffffead0800780c */ /* 0x000fe40003f46070 */
[----:B------:R-:W-:-:S02]  /*dc30*/  IADD3 R9, R204, -0xd8, RZ ;  /* 0xffffff28cc097810 */ /* 0x000fc40007ffe0ff */
[----:B------:R-:W-:Y:S02]  /*dc40*/  IADD3 R8, R204, -0xdc, RZ ;  /* 0xffffff24cc087810 */ /* 0x000fe40007ffe0ff */
[----:B------:R-:W-:Y:S01]  /*dc50*/  ISETP.GE.U32.AND P3, PT, R9, 0x7ffffea9, PT ;  /* 0x7ffffea90900780c */ /* 0x000fe20003f66070 */
[----:B------:R-:W-:Y:S01]  /*dc60*/  IMAD.WIDE R206, R202, 0x4, R206 ;  /* 0x00000004cace7825 */ /* 0x000fe200078e02ce */
[----:B------:R-:W-:Y:S01]  /*dc70*/  ISETP.GE.U32.AND P4, PT, R8, 0x7ffffea5, PT ;  /* 0x7ffffea50800780c */ /* 0x000fe20003f86070 */
[----:B------:R1:W-:Y:S01]  /*dc80*/  LDGSTS.E [R182+0x32c00], [R14.64], !P0 ;  /* 0x32c000000eb67fae */ /* 0x0003e2000c121848 */
[C---:B------:R-:W-:Y:S02]  /*dc90*/  IADD3 R9, R204.reuse, -0xe0, RZ ;  /* 0xffffff20cc097810 */ /* 0x040fe40007ffe0ff */
[----:B------:R-:W-:Y:S01]  /*dca0*/  IADD3 R8, R204, -0xe4, RZ ;  /* 0xffffff1ccc087810 */ /* 0x000fe20007ffe0ff */
[----:B------:R-:W-:Y:S01]  /*dcb0*/  IMAD.WIDE R248, R202, 0x4, R248 ;  /* 0x00000004caf87825 */ /* 0x000fe200078e02f8 */
[----:B------:R-:W-:Y:S01]  /*dcc0*/  ISETP.GE.U32.AND P5, PT, R9, 0x7ffffea1, PT ;  /* 0x7ffffea10900780c */ /* 0x000fe20003fa6070 */
[----:B------:R2:W-:Y:S01]  /*dcd0*/  LDGSTS.E [R182+0x32e00], [R206.64], !P0 ;  /* 0x32e00000ceb67fae */ /* 0x0005e2000c121848 */
[----:B------:R-:W-:-:S02]  /*dce0*/  ISETP.GE.U32.AND P6, PT, R8, 0x7ffffe9d, PT ;  /* 0x7ffffe9d0800780c */ /* 0x000fc40003fc6070 */
[C---:B------:R-:W-:Y:S01]  /*dcf0*/  IADD3 R9, R204.reuse, -0xe8, RZ ;  /* 0xffffff18cc097810 */ /* 0x040fe20007ffe0ff */
[----:B------:R2:W-:Y:S01]  /*dd00*/  LDGSTS.E [R182+0x33c00], [R250.64], !P1 ;  /* 0x33c00000fab67fae */ /* 0x0005e2000c921848 */
[----:B------:R-:W-:Y:S02]  /*dd10*/  IADD3 R8, R204, -0xec, RZ ;  /* 0xffffff14cc087810 */ /* 0x000fe40007ffe0ff */
[----:B------:R-:W-:Y:S01]  /*dd20*/  ISETP.GE.U32.AND P0, PT, R9, 0x7ffffe99, PT ;  /* 0x7ffffe990900780c */ /* 0x000fe20003f06070 */
[----:B------:R2:W-:Y:S01]  /*dd30*/  LDGSTS.E [R182+0x33e00], [R248.64], !P1 ;  /* 0x33e00000f8b67fae */ /* 0x0005e2000c921848 */
[----:B------:R-:W-:Y:S01]  /*dd40*/  ISETP.GE.U32.AND P1, PT, R8, 0x7ffffe95, PT ;  /* 0x7ffffe950800780c */ /* 0x000fe20003f26070 */
[----:B------:R-:W-:Y:S01]  /*dd50*/  IMAD.WIDE R8, R202, 0x4, R42 ;  /* 0x00000004ca087825 */ /* 0x000fe200078e022a */
[C---:B-1----:R-:W-:Y:S01]  /*dd60*/  IADD3 R15, R204.reuse, -0xf0, RZ ;  /* 0xffffff10cc0f7810 */ /* 0x042fe20007ffe0ff */
[----:B------:R1:W-:Y:S01]  /*dd70*/  LDGSTS.E [R182+0x34c00], [R244.64], !P2 ;  /* 0x34c00000f4b67fae */ /* 0x0003e2000d121848 */
[----:B------:R-:W-:-:S03]  /*dd80*/  IADD3 R14, R204, -0xf4, RZ ;  /* 0xffffff0ccc0e7810 */ /* 0x000fc60007ffe0ff */
[----:B------:R1:W-:Y:S01]  /*dd90*/  LDGSTS.E [R182+0x34e00], [R8.64], !P2 ;  /* 0x34e0000008b67fae */ /* 0x0003e2000d121848 */
[----:B------:R-:W-:Y:S02]  /*dda0*/  ISETP.GE.U32.AND P2, PT, R15, 0x7ffffe91, PT ;  /* 0x7ffffe910f00780c */ /* 0x000fe40003f46070 */
[C---:B------:R-:W-:Y:S02]  /*ddb0*/  IADD3 R43, R204.reuse, -0xf8, RZ ;  /* 0xffffff08cc2b7810 */ /* 0x040fe40007ffe0ff */
[----:B------:R-:W-:Y:S01]  /*ddc0*/  IADD3 R42, R204, -0xfc, RZ ;  /* 0xffffff04cc2a7810 */ /* 0x000fe20007ffe0ff */
[----:B---3--:R-:W-:-:S04]  /*ddd0*/  IMAD.WIDE R10, R202, 0x4, R10 ;  /* 0x00000004ca0a7825 */ /* 0x008fc800078e020a */
[----:B------:R-:W-:Y:S01]  /*dde0*/  IMAD.WIDE R12, R202, 0x4, R12 ;  /* 0x00000004ca0c7825 */ /* 0x000fe200078e020c */
[----:B------:R1:W-:Y:S04]  /*ddf0*/  LDGSTS.E [R182+0x35c00], [R10.64], !P3 ;  /* 0x35c000000ab67fae */ /* 0x0003e8000d921848 */
[----:B------:R1:W-:Y:S01]  /*de00*/  LDGSTS.E [R182+0x35e00], [R12.64], !P3 ;  /* 0x35e000000cb67fae */ /* 0x0003e2000d921848 */
[----:B------:R-:W-:Y:S01]  /*de10*/  ISETP.GE.U32.AND P3, PT, R14, 0x7ffffe8d, PT ;  /* 0x7ffffe8d0e00780c */ /* 0x000fe20003f66070 */
[C---:B------:R-:W-:Y:S02]  /*de20*/  IMAD.WIDE R14, R202.reuse, 0x4, R48 ;  /* 0x00000004ca0e7825 */ /* 0x040fe400078e0230 */
[----:B------:R-:W3:Y:S04]  /*de30*/  LDL.LU.64 R48, [R1+0x6e0] ;  /* 0x0006e00001307983 */ /* 0x000ee80000300a00 */
[----:B------:R1:W-:Y:S01]  /*de40*/  LDGSTS.E [R182+0x36c00], [R14.64], !P4 ;  /* 0x36c000000eb67fae */ /* 0x0003e2000e121848 */
[----:B--2---:R-:W-:-:S03]  /*de50*/  IMAD.WIDE R36, R202, 0x4, R36 ;  /* 0x00000004ca247825 */ /* 0x004fc600078e0224 */
[----:B------:R-:W2:Y:S04]  /*de60*/  LDL.LU.64 R64, [R1+0x6f0] ;  /* 0x0006f00001407983 */ /* 0x000ea80000300a00 */
[----:B------:R1:W-:Y:S01]  /*de70*/  LDGSTS.E [R182+0x36e00], [R36.64], !P4 ;  /* 0x36e0000024b67fae */ /* 0x0003e2000e121848 */
[----:B------:R-:W-:-:S04]  /*de80*/  IMAD.WIDE R38, R202, 0x4, R38 ;  /* 0x00000004ca267825 */ /* 0x000fc800078e0226 */
[----:B----4-:R-:W-:Y:S01]  /*de90*/  IMAD.WIDE R40, R202, 0x4, R40 ;  /* 0x00000004ca287825 */ /* 0x010fe200078e0228 */
[----:B------:R1:W-:Y:S01]  /*dea0*/  LDGSTS.E [R182+0x37c00], [R38.64], !P5 ;  /* 0x37c0000026b67fae */ /* 0x0003e2000e921848 */
[----:B------:R-:W-:-:S03]  /*deb0*/  ISETP.GE.U32.AND P4, PT, R43, 0x7ffffe89, PT ;  /* 0x7ffffe892b00780c */ /* 0x000fc60003f86070 */
[----:B------:R1:W-:Y:S01]  /*dec0*/  LDGSTS.E [R182+0x37e00], [R40.64], !P5 ;  /* 0x37e0000028b67fae */ /* 0x0003e2000e921848 */
[----:B------:R-:W-:Y:S01]  /*ded0*/  ISETP.GE.U32.AND P5, PT, R42, 0x7ffffe85, PT ;  /* 0x7ffffe852a00780c */ /* 0x000fe20003fa6070 */
[C---:B------:R-:W-:Y:S02]  /*dee0*/  IMAD.WIDE R42, R202.reuse, 0x4, R46 ;  /* 0x00000004ca2a7825 */ /* 0x040fe400078e022e */
[----:B------:R-:W4:Y:S04]  /*def0*/  LDL.LU.64 R62, [R1+0x6f8] ;  /* 0x0006f800013e7983 */ /* 0x000f280000300a00 */
[----:B------:R-:W4:Y:S04]  /*df00*/  LDL.LU.64 R60, [R1+0x708] ;  /* 0x00070800013c7983 */ /* 0x000f280000300a00 */
[----:B------:R1:W-:Y:S01]  /*df10*/  LDGSTS.E [R182+0x38c00], [R42.64], !P6 ;  /* 0x38c000002ab67fae */ /* 0x0003e2000f121848 */
[----:B------:R-:W-:-:S04]  /*df20*/  IMAD.WIDE R44, R202, 0x4, R44 ;  /* 0x00000004ca2c7825 */ /* 0x000fc800078e022c */
[C---:B------:R-:W-:Y:S01]  /*df30*/  IMAD.WIDE R58, R202.reuse, 0x4, R58 ;  /* 0x00000004ca3a7825 */ /* 0x040fe200078e023a */
[----:B------:R1:W-:Y:S03]  /*df40*/  LDGSTS.E [R182+0x38e00], [R44.64], !P6 ;  /* 0x38e000002cb67fae */ /* 0x0003e6000f121848 */
[C---:B------:R-:W-:Y:S01]  /*df50*/  IMAD.WIDE R56, R202.reuse, 0x4, R56 ;  /* 0x00000004ca387825 */ /* 0x040fe200078e0238 */
[----:B------:R1:W-:Y:S04]  /*df60*/  STL.64 [R1+0x420], R58 ;  /* 0x0004203a01007387 */ /* 0x0003e80000100a00 */
[----:B------:R1:W-:Y:S01]  /*df70*/  STL.64 [R1+0x408], R56 ;  /* 0x0004083801007387 */ /* 0x0003e20000100a00 */
[----:B------:R-:W-:-:S03]  /*df80*/  IMAD.WIDE R70, R202, 0x4, R54 ;  /* 0x00000004ca467825 */ /* 0x000fc600078e0236 */
[----:B------:R1:W-:Y:S01]  /*df90*/  LDGSTS.E [R182+0x39c00], [R58.64], !P0 ;  /* 0x39c000003ab67fae */ /* 0x0003e2000c121848 */
[----:B------:R-:W-:-:S03]  /*dfa0*/  IMAD.WIDE R68, R202, 0x4, R52 ;  /* 0x00000004ca447825 */ /* 0x000fc600078e0234 */
[----:B------:R1:W-:Y:S01]  /*dfb0*/  LDGSTS.E [R182+0x39e00], [R56.64], !P0 ;  /* 0x39e0000038b67fae */ /* 0x0003e2000c121848 */
[----:B------:R-:W-:-:S03]  /*dfc0*/  IMAD.WIDE R66, R202, 0x4, R66 ;  /* 0x00000004ca427825 */ /* 0x000fc600078e0242 */
[----:B------:R2:W-:Y:S04]  /*dfd0*/  LDGSTS.E [R182+0x3ac00], [R70.64], !P1 ;  /* 0x3ac0000046b67fae */ /* 0x0005e8000c921848 */
[----:B-1----:R-:W4:Y:S04]  /*dfe0*/  LDL.LU.64 R58, [R1+0x710] ;  /* 0x00071000013a7983 */ /* 0x002f280000300a00 */
[----:B------:R-:W4:Y:S04]  /*dff0*/  LDL.LU.64 R56, [R1+0x718] ;  /* 0x0007180001387983 */ /* 0x000f280000300a00 */
[----:B------:R-:W4:Y:S04]  /*e000*/  LDL.LU.64 R54, [R1+0x720] ;  /* 0x0007200001367983 */ /* 0x000f280000300a00 */
[----:B------:R-:W4:Y:S01]  /*e010*/  LDL.LU.64 R52, [R1+0x730] ;  /* 0x0007300001347983 */ /* 0x000f220000300a00 */
[----:B------:R-:W-:-:S03]  /*e020*/  IMAD.WIDE R50, R202, 0x4, R50 ;  /* 0x00000004ca327825 */ /* 0x000fc600078e0232 */
[----:B------:R-:W-:Y:S04]  /*e030*/  STL.64 [R1+0x3f0], R70 ;  /* 0x0003f04601007387 */ /* 0x000fe80000100a00 */
[----:B------:R-:W-:Y:S04]  /*e040*/  STL.64 [R1+0x3c8], R68 ;  /* 0x0003c84401007387 */ /* 0x000fe80000100a00 */
[----:B------:R1:W-:Y:S04]  /*e050*/  LDGSTS.E [R182+0x3ae00], [R68.64], !P1 ;  /* 0x3ae0000044b67fae */ /* 0x0003e8000c921848 */
[----:B------:R-:W-:Y:S04]  /*e060*/  STL.64 [R1+0x3b0], R66 ;  /* 0x0003b04201007387 */ /* 0x000fe80000100a00 */
[----:B------:R3:W-:Y:S04]  /*e070*/  LDGSTS.E [R182+0x3bc00], [R66.64], !P2 ;  /* 0x3bc0000042b67fae */ /* 0x0007e8000d121848 */
[----:B------:R1:W-:Y:S04]  /*e080*/  STL.64 [R1+0x398], R50 ;  /* 0x0003983201007387 */ /* 0x0003e80000100a00 */
[----:B------:R1:W-:Y:S04]  /*e090*/  LDGSTS.E [R182+0x3be00], [R50.64], !P2 ;  /* 0x3be0000032b67fae */ /* 0x0003e8000d121848 */
[----:B-1----:R-:W4:Y:S04]  /*e0a0*/  LDL.LU.64 R50, [R1+0x1c0] ;  /* 0x0001c00001327983 */ /* 0x002f280000300a00 */
[----:B------:R-:W1:Y:S01]  /*e0b0*/  S2R R252, SR_TID.X ;  /* 0x0000000000fc7919 */ /* 0x000e620000002100 */
[----:B------:R-:W-:-:S04]  /*e0c0*/  IADD3 R46, R204, -0x100, RZ ;  /* 0xffffff00cc2e7810 */ /* 0x000fc80007ffe0ff */
[----:B------:R-:W-:Y:S01]  /*e0d0*/  ISETP.GE.U32.AND P6, PT, R46, 0x7ffffe81, PT ;  /* 0x7ffffe812e00780c */ /* 0x000fe20003fc6070 */
[----:B------:R-:W-:Y:S02]  /*e0e0*/  ULDC UR4, c[0x0][0x18c] ;  /* 0x0000630000047ab9 */ /* 0x000fe40000000800 */
[----:B------:R-:W-:Y:S01]  /*e0f0*/  USHF.L.U32 UR4, UR4, 0x7, URZ ;  /* 0x0000000704047899 */ /* 0x000fe2000800063f */
[----:B-1----:R-:W-:-:S04]  /*e100*/  LOP3.LUT R252, R252, 0x7f, RZ, 0xc0, !PT ;  /* 0x0000007ffcfc7812 */ /* 0x002fc800078ec0ff */
[----:B------:R-:W-:Y:S02]  /*e110*/  ISETP.GE.AND P0, PT, R252, R46, PT ;  /* 0x0000002efc00720c */ /* 0x000fe40003f06270 */
[----:B------:R-:W-:-:S04]  /*e120*/  IADD3 R46, R204, -0x105, RZ ;  /* 0xfffffefbcc2e7810 */ /* 0x000fc80007ffe0ff */
[----:B------:R-:W-:Y:S02]  /*e130*/  ISETP.GE.U32.AND P2, PT, R46, 0x7ffffe7c, PT ;  /* 0x7ffffe7c2e00780c */ /* 0x000fe40003f46070 */
[C---:B------:R-:W-:Y:S02]  /*e140*/  IADD3 R46, R204.reuse, -0x109, RZ ;  /* 0xfffffef7cc2e7810 */ /* 0x040fe40007ffe0ff */
[----:B------:R-:W-:Y:S02]  /*e150*/  IADD3 R47, R204, -0x101, RZ ;  /* 0xfffffeffcc2f7810 */ /* 0x000fe40007ffe0ff */
[----:B------:R-:W-:Y:S02]  /*e160*/  SEL R252, RZ, 0x4, P0 ;  /* 0x00000004fffc7807 */ /* 0x000fe40000000000 */
[----:B------:R-:W-:Y:S01]  /*e170*/  ISETP.GE.U32.AND P1, PT, R47, 0x7ffffe80, PT ;  /* 0x7ffffe802f00780c */ /* 0x000fe20003f26070 */
[C---:B---3--:R-:W-:Y:S02]  /*e180*/  IMAD.WIDE R66, R202.reuse, 0x4, R48 ;  /* 0x00000004ca427825 */ /* 0x048fe400078e0230 */
[----:B------:R-:W3:Y:S02]  /*e190*/  LDL.LU.64 R48, [R1+0x1c8] ;  /* 0x0001c80001307983 */ /* 0x000ee40000300a00 */
[----:B--2---:R-:W-:-:S02]  /*e1a0*/  IMAD.WIDE R64, R202, 0x4, R64 ;  /* 0x00000004ca407825 */ /* 0x004fc400078e0240 */
[----:B------:R-:W-:Y:S04]  /*e1b0*/  STL.64 [R1+0x380], R66 ;  /* 0x0003804201007387 */ /* 0x000fe80000100a00 */
[----:B------:R1:W-:Y:S04]  /*e1c0*/  LDGSTS.E [R182+0x3cc00], [R66.64], !P3 ;  /* 0x3cc0000042b67fae */ /* 0x0003e8000d921848 */
[----:B------:R-:W-:Y:S04]  /*e1d0*/  STL.64 [R1+0x358], R64 ;  /* 0x0003584001007387 */ /* 0x000fe80000100a00 */
[----:B------:R2:W-:Y:S01]  /*e1e0*/  LDGSTS.E [R182+0x3ce00], [R64.64], !P3 ;  /* 0x3ce0000040b67fae */ /* 0x0005e2000d921848 */
[----:B----4-:R-:W-:-:S04]  /*e1f0*/  IMAD.WIDE R62, R202, 0x4, R62 ;  /* 0x00000004ca3e7825 */ /* 0x010fc800078e023e */
[----:B------:R-:W-:Y:S01]  /*e200*/  IMAD.WIDE R60, R202, 0x4, R60 ;  /* 0x00000004ca3c7825 */ /* 0x000fe200078e023c */
[----:B------:R-:W-:Y:S04]  /*e210*/  STL.64 [R1+0x340], R62 ;  /* 0x0003403e01007387 */ /* 0x000fe80000100a00 */
[----:B------:R4:W-:Y:S01]  /*e220*/  LDGSTS.E [R182+0x3dc00], [R62.64], !P4 ;  /* 0x3dc000003eb67fae */ /* 0x0009e2000e121848 */
[----:B------:R-:W-:-:S03]  /*e230*/  ISETP.GE.U32.AND P3, PT, R46, 0x7ffffe78, PT ;  /* 0x7ffffe782e00780c */ /* 0x000fc60003f66070 */
[----:B------:R-:W-:Y:S04]  /*e240*/  STL.64 [R1+0x328], R60 ;  /* 0x0003283c01007387 */ /* 0x000fe80000100a00 */
[----:B------:R1:W-:Y:S01]  /*e250*/  LDGSTS.E [R182+0x3de00], [R60.64], !P4 ;  /* 0x3de000003cb67fae */ /* 0x0003e2000e121848 */
[----:B------:R-:W-:-:S04]  /*e260*/  IADD3 R46, R204, -0x10d, RZ ;  /* 0xfffffef3cc2e7810 */ /* 0x000fc80007ffe0ff */
[----:B------:R-:W-:Y:S02]  /*e270*/  ISETP.GE.U32.AND P4, PT, R46, 0x7ffffe74, PT ;  /* 0x7ffffe742e00780c */ /* 0x000fe40003f86070 */
[----:B------:R-:W-:Y:S01]  /*e280*/  IADD3 R46, R204, -0x111, RZ ;  /* 0xfffffeefcc2e7810 */ /* 0x000fe20007ffe0ff */
[----:B------:R-:W-:-:S04]  /*e290*/  IMAD.WIDE R58, R202, 0x4, R58 ;  /* 0x00000004ca3a7825 */ /* 0x000fc800078e023a */
[C---:B------:R-:W-:Y:S01]  /*e2a0*/  IMAD.WIDE R56, R202.reuse, 0x4, R56 ;  /* 0x00000004ca387825 */ /* 0x040fe200078e0238 */
[----:B------:R-:W-:Y:S03]  /*e2b0*/  STL.64 [R1+0x310], R58 ;  /* 0x0003103a01007387 */ /* 0x000fe60000100a00 */
[C---:B------:R-:W-:Y:S01]  /*e2c0*/  IMAD.WIDE R54, R202.reuse, 0x4, R54 ;  /* 0x00000004ca367825 */ /* 0x040fe200078e0236 */
[----:B------:R1:W-:Y:S03]  /*e2d0*/  LDGSTS.E [R182+0x3ec00], [R58.64], !P5 ;  /* 0x3ec000003ab67fae */ /* 0x0003e6000e921848 */
[----:B------:R-:W-:Y:S01]  /*e2e0*/  IMAD.WIDE R52, R202, 0x4, R52 ;  /* 0x00000004ca347825 */ /* 0x000fe200078e0234 */
[----:B------:R-:W-:Y:S04]  /*e2f0*/  STL.64 [R1+0x2e8], R56 ;  /* 0x0002e83801007387 */ /* 0x000fe80000100a00 */
[----:B------:R1:W-:Y:S04]  /*e300*/  LDGSTS.E [R182+0x3ee00], [R56.64], !P5 ;  /* 0x3ee0000038b67fae */ /* 0x0003e8000e921848 */
[----:B------:R-:W-:Y:S04]  /*e310*/  STL.64 [R1+0x2d0], R54 ;  /* 0x0002d03601007387 */ /* 0x000fe80000100a00 */
[----:B------:R1:W-:Y:S04]  /*e320*/  LDGSTS.E [R182+0x3fc00], [R54.64], !P6 ;  /* 0x3fc0000036b67fae */ /* 0x0003e8000f121848 */
[----:B------:R1:W-:Y:S04]  /*e330*/  STL.64 [R1+0x2b8], R52 ;  /* 0x0002b83401007387 */ /* 0x0003e80000100a00 */
[----:B------:R1:W-:Y:S01]  /*e340*/  LDGSTS.E [R182+0x3fe00], [R52.64], !P6 ;  /* 0x3fe0000034b67fae */ /* 0x0003e2000f121848 */
[----:B------:R-:W-:Y:S01]  /*e350*/  ISETP.NE.U32.AND P6, PT, R0, RZ, PT ;  /* 0x000000ff0000720c */ /* 0x000fe20003fc5070 */
[----:B------:R-:W-:Y:S01]  /*e360*/  IMAD.U32 R0, RZ, RZ, UR4 ;  /* 0x00000004ff007e24 */ /* 0x000fe2000f8e00ff */
[----:B------:R-:W-:Y:S01]  /*e370*/  ISETP.GE.U32.AND P5, PT, R46, 0x7ffffe70, PT ;  /* 0x7ffffe702e00780c */ /* 0x000fe20003fa6070 */
[----:B------:R-:W0:Y:S01]  /*e380*/  LDGDEPBAR ;  /* 0x00000000000079af */ /* 0x000e220000000000 */
[----:B-1----:R-:W-:-:S05]  /*e390*/  IMAD.MOV.U32 R53, RZ, RZ, 0x7f ;  /* 0x0000007fff357424 */ /* 0x002fca00078e00ff */
[----:B------:R-:W-:Y:S01]  /*e3a0*/  IADD3 R53, R53, c[0x0][0x180], RZ ;  /* 0x0000600035357a10 */ /* 0x000fe20007ffe0ff */
[----:B------:R-:W-:-:S03]  /*e3b0*/  IMAD.WIDE R46, R0, 0x4, R50 ;  /* 0x00000004002e7825 */ /* 0x000fc600078e0232 */
[----:B------:R-:W-:Y:S01]  /*e3c0*/  ISETP.GT.AND P0, PT, R53, 0x17f, PT ;  /* 0x0000017f3500780c */ /* 0x000fe20003f04270 */
[----:B------:R-:W3:Y:S04]  /*e3d0*/  LDL.LU.64 R50, [R1+0x1d0] ;  /* 0x0001d00001327983 */ /* 0x000ee80000300a00 */
[----:B------:R-:W3:Y:S04]  /*e3e0*/  LDL.LU.64 R52, [R1+0x1e8] ;  /* 0x0001e80001347983 */ /* 0x000ee80000300a00 */
[----:B------:R-:W3:Y:S04]  /*e3f0*/  LDL.LU.64 R54, [R1+0x1f0] ;  /* 0x0001f00001367983 */ /* 0x000ee80000300a00 */
[----:B------:R-:W3:Y:S04]  /*e400*/  LDL.LU.64 R56, [R1+0x1f8] ;  /* 0x0001f80001387983 */ /* 0x000ee80000300a00 */
[----:B------:R-:W3:Y:S04]  /*e410*/  LDL.LU.64 R58, [R1+0x210] ;  /* 0x00021000013a7983 */ /* 0x000ee80000300a00 */
[----:B------:R-:W3:Y:S04]  /*e420*/  LDL.LU.64 R60, [R1+0x218] ;  /* 0x00021800013c7983 */ /* 0x000ee80000300a00 */
[----:B----4-:R-:W4:Y:S04]  /*e430*/  LDL.LU.64 R62, [R1+0x220] ;  /* 0x00022000013e7983 */ /* 0x010f280000300a00 */
[----:B--2---:R-:W2:Y:S04]  /*e440*/  LDL.LU.64 R64, [R1+0x228] ;  /* 0x0002280001407983 */ /* 0x004ea80000300a00 */
[----:B------:R-:W2:Y:S04]  /*e450*/  LDL.LU.64 R66, [R1+0x238] ;  /* 0x0002380001427983 */ /* 0x000ea80000300a00 */
        /* <DEDUP_REMOVED lines=50> */
[----:B------:R-:W2:Y:S01]  /*e780*/  LDL.LU.64 R170, [R1+0x470] ;  /* 0x0004700001aa7983 */ /* 0x000ea20000300a00 */
[----:B---3--:R-:W-:-:S03]  /*e790*/  IMAD.WIDE R48, R0, 0x4, R48 ;  /* 0x0000000400307825 */ /* 0x008fc600078e0230 */
[----:B------:R1:W-:Y:S01]  /*e7a0*/  LDGSTS.E [R203+0x68000], [R46.64], P6 ;  /* 0x680000002ecb7fae */ /* 0x0003e2000b121848 */
[----:B------:R-:W-:-:S03]  /*e7b0*/  LOP3.LUT R247, R203, 0x10, RZ, 0x3c, !PT ;  /* 0x00000010cbf77812 */ /* 0x000fc600078e3cff */
[----:B------:R-:W3:Y:S01]  /*e7c0*/  LDL.LU.64 R172, [R1+0x480] ;  /* 0x0004800001ac7983 */ /* 0x000ee20000300a00 */
[----:B------:R-:W-:-:S03]  /*e7d0*/  LOP3.LUT R178, R203, 0x20, RZ, 0x3c, !PT ;  /* 0x00000020cbb27812 */ /* 0x000fc600078e3cff */
[----:B------:R-:W3:Y:S04]  /*e7e0*/  LDL.LU.64 R174, [R1+0x488] ;  /* 0x0004880001ae7983 */ /* 0x000ee80000300a00 */
[----:B------:R-:W3:Y:S04]  /*e7f0*/  LDL.LU.64 R184, [R1+0xa98] ;  /* 0x000a980001b87983 */ /* 0x000ee80000300a00 */
[----:B------:R-:W3:Y:S04]  /*e800*/  LDL.LU.64 R76, [R1+0x110] ;  /* 0x00011000014c7983 */ /* 0x000ee80000300a00 */
[----:B------:R-:W3:Y:S01]  /*e810*/  LDL.LU.64 R176, [R1+0xaa0] ;  /* 0x000aa00001b07983 */ /* 0x000ee20000300a00 */
[----:B------:R-:W-:-:S04]  /*e820*/  IMAD.WIDE R50, R0, 0x4, R50 ;  /* 0x0000000400327825 */ /* 0x000fc800078e0232 */
[----:B----4-:R-:W-:-:S05]  /*e830*/  IMAD.WIDE R62, R0, 0x4, R62 ;  /* 0x00000004003e7825 */ /* 0x010fca00078e023e */
[----:B------:R1:W-:Y:S01]  /*e840*/  LDGSTS.E [R203+0x69000], [R62.64], P6 ;  /* 0x690000003ecb7fae */ /* 0x0003e2000b121848 */
[----:B--2---:R-:W-:-:S04]  /*e850*/  IMAD.WIDE R64, R0, 0x4, R64 ;  /* 0x0000000400407825 */ /* 0x004fc800078e0240 */
[----:B------:R-:W-:-:S04]  /*e860*/  IMAD.WIDE R66, R0, 0x4, R66 ;  /* 0x0000000400427825 */ /* 0x000fc800078e0242 */
[----:B------:R-:W-:-:S05]  /*e870*/  IMAD.WIDE R80, R0, 0x4, R80 ;  /* 0x0000000400507825 */ /* 0x000fca00078e0250 */
[----:B------:R1:W-:Y:S01]  /*e880*/  LDGSTS.E [R203+0x6a000], [R80.64], P6 ;  /* 0x6a00000050cb7fae */ /* 0x0003e2000b121848 */
[----:B------:R-:W-:-:S04]  /*e890*/  IMAD.WIDE R82, R0, 0x4, R82 ;  /* 0x0000000400527825 */ /* 0x000fc800078e0252 */
        /* <DEDUP_REMOVED lines=21> */
[----:B------:R-:W-:-:S03]  /*e9f0*/  IMAD.WIDE R162, R0, 0x4, R162 ;  /* 0x0000000400a27825 */ /* 0x000fc600078e02a2 */
[----:B------:R2:W-:Y:S04]  /*ea00*/  LDGSTS.E [R247+0x68200], [R48.64], P6 ;  /* 0x6820000030f77fae */ /* 0x0005e8000b121848 */
[----:B------:R2:W-:Y:S04]  /*ea10*/  LDGSTS.E [R247+0x69200], [R64.64], P6 ;  /* 0x6920000040f77fae */ /* 0x0005e8000b121848 */
[----:B------:R2:W-:Y:S04]  /*ea20*/  LDGSTS.E [R247+0x6a200], [R82.64], P6 ;  /* 0x6a20000052f77fae */ /* 0x0005e8000b121848 */
[----:B------:R2:W-:Y:S04]  /*ea30*/  LDGSTS.E [R247+0x6b200], [R98.64], P6 ;  /* 0x6b20000062f77fae */ /* 0x0005e8000b121848 */
[----:B------:R2:W-:Y:S04]  /*ea40*/  LDGSTS.E [R247+0x6c200], [R114.64], P6 ;  /* 0x6c20000072f77fae */ /* 0x0005e8000b121848 */
[----:B------:R2:W-:Y:S04]  /*ea50*/  LDGSTS.E [R247+0x6d200], [R130.64], P6 ;  /* 0x6d20000082f77fae */ /* 0x0005e8000b121848 */
[----:B------:R2:W-:Y:S01]  /*ea60*/  LDGSTS.E [R247+0x6e200], [R146.64], P6 ;  /* 0x6e20000092f77fae */ /* 0x0005e2000b121848 */
[----:B------:R-:W-:-:S03]  /*ea70*/  IMAD.WIDE R164, R0, 0x4, R164 ;  /* 0x0000000400a47825 */ /* 0x000fc600078e02a4 */
[----:B------:R2:W-:Y:S04]  /*ea80*/  LDGSTS.E [R247+0x6f200], [R162.64], P6 ;  /* 0x6f200000a2f77fae */ /* 0x0005e8000b121848 */
[----:B------:R4:W-:Y:S04]  /*ea90*/  LDGSTS.E [R178+0x68400], [R50.64], P6 ;  /* 0x6840000032b27fae */ /* 0x0009e8000b121848 */
[----:B------:R4:W-:Y:S01]  /*eaa0*/  LDGSTS.E [R178+0x69400], [R66.64], P6 ;  /* 0x6940000042b27fae */ /* 0x0009e2000b121848 */
[----:B------:R-:W-:-:S03]  /*eab0*/  IMAD.WIDE R86, R0, 0x4, R86 ;  /* 0x0000000400567825 */ /* 0x000fc600078e0256 */
[----:B------:R4:W-:Y:S01]  /*eac0*/  LDGSTS.E [R178+0x6a400], [R84.64], P6 ;  /* 0x6a40000054b27fae */ /* 0x0009e2000b121848 */
[----:B--2---:R-:W-:-:S03]  /*ead0*/  LOP3.LUT R247, R203, 0x30, RZ, 0x3c, !PT ;  /* 0x00000030cbf77812 */ /* 0x004fc600078e3cff */
[----:B------:R4:W-:Y:S01]  /*eae0*/  LDGSTS.E [R178+0x6b400], [R100.64], P6 ;  /* 0x6b40000064b27fae */ /* 0x0009e2000b121848 */
[----:B------:R-:W-:-:S03]  /*eaf0*/  IMAD.WIDE R102, R0, 0x4, R102 ;  /* 0x0000000400667825 */ /* 0x000fc600078e0266 */
        /* <DEDUP_REMOVED lines=29> */
[----:B--2---:R-:W-:Y:S01]  /*ecd0*/  LOP3.LUT R247, R203, 0x50, RZ, 0x3c, !PT ;  /* 0x00000050cbf77812 */ /* 0x004fe200078e3cff */
[C---:B------:R-:W-:Y:S02]  /*ece0*/  IMAD.WIDE R90, R0.reuse, 0x4, R90 ;  /* 0x00000004005a7825 */ /* 0x040fe400078e025a */
[----:B------:R2:W-:Y:S02]  /*ecf0*/  LDGSTS.E [R179+0x6b800], [R104.64], P6 ;  /* 0x6b80000068b37fae */ /* 0x0005e4000b121848 */
[C---:B------:R-:W-:Y:S02]  /*ed00*/  IMAD.WIDE R106, R0.reuse, 0x4, R106 ;  /* 0x00000004006a7825 */ /* 0x040fe400078e026a */
[----:B------:R2:W-:Y:S02]  /*ed10*/  LDGSTS.E [R179+0x6c800], [R120.64], P6 ;  /* 0x6c80000078b37fae */ /* 0x0005e4000b121848 */
[----:B------:R-:W-:-:S02]  /*ed20*/  IMAD.WIDE R122, R0, 0x4, R122 ;  /* 0x00000004007a7825 */ /* 0x000fc400078e027a */
[----:B------:R2:W-:Y:S02]  /*ed30*/  LDGSTS.E [R179+0x6d800], [R136.64], P6 ;  /* 0x6d80000088b37fae */ /* 0x0005e4000b121848 */
[C---:B------:R-:W-:Y:S02]  /*ed40*/  IMAD.WIDE R138, R0.reuse, 0x4, R138 ;  /* 0x00000004008a7825 */ /* 0x040fe400078e028a */
[----:B------:R2:W-:Y:S02]  /*ed50*/  LDGSTS.E [R179+0x6e800], [R152.64], P6 ;  /* 0x6e80000098b37fae */ /* 0x0005e4000b121848 */
[C---:B------:R-:W-:Y:S02]  /*ed60*/  IMAD.WIDE R154, R0.reuse, 0x4, R154 ;  /* 0x00000004009a7825 */ /* 0x040fe400078e029a */
[----:B------:R2:W-:Y:S02]  /*ed70*/  LDGSTS.E [R179+0x6f800], [R168.64], P6 ;  /* 0x6f800000a8b37fae */ /* 0x0005e4000b121848 */
[----:B------:R-:W-:-:S02]  /*ed80*/  IMAD.WIDE R170, R0, 0x4, R170 ;  /* 0x0000000400aa7825 */ /* 0x000fc400078e02aa */
        /* <DEDUP_REMOVED lines=8> */
[----:B-1----:R-:W2:Y:S01]  /*ee10*/  LDL.LU.64 R246, [R1+0xa90] ;  /* 0x000a900001f67983 */ /* 0x002ea20000300a00 */
[----:B------:R-:W-:Y:S01]  /*ee20*/  IMAD.WIDE R58, R0, 0x4, R58 ;  /* 0x00000004003a7825 */ /* 0x000fe200078e023a */
[----:B------:R-:W-:-:S02]  /*ee30*/  LOP3.LUT R183, R203, 0x70, RZ, 0x3c, !PT ;  /* 0x00000070cbb77812 */ /* 0x000fc400078e3cff */
[----:B------:R-:W4:Y:S01]  /*ee40*/  LDL.LU.64 R188, [R1+0xa88] ;  /* 0x000a880001bc7983 */ /* 0x000f220000300a00 */
        /* <DEDUP_REMOVED lines=12> */
[----:B---3--:R-:W-:-:S03]  /*ef10*/  IMAD.WIDE R172, R0, 0x4, R172 ;  /* 0x0000000400ac7825 */ /* 0x008fc600078e02ac */
        /* <DEDUP_REMOVED lines=11> */
[----:B------:R-:W-:Y:S01]  /*efd0*/  IMAD.WIDE R142, R0, 0x4, R142 ;  /* 0x00000004008e7825 */ /* 0x000fe200078e028e */
[----:B------:R-:W-:Y:S02]  /*efe0*/  IADD3 R180, R204, -0x115, RZ ;  /* 0xfffffeebccb47810 */ /* 0x000fe40007ffe0ff */
[----:B------:R1:W-:Y:S01]  /*eff0*/  LDGSTS.E [R183+0x6ce00], [R126.64], P6 ;  /* 0x6ce000007eb77fae */ /* 0x0003e2000b121848 */
[----:B------:R-:W-:-:S03]  /*f000*/  IMAD.WIDE R158, R0, 0x4, R158 ;  /* 0x00000004009e7825 */ /* 0x000fc600078e029e */
[----:B------:R-:W3:Y:S01]  /*f010*/  LDL.LU.64 R190, [R1+0xa80] ;  /* 0x000a800001be7983 */ /* 0x000ee20000300a00 */
[----:B------:R-:W-:-:S03]  /*f020*/  IMAD.WIDE R174, R0, 0x4, R174 ;  /* 0x0000000400ae7825 */ /* 0x000fc600078e02ae */
[----:B------:R1:W-:Y:S04]  /*f030*/  LDGSTS.E [R183+0x6de00], [R142.64], P6 ;  /* 0x6de000008eb77fae */ /* 0x0003e8000b121848 */
[----:B------:R1:W-:Y:S04]  /*f040*/  LDGSTS.E [R183+0x6ee00], [R158.64], P6 ;  /* 0x6ee000009eb77fae */ /* 0x0003e8000b121848 */
[----:B------:R1:W-:Y:S01]  /*f050*/  LDGSTS.E [R183+0x6fe00], [R174.64], P6 ;  /* 0x6fe00000aeb77fae */ /* 0x0003e2000b121848 */
[----:B------:R-:W-:-:S03]  /*f060*/  ISETP.GE.U32.AND P6, PT, R180, 0x7ffffe6c, PT ;  /* 0x7ffffe6cb400780c */ /* 0x000fc60003fc6070 */
[----:B------:R-:W0:Y:S04]  /*f070*/  LDGDEPBAR ;  /* 0x00000000000079af */ /* 0x000e280000000000 */
[----:B-1----:R-:W3:Y:S04]  /*f080*/  LDL.LU.64 R182, [R1+0xa78] ;  /* 0x000a780001b67983 */ /* 0x002ee80000300a00 */
[----:B------:R-:W3:Y:S04]  /*f090*/  LDL.LU.64 R180, [R1+0xe0] ;  /* 0x0000e00001b47983 */ /* 0x000ee80000300a00 */
[----:B------:R-:W3:Y:S01]  /*f0a0*/  LDL.LU.64 R198, [R1+0xa70] ;  /* 0x000a700001c67983 */ /* 0x000ee20000300a00 */
[----:B------:R-:W-:Y:S01]  /*f0b0*/  IADD3 R186, R204, -0x119, RZ ;  /* 0xfffffee7ccba7810 */ /* 0x000fe20007ffe0ff */
[----:B------:R-:W-:-:S02]  /*f0c0*/  IMAD.WIDE R192, R202, 0x4, R184 ;  /* 0x00000004cac07825 */ /* 0x000fc400078e02b8 */
[----:B------:R-:W-:Y:S01]  /*f0d0*/  BAR.SYNC.DEFER_BLOCKING 0x0 ;  /* 0x0000000000007b1d */ /* 0x000fe20000010000 */
[----:B------:R-:W-:Y:S01]  /*f0e0*/  SEL R252, R252, RZ, P0 ;  /* 0x000000fffcfc7207 */ /* 0x000fe20000000000 */
[----:B------:R-:W-:Y:S01]  /*f0f0*/  IMAD.WIDE R184, R202, 0x4, R76 ;  /* 0x00000004cab87825 */ /* 0x000fe200078e024c */
[----:B------:R-:W-:-:S03]  /*f100*/  ISETP.GE.U32.AND P0, PT, R186, 0x7ffffe68, PT ;  /* 0x7ffffe68ba00780c */ /* 0x000fc60003f06070 */
[----:B------:R-:W3:Y:S04]  /*f110*/  LDL.LU.64 R186, [R1+0xb0] ;  /* 0x0000b00001ba7983 */ /* 0x000ee80000300a00 */
[----:B------:R-:W-:Y:S04]  /*f120*/  STL.64 [R1+0x178], R192 ;  /* 0x000178c001007387 */ /* 0x000fe80000100a00 */
[----:B------:R1:W-:Y:S04]  /*f130*/  STL.64 [R1+0x170], R184 ;  /* 0x000170b801007387 */ /* 0x0003e80000100a00 */
[----:B------:R-:W-:Y:S01]  /*f140*/  @!PT LDS RZ, [RZ] ;  /* 0x00000000fffff984 */ /* 0x000fe20000000800 */
[----:B------:R-:W-:Y:S01]  /*f150*/  @!PT LDS RZ, [RZ] ;  /* 0x00000000fffff984 */ /* 0x000fe20000000800 */
[----:B------:R-:W-:Y:S01]  /*f160*/  @!PT LDS RZ, [RZ] ;  /* 0x00000000fffff984 */ /* 0x000fe20000000800 */
[----:B------:R4:W-:Y:S04]  /*f170*/  LDGSTS.E [R203+0x40000], [R192.64], !P1 ;  /* 0x40000000c0cb7fae */ /* 0x0009e8000c921848 */
[----:B------:R1:W-:Y:S02]  /*f180*/  LDGSTS.E [R203+0x40200], [R184.64], !P1 ;  /* 0x40200000b8cb7fae */ /* 0x0003e4000c921848 */
[----:B-1----:R-:W-:-:S02]  /*f190*/  IMAD.WIDE R184, R202, 0x4, R176 ;  /* 0x00000004cab87825 */ /* 0x002fc400078e02b0 */
[----:B------:R-:W3:Y:S04]  /*f1a0*/  LDL.LU.64 R176, [R1+0xa68] ;  /* 0x000a680001b07983 */ /* 0x000ee80000300a00 */
[----:B------:R1:W-:Y:S01]  /*f1b0*/  LDGSTS.E [R203+0x41000], [R184.64], !P2 ;  /* 0x41000000b8cb7fae */ /* 0x0003e2000d121848 */
[----:B--2---:R-:W-:-:S03]  /*f1c0*/  IMAD.WIDE R194, R202, 0x4, R246 ;  /* 0x00000004cac27825 */ /* 0x004fc600078e02f6 */
[----:B------:R-:W2:Y:S01]  /*f1d0*/  LDL.LU.64 R246, [R1+0xa60] ;  /* 0x000a600001f67983 */ /* 0x000ea20000300a00 */
[----:B----4-:R-:W-:-:S03]  /*f1e0*/  IMAD.WIDE R192, R202, 0x4, R188 ;  /* 0x00000004cac07825 */ /* 0x010fc600078e02bc */
[----:B------:R1:W-:Y:S04]  /*f1f0*/  STL.64 [R1+0x148], R184 ;  /* 0x000148b801007387 */ /* 0x0003e80000100a00 */
[----:B------:R-:W-:Y:S04]  /*f200*/  STL.64 [R1+0x140], R194 ;  /* 0x000140c201007387 */ /* 0x000fe80000100a00 */
[----:B------:R-:W4:Y:S04]  /*f210*/  LDL.LU.64 R188, [R1+0xa58] ;  /* 0x000a580001bc7983 */ /* 0x000f280000300a00 */
[----:B------:R-:W-:Y:S04]  /*f220*/  STL.64 [R1+0x118], R192 ;  /* 0x000118c001007387 */ /* 0x000fe80000100a00 */
[----:B-1----:R-:W4:Y:S04]  /*f230*/  LDL.LU.64 R184, [R1+0xa50] ;  /* 0x000a500001b87983 */ /* 0x002f280000300a00 */
[----:B------:R1:W-:Y:S04]  /*f240*/  LDGSTS.E [R203+0x41200], [R194.64], !P2 ;  /* 0x41200000c2cb7fae */ /* 0x0003e8000d121848 */
[----:B------:R1:W-:Y:S01]  /*f250*/  LDGSTS.E [R203+0x42000], [R192.64], !P3 ;  /* 0x42000000c0cb7fae */ /* 0x0003e2000d921848 */
[----:B---3--:R-:W-:-:S05]  /*f260*/  IMAD.WIDE R190, R202, 0x4, R190 ;  /* 0x00000004cabe7825 */ /* 0x008fca00078e02be */
[----:B------:R3:W-:Y:S04]  /*f270*/  STL.64 [R1+0x110], R190 ;  /* 0x000110be01007387 */ /* 0x0007e80000100a00 */
[----:B------:R3:W-:Y:S02]  /*f280*/  LDGSTS.E [R203+0x42200], [R190.64], !P3 ;  /* 0x42200000becb7fae */ /* 0x0007e4000d921848 */
[C---:B---3--:R-:W-:Y:S02]  /*f290*/  IMAD.WIDE R190, R202.reuse, 0x4, R182 ;  /* 0x00000004cabe7825 */ /* 0x048fe400078e02b6 */
[----:B------:R-:W3:Y:S02]  /*f2a0*/  LDL.LU.64 R182, [R1+0xa48] ;  /* 0x000a480001b67983 */ /* 0x000ee40000300a00 */
[----:B-1----:R-:W-:-:S02]  /*f2b0*/  IMAD.WIDE R194, R202, 0x4, R180 ;  /* 0x00000004cac27825 */ /* 0x002fc400078e02b4 */
[----:B------:R-:W3:Y:S02]  /*f2c0*/  LDL.LU.64 R180, [R1+0xa40] ;  /* 0x000a400001b47983 */ /* 0x000ee40000300a00 */
[C---:B------:R-:W-:Y:S02]  /*f2d0*/  IMAD.WIDE R192, R202.reuse, 0x4, R198 ;  /* 0x00000004cac07825 */ /* 0x040fe400078e02c6 */
[----:B------:R1:W-:Y:S04]  /*f2e0*/  STL.64 [R1+0xe8], R190 ;  /* 0x0000e8be01007387 */ /* 0x0003e80000100a00 */
[----:B------:R-:W-:Y:S04]  /*f2f0*/  STL.64 [R1+0xe0], R194 ;  /* 0x0000e0c201007387 */ /* 0x000fe80000100a00 */
[----:B------:R-:W3:Y:S01]  /*f300*/  LDL.LU.64 R198, [R1+0xa38] ;  /* 0x000a380001c67983 */ /* 0x000ee20000300a00 */
[----:B------:R-:W-:-:S03]  /*f310*/  IMAD.WIDE R186, R202, 0x4, R186 ;  /* 0x00000004caba7825 */ /* 0x000fc600078e02ba */
[----:B------:R1:W-:Y:S04]  /*f320*/  LDGSTS.E [R203+0x43000], [R190.64], !P4 ;  /* 0x43000000becb7fae */ /* 0x0003e8000e121848 */
[----:B------:R-:W-:Y:S04]  /*f330*/  STL.64 [R1+0xb8], R192 ;  /* 0x0000b8c001007387 */ /* 0x000fe80000100a00 */
[----:B------:R2:W-:Y:S04]  /*f340*/  LDGSTS.E [R203+0x43200], [R194.64], !P4 ;  /* 0x43200000c2cb7fae */ /* 0x0005e8000e121848 */
[----:B-1----:R-:W3:Y:S04]  /*f350*/  LDL.LU.64 R190, [R1+0xa30] ;  /* 0x000a300001be7983 */ /* 0x002ee80000300a00 */
[----:B------:R4:W-:Y:S04]  /*f360*/  LDGSTS.E [R203+0x44000], [R192.64], !P5 ;  /* 0x44000000c0cb7fae */ /* 0x0009e8000e921848 */
[----:B------:R1:W-:Y:S04]  /*f370*/  STL.64 [R1+0xb0], R186 ;  /* 0x0000b0ba01007387 */ /* 0x0003e80000100a00 */
[----:B------:R1:W-:Y:S02]  /*f380*/  LDGSTS.E [R203+0x44200], [R186.64], !P5 ;  /* 0x44200000bacb7fae */ /* 0x0003e4000e921848 */
[----:B-1----:R-:W-:-:S02]  /*f390*/  IMAD.WIDE R186, R202, 0x4, R176 ;  /* 0x00000004caba7825 */ /* 0x002fc400078e02b0 */
[----:B------:R-:W3:Y:S04]  /*f3a0*/  LDL.LU.64 R176, [R1+0xa28] ;  /* 0x000a280001b07983 */ /* 0x000ee80000300a00 */
[----:B------:R1:W-:Y:S01]  /*f3b0*/  LDGSTS.E [R203+0x45000], [R186.64], !P6 ;  /* 0x45000000bacb7fae */ /* 0x0003e2000f121848 */
[----:B--2---:R-:W-:-:S03]  /*f3c0*/  IMAD.WIDE R194, R202, 0x4, R246 ;  /* 0x00000004cac27825 */ /* 0x004fc600078e02f6 */
[----:B------:R-:W2:Y:S04]  /*f3d0*/  LDL.LU.64 R246, [R1+0xa20] ;  /* 0x000a200001f67983 */ /* 0x000ea80000300a00 */
[----:B------:R1:W-:Y:S04]  /*f3e0*/  STL.64 [R1+0x1b8], R186 ;  /* 0x0001b8ba01007387 */ /* 0x0003e80000100a00 */
[----:B------:R-:W-:Y:S01]  /*f3f0*/  STL.64 [R1+0x1c0], R194 ;  /* 0x0001c0c201007387 */ /* 0x000fe20000100a00 */
[----:B----4-:R-:W-:-:S03]  /*f400*/  IMAD.WIDE R192, R202, 0x4, R188 ;  /* 0x00000004cac07825 */ /* 0x010fc600078e02bc */
[----:B------:R-:W4:Y:S04]  /*f410*/  LDL.LU.64 R188, [R1+0xa18] ;  /* 0x000a180001bc7983 */ /* 0x000f280000300a00 */
[----:B------:R-:W-:Y:S01]  /*f420*/  STL.64 [R1+0x1f0], R192 ;  /* 0x0001f0c001007387 */ /* 0x000fe20000100a00 */
[----:B------:R-:W-:-:S03]  /*f430*/  IMAD.WIDE R184, R202, 0x4, R184 ;  /* 0x00000004cab87825 */ /* 0x000fc600078e02b8 */
[----:B-1----:R-:W4:Y:S04]  /*f440*/  LDL.LU.64 R186, [R1+0xa10] ;  /* 0x000a100001ba7983 */ /* 0x002f280000300a00 */
[----:B------:R1:W-:Y:S04]  /*f450*/  LDGSTS.E [R203+0x45200], [R194.64], !P6 ;  /* 0x45200000c2cb7fae */ /* 0x0003e8000f121848 */
[----:B------:R1:W-:Y:S01]  /*f460*/  LDGSTS.E [R203+0x46000], [R192.64], !P0 ;  /* 0x46000000c0cb7fae */ /* 0x0003e2000c121848 */
[----:B------:R-:W-:-:S03]  /*f470*/  IADD3 R76, R204, -0x11d, RZ ;  /* 0xfffffee3cc4c7810 */ /* 0x000fc60007ffe0ff */
[----:B------:R3:W-:Y:S04]  /*f480*/  STL.64 [R1+0x1f8], R184 ;  /* 0x0001f8b801007387 */ /* 0x0007e80000100a00 */
[----:B------:R3:W-:Y:S01]  /*f490*/  LDGSTS.E [R203+0x46200], [R184.64], !P0 ;  /* 0x46200000b8cb7fae */ /* 0x0007e2000c121848 */
[----:B------:R-:W-:Y:S02]  /*f4a0*/  ISETP.GE.U32.AND P1, PT, R76, 0x7ffffe64, PT ;  /* 0x7ffffe644c00780c */ /* 0x000fe40003f26070 */
[----:B------:R-:W-:-:S04]  /*f4b0*/  IADD3 R77, R204, -0x121, RZ ;  /* 0xfffffedfcc4d7810 */ /* 0x000fc80007ffe0ff */
[----:B------:R-:W-:Y:S01]  /*f4c0*/  ISETP.GE.U32.AND P2, PT, R77, 0x7ffffe60, PT ;  /* 0x7ffffe604d00780c */ /* 0x000fe20003f46070 */
[C---:B---3--:R-:W-:Y:S02]  /*f4d0*/  IMAD.WIDE R184, R202.reuse, 0x4, R182 ;  /* 0x00000004cab87825 */ /* 0x048fe400078e02b6 */
[----:B------:R-:W3:Y:S02]  /*f4e0*/  LDL.LU.64 R182, [R1+0xa08] ;  /* 0x000a080001b67983 */ /* 0x000ee40000300a00 */
[C---:B-1----:R-:W-:Y:S02]  /*f4f0*/  IMAD.WIDE R194, R202.reuse, 0x4, R180 ;  /* 0x00000004cac27825 */ /* 0x042fe400078e02b4 */
[----:B------:R-:W3:Y:S04]  /*f500*/  LDL.LU.64 R180, [R1+0xa00] ;  /* 0x000a000001b47983 */ /* 0x000ee80000300a00 */
[----:B------:R1:W-:Y:S04]  /*f510*/  STL.64 [R1+0x228], R184 ;  /* 0x000228b801007387 */ /* 0x0003e80000100a00 */
[----:B------:R-:W-:Y:S01]  /*f520*/  STL.64 [R1+0x230], R194 ;  /* 0x000230c201007387 */ /* 0x000fe20000100a00 */
[----:B------:R-:W-:-:S03]  /*f530*/  IMAD.WIDE R192, R202, 0x4, R198 ;  /* 0x00000004cac07825 */ /* 0x000fc600078e02c6 */
[----:B------:R-:W3:Y:S04]  /*f540*/  LDL.LU.64 R198, [R1+0x9f8] ;  /* 0x0009f80001c67983 */ /* 0x000ee80000300a00 */
[----:B------:R1:W-:Y:S04]  /*f550*/  LDGSTS.E [R203+0x47000], [R184.64], !P1 ;  /* 0x47000000b8cb7fae */ /* 0x0003e8000c921848 */
[----:B------:R-:W-:Y:S04]  /*f560*/  STL.64 [R1+0x258], R192 ;  /* 0x000258c001007387 */ /* 0x000fe80000100a00 */
[----:B------:R2:W-:Y:S01]  /*f570*/  LDGSTS.E [R203+0x47200], [R194.64], !P1 ;  /* 0x47200000c2cb7fae */ /* 0x0005e2000c921848 */
[----:B------:R-:W-:-:S03]  /*f580*/  IMAD.WIDE R190, R202, 0x4, R190 ;  /* 0x00000004cabe7825 */ /* 0x000fc600078e02be */
[----:B-1----:R-:W3:Y:S04]  /*f590*/  LDL.LU.64 R184, [R1+0x9f0] ;  /* 0x0009f00001b87983 */ /* 0x002ee80000300a00 */
[----:B------:R4:W-:Y:S04]  /*f5a0*/  LDGSTS.E [R203+0x48000], [R192.64], !P2 ;  /* 0x48000000c0cb7fae */ /* 0x0009e8000d121848 */
[----:B------:R1:W-:Y:S04]  /*f5b0*/  STL.64 [R1+0x260], R190 ;  /* 0x000260be01007387 */ /* 0x0003e80000100a00 */
[----:B------:R1:W-:Y:S02]  /*f5c0*/  LDGSTS.E [R203+0x48200], [R190.64], !P2 ;  /* 0x48200000becb7fae */ /* 0x0003e4000d121848 */
[----:B-1----:R-:W-:-:S02]  /*f5d0*/  IMAD.WIDE R190, R202, 0x4, R176 ;  /* 0x00000004cabe7825 */ /* 0x002fc400078e02b0 */
[----:B------:R-:W3:Y:S02]  /*f5e0*/  LDL.LU.64 R176, [R1+0x9e8] ;  /* 0x0009e80001b07983 */ /* 0x000ee40000300a00 */
[----:B--2---:R-:W-:Y:S02]  /*f5f0*/  IMAD.WIDE R194, R202, 0x4, R246 ;  /* 0x00000004cac27825 */ /* 0x004fe400078e02f6 */
[----:B------:R-:W2:Y:S01]  /*f600*/  LDL.LU.64 R246, [R1+0x9e0] ;  /* 0x0009e00001f67983 */ /* 0x000ea20000300a00 */
[C---:B------:R-:W-:Y:S02]  /*f610*/  IADD3 R76, R204.reuse, -0x125, RZ ;  /* 0xfffffedbcc4c7810 */ /* 0x040fe40007ffe0ff */
[----:B------:R-:W-:Y:S02]  /*f620*/  IADD3 R77, R204, -0x129, RZ ;  /* 0xfffffed7cc4d7810 */ /* 0x000fe40007ffe0ff */
[----:B------:R-:W-:Y:S02]  /*f630*/  ISETP.GE.U32.AND P3, PT, R76, 0x7ffffe5c, PT ;  /* 0x7ffffe5c4c00780c */ /* 0x000fe40003f66070 */
[----:B------:R-:W-:Y:S01]  /*f640*/  ISETP.GE.U32.AND P4, PT, R77, 0x7ffffe58, PT ;  /* 0x7ffffe584d00780c */ /* 0x000fe20003f86070 */
[----:B------:R1:W-:Y:S01]  /*f650*/  STL.64 [R1+0x288], R190 ;  /* 0x000288be01007387 */ /* 0x0003e20000100a00 */
[----:B----4-:R-:W-:-:S03]  /*f660*/  IMAD.WIDE R192, R202, 0x4, R188 ;  /* 0x00000004cac07825 */ /* 0x010fc600078e02bc */
[----:B------:R-:W-:Y:S04]  /*f670*/  STL.64 [R1+0x290], R194 ;  /* 0x000290c201007387 */ /* 0x000fe80000100a00 */
[----:B------:R-:W4:Y:S01]  /*f680*/  LDL.LU.64 R188, [R1+0x9d8] ;  /* 0x0009d80001bc7983 */ /* 0x000f220000300a00 */
[----:B------:R-:W-:-:S03]  /*f690*/  IMAD.WIDE R186, R202, 0x4, R186 ;  /* 0x00000004caba7825 */ /* 0x000fc600078e02ba */
[----:B------:R1:W-:Y:S04]  /*f6a0*/  LDGSTS.E [R203+0x49000], [R190.64], !P3 ;  /* 0x49000000becb7fae */ /* 0x0003e8000d921848 */
[----:B------:R-:W-:Y:S04]  /*f6b0*/  STL.64 [R1+0x2c0], R192 ;  /* 0x0002c0c001007387 */ /* 0x000fe80000100a00 */
[----:B------:R3:W-:Y:S04]  /*f6c0*/  LDGSTS.E [R203+0x49200], [R194.64], !P3 ;  /* 0x49200000c2cb7fae */ /* 0x0007e8000d921848 */
[----:B-1----:R-:W4:Y:S04]  /*f6d0*/  LDL.LU.64 R190, [R1+0x9d0] ;  /* 0x0009d00001be7983 */ /* 0x002f280000300a00 */
        /* <DEDUP_REMOVED lines=9> */
[C---:B------:R-:W-:Y:S02]  /*f770*/  IMAD.WIDE R194, R202.reuse, 0x4, R180 ;  /* 0x00000004cac27825 */ /* 0x040fe400078e02b4 */
[----:B------:R-:W3:Y:S04]  /*f780*/  LDL.LU.64 R180, [R1+0x9c0] ;  /* 0x0009c00001b47983 */ /* 0x000ee80000300a00 */
[----:B------:R1:W-:Y:S04]  /*f790*/  STL.64 [R1+0x300], R186 ;  /* 0x000300ba01007387 */ /* 0x0003e80000100a00 */
[----:B------:R-:W-:Y:S01]  /*f7a0*/  STL.64 [R1+0x308], R194 ;  /* 0x000308c201007387 */ /* 0x000fe20000100a00 */
[----:B-1----:R-:W-:-:S03]  /*f7b0*/  IMAD.WIDE R192, R202, 0x4, R198 ;  /* 0x00000004cac07825 */ /* 0x002fc600078e02c6 */
        /* <DEDUP_REMOVED lines=17> */
[----:B------:R1:W-:Y:S04]  /*f8d0*/  STL.64 [R1+0x400], R184 ;  /* 0x000400b801007387 */ /* 0x0003e80000100a00 */
[----:B------:R-:W-:Y:S01]  /*f8e0*/  STL.64 [R1+0x418], R194 ;  /* 0x000418c201007387 */ /* 0x000fe20000100a00 */
[----:B----4-:R-:W-:-:S03]  /*f8f0*/  IMAD.WIDE R192, R202, 0x4, R188 ;  /* 0x00000004cac07825 */ /* 0x010fc600078e02bc */
[----:B------:R-:W4:Y:S04]  /*f900*/  LDL.LU.64 R188, [R1+0x998] ;  /* 0x0009980001bc7983 */ /* 0x000f280000300a00 */
[----:B------:R1:W-:Y:S04]  /*f910*/  LDGSTS.E [R203+0x4d000], [R184.64], !P0 ;  /* 0x4d000000b8cb7fae */ /* 0x0003e8000c121848 */
[----:B------:R-:W-:Y:S04]  /*f920*/  STL.64 [R1+0x460], R192 ;  /* 0x000460c001007387 */ /* 0x000fe80000100a00 */
[----:B------:R3:W-:Y:S01]  /*f930*/  LDGSTS.E [R203+0x4d200], [R194.64], !P0 ;  /* 0x4d200000c2cb7fae */ /* 0x0007e2000c121848 */
[----:B------:R-:W-:-:S03]  /*f940*/  IMAD.WIDE R190, R202, 0x4, R190 ;  /* 0x00000004cabe7825 */ /* 0x000fc600078e02be */
        /* <DEDUP_REMOVED lines=275> */
[----:B------:R-:W4:Y:S04]  /*10a80*/  LDL.LU.64 R188, [R1+0x810] ;  /* 0x0008100001bc7983 */ /* 0x000f280000300a00 */
[----:B------:R1:W-:Y:S04]  /*10a90*/  LDGSTS.E [R178+0x49400], [R186.64], !P0 ;  /* 0x49400000bab27fae */ /* 0x0003e8000c121848 */
[----:B------:R-:W-:Y:S01]  /*10aa0*/  STL.64 [R1+0x2d8], R192 ;  /* 0x0002d8c001007387 */ /* 0x000fe20000100a00 */
[----:B------:R-:W-:-:S03]  /*10ab0*/  IMAD.WIDE R184, R202, 0x4, R184 ;  /* 0x00000004cab87825 */ /* 0x000fc600078e02b8 */
        /* <DEDUP_REMOVED lines=35> */
[----:B----4-:R-:W-:-:S05]  /*10cf0*/  IMAD.WIDE R192, R202, 0x4, R188 ;  /* 0x00000004cac07825 */ /* 0x010fca00078e02bc */
[----:B------:R1:W-:Y:S04]  /*10d00*/  LDGSTS.E [R178+0x4d400], [R190.64], !P4 ;  /* 0x4d400000beb27fae */ /* 0x0003e8000e121848 */
[----:B------:R-:W4:Y:S04]  /*10d10*/  LDL.LU.64 R188, [R1+0x7d0] ;  /* 0x0007d00001bc7983 */ /* 0x000f280000300a00 */
        /* <DEDUP_REMOVED lines=36> */
[----:B------:R-:W-:-:S03]  /*10f60*/  IADD3 R76, R204, -0x14e, RZ ;  /* 0xfffffeb2cc4c7810 */ /* 0x000fc60007ffe0ff */
[----:B------:R-:W-:Y:S01]  /*10f70*/  STL.64 [R1+0x538], R194 ;  /* 0x000538c201007387 */ /* 0x000fe20000100a00 */
[----:B------:R-:W-:-:S05]  /*10f80*/  ISETP.GE.U32.AND P3, PT, R76, 0x7ffffe33, PT ;  /* 0x7ffffe334c00780c */ /* 0x000fca0003f66070 */
[----:B------:R1:W-:Y:S01]  /*10f90*/  LDGSTS.E [R178+0x51400], [R184.64], !P1 ;  /* 0x51400000b8b27fae */ /* 0x0003e2000c921848 */
[----:B----4-:R-:W-:-:S03]  /*10fa0*/  IMAD.WIDE R192, R202, 0x4, R188 ;  /* 0x00000004cac07825 */ /* 0x010fc600078e02bc */
[----:B------:R-:W4:Y:S04]  /*10fb0*/  LDL.LU.64 R188, [R1+0x790] ;  /* 0x0007900001bc7983 */ /* 0x000f280000300a00 */
[----:B------:R-:W-:Y:S04]  /*10fc0*/  STL.64 [R1+0x568], R192 ;  /* 0x000568c001007387 */ /* 0x000fe80000100a00 */
[----:B-1----:R-:W4:Y:S01]  /*10fd0*/  LDL.LU.64 R184, [R1+0x788] ;  /* 0x0007880001b87983 */ /* 0x002f220000300a00 */
[----:B------:R-:W-:-:S03]  /*10fe0*/  IMAD.WIDE R190, R202, 0x4, R190 ;  /* 0x00000004cabe7825 */ /* 0x000fc600078e02be */
[----:B------:R1:W-:Y:S04]  /*10ff0*/  LDGSTS.E [R178+0x51600], [R194.64], !P1 ;  /* 0x51600000c2b27fae */ /* 0x0003e8000c921848 */
[----:B------:R1:W-:Y:S04]  /*11000*/  LDGSTS.E [R178+0x52400], [R192.64], !P2 ;  /* 0x52400000c0b27fae */ /* 0x0003e8000d121848 */
[----:B------:R3:W-:Y:S04]  /*11010*/  STL.64 [R1+0x570], R190 ;  /* 0x000570be01007387 */ /* 0x0007e80000100a00 */
[----:B------:R3:W-:Y:S01]  /*11020*/  LDGSTS.E [R178+0x52600], [R190.64], !P2 ;  /* 0x52600000beb27fae */ /* 0x0007e2000d121848 */
[----:B------:R-:W-:-:S04]  /*11030*/  IADD3 R77, R204, -0x152, RZ ;  /* 0xfffffeaecc4d7810 */ /* 0x000fc80007ffe0ff */
[----:B------:R-:W-:Y:S01]  /*11040*/  ISETP.GE.U32.AND P4, PT, R77, 0x7ffffe2f, PT ;  /* 0x7ffffe2f4d00780c */ /* 0x000fe20003f86070 */
[C---:B---3--:R-:W-:Y:S02]  /*11050*/  IMAD.WIDE R190, R202.reuse, 0x4, R182 ;  /* 0x00000004cabe7825 */ /* 0x048fe400078e02b6 */
[----:B------:R-:W3:Y:S02]  /*11060*/  LDL.LU.64 R182, [R1+0x780] ;  /* 0x0007800001b67983 */ /* 0x000ee40000300a00 */
[C---:B-1----:R-:W-:Y:S02]  /*11070*/  IMAD.WIDE R194, R202.reuse, 0x4, R180 ;  /* 0x00000004cac27825 */ /* 0x042fe400078e02b4 */
[----:B------:R-:W3:Y:S04]  /*11080*/  LDL.LU.64 R180, [R1+0x778] ;  /* 0x0007780001b47983 */ /* 0x000ee80000300a00 */
[----:B------:R1:W-:Y:S01]  /*11090*/  STL.64 [R1+0x5a0], R190 ;  /* 0x0005a0be01007387 */ /* 0x0003e20000100a00 */
[----:B------:R-:W-:-:S03]  /*110a0*/  IMAD.WIDE R192, R202, 0x4, R198 ;  /* 0x00000004cac07825 */ /* 0x000fc600078e02c6 */
[----:B------:R-:W-:Y:S04]  /*110b0*/  STL.64 [R1+0x5a8], R194 ;  /* 0x0005a8c201007387 */ /* 0x000fe80000100a00 */
[----:B------:R-:W3:Y:S04]  /*110c0*/  LDL.LU.64 R198, [R1+0x770] ;  /* 0x0007700001c67983 */ /* 0x000ee80000300a00 */
[----:B------:R1:W-:Y:S04]  /*110d0*/  LDGSTS.E [R178+0x53400], [R190.64], !P3 ;  /* 0x53400000beb27fae */ /* 0x0003e8000d921848 */
[----:B------:R-:W-:Y:S01]  /*110e0*/  STL.64 [R1+0x5d0], R192 ;  /* 0x0005d0c001007387 */ /* 0x000fe20000100a00 */
[----:B------:R-:W-:-:S03]  /*110f0*/  IMAD.WIDE R186, R202, 0x4, R186 ;  /* 0x00000004caba7825 */ /* 0x000fc600078e02ba */
[----:B------:R2:W-:Y:S04]  /*11100*/  LDGSTS.E [R178+0x53600], [R194.64], !P3 ;  /* 0x53600000c2b27fae */ /* 0x0005e8000d921848 */
        /* <DEDUP_REMOVED lines=14> */
[----:B------:R-:W-:-:S05]  /*111f0*/  IADD3 R76, R204, -0x15e, RZ ;  /* 0xfffffea2cc4c7810 */ /* 0x000fca0007ffe0ff */
[----:B------:R1:W-:Y:S01]  /*11200*/  LDGSTS.E [R178+0x55400], [R186.64], !P5 ;  /* 0x55400000bab27fae */ /* 0x0003e2000e921848 */
[----:B----4-:R-:W-:-:S03]  /*11210*/  IMAD.WIDE R192, R202, 0x4, R188 ;  /* 0x00000004cac07825 */ /* 0x010fc600078e02bc */
[----:B------:R-:W4:Y:S04]  /*11220*/  LDL.LU.64 R188, [R1+0x750] ;  /* 0x0007500001bc7983 */ /* 0x000f280000300a00 */
[----:B------:R-:W-:Y:S01]  /*11230*/  STL.64 [R1+0x6a0], R192 ;  /* 0x0006a0c001007387 */ /* 0x000fe20000100a00 */
[----:B------:R-:W-:-:S03]  /*11240*/  IMAD.WIDE R184, R202, 0x4, R184 ;  /* 0x00000004cab87825 */ /* 0x000fc600078e02b8 */
[----:B-1----:R-:W4:Y:S01]  /*11250*/  LDL.LU.64 R186, [R1+0x748] ;  /* 0x0007480001ba7983 */ /* 0x002f220000300a00 */
[----:B------:R-:W-:-:S03]  /*11260*/  ISETP.GE.U32.AND P0, PT, R76, 0x7ffffe23, PT ;  /* 0x7ffffe234c00780c */ /* 0x000fc60003f06070 */
        /* <DEDUP_REMOVED lines=8> */
[C---:B------:R-:W-:Y:S02]  /*112f0*/  IMAD.WIDE R196, R202.reuse, 0x4, R180 ;  /* 0x00000004cac47825 */ /* 0x040fe400078e02b4 */
[----:B------:R-:W3:Y:S04]  /*11300*/  LDL.LU.64 R180, [R1+0x738] ;  /* 0x0007380001b47983 */ /* 0x000ee80000300a00 */
[----:B------:R1:W-:Y:S04]  /*11310*/  STL.64 [R1+0x6e0], R184 ;  /* 0x0006e0b801007387 */ /* 0x0003e80000100a00 */
[----:B------:R1:W-:Y:S04]  /*11320*/  STL.64 [R1+0x6f0], R196 ;  /* 0x0006f0c401007387 */ /* 0x0003e80000100a00 */
[----:B------:R1:W-:Y:S02]  /*11330*/  LDGSTS.E [R178+0x57400], [R184.64], !P0 ;  /* 0x57400000b8b27fae */ /* 0x0003e4000c121848 */
[----:B-1----:R-:W-:-:S02]  /*11340*/  IMAD.WIDE R194, R202, 0x4, R198 ;  /* 0x00000004cac27825 */ /* 0x002fc400078e02c6 */
[----:B------:R1:W-:Y:S04]  /*11350*/  LDGSTS.E [R178+0x57600], [R196.64], !P0 ;  /* 0x57600000c4b27fae */ /* 0x0003e8000c121848 */
[----:B------:R2:W-:Y:S01]  /*11360*/  LDGSTS.E [R178+0x58400], [R194.64], !P1 ;  /* 0x58400000c2b27fae */ /* 0x0005e2000c921848 */
[----:B------:R-:W-:-:S03]  /*11370*/  IMAD.WIDE R192, R202, 0x4, R190 ;  /* 0x00000004cac07825 */ /* 0x000fc600078e02be */
[----:B------:R-:W3:Y:S04]  /*11380*/  LDL.LU.64 R190, [R1+0x728] ;  /* 0x0007280001be7983 */ /* 0x000ee80000300a00 */
[----:B------:R2:W-:Y:S04]  /*11390*/  STL.64 [R1+0x710], R194 ;  /* 0x000710c201007387 */ /* 0x0005e80000100a00 */
[----:B------:R-:W3:Y:S04]  /*113a0*/  LDL.LU.64 R184, [R1+0x700] ;  /* 0x0007000001b87983 */ /* 0x000ee80000300a00 */
[----:B------:R1:W-:Y:S01]  /*113b0*/  STL.64 [R1+0x718], R192 ;  /* 0x000718c001007387 */ /* 0x0003e20000100a00 */
[----:B------:R-:W-:-:S02]  /*113c0*/  IADD3 R76, R204, -0x166, RZ ;  /* 0xfffffe9acc4c7810 */ /* 0x000fc40007ffe0ff */
[----:B------:R-:W-:Y:S01]  /*113d0*/  IADD3 R77, R204, -0x16a, RZ ;  /* 0xfffffe96cc4d7810 */ /* 0x000fe20007ffe0ff */
[----:B------:R2:W-:Y:S01]  /*113e0*/  LDGSTS.E [R178+0x58600], [R192.64], !P1 ;  /* 0x58600000c0b27fae */ /* 0x0005e2000c921848 */
[----:B-1----:R-:W-:-:S03]  /*113f0*/  IMAD.WIDE R196, R202, 0x4, R176 ;  /* 0x00000004cac47825 */ /* 0x002fc600078e02b0 */
[----:B------:R-:W3:Y:S01]  /*11400*/  LDL.LU.64 R176, [R1+0x6e8] ;  /* 0x0006e80001b07983 */ /* 0x000ee20000300a00 */
[----:B--2---:R-:W-:-:S03]  /*11410*/  IMAD.WIDE R194, R202, 0x4, R246 ;  /* 0x00000004cac27825 */ /* 0x004fc600078e02f6 */
[----:B------:R-:W2:Y:S01]  /*11420*/  LDL.LU.64 R246, [R1+0x6d8] ;  /* 0x0006d80001f67983 */ /* 0x000ea20000300a00 */
[----:B------:R-:W-:Y:S02]  /*11430*/  ISETP.GE.U32.AND P2, PT, R76, 0x7ffffe1b, PT ;  /* 0x7ffffe1b4c00780c */ /* 0x000fe40003f46070 */
[----:B------:R-:W-:Y:S01]  /*11440*/  ISETP.GE.U32.AND P3, PT, R77, 0x7ffffe17, PT ;  /* 0x7ffffe174d00780c */ /* 0x000fe20003f66070 */
[----:B------:R-:W-:Y:S04]  /*11450*/  STL.64 [R1+0x760], R196 ;  /* 0x000760c401007387 */ /* 0x000fe80000100a00 */
[----:B------:R-:W-:Y:S01]  /*11460*/  STL.64 [R1+0x758], R194 ;  /* 0x000758c201007387 */ /* 0x000fe20000100a00 */
[----:B------:R-:W-:-:S03]  /*11470*/  IADD3 R76, R204, -0x16e, RZ ;  /* 0xfffffe92cc4c7810 */ /* 0x000fc60007ffe0ff */
[----:B------:R-:W2:Y:S01]  /*11480*/  LDL.LU.64 R192, [R1+0x6c8] ;  /* 0x0006c80001c07983 */ /* 0x000ea20000300a00 */
[----:B----4-:R-:W-:-:S03]  /*11490*/  IMAD.WIDE R188, R202, 0x4, R188 ;  /* 0x00000004cabc7825 */ /* 0x010fc600078e02bc */
[----:B------:R1:W-:Y:S04]  /*114a0*/  LDGSTS.E [R178+0x59400], [R196.64], !P2 ;  /* 0x59400000c4b27fae */ /* 0x0003e8000d121848 */
[----:B------:R-:W-:Y:S01]  /*114b0*/  STL.64 [R1+0x9b0], R188 ;  /* 0x0009b0bc01007387 */ /* 0x000fe20000100a00 */
[----:B------:R-:W-:-:S03]  /*114c0*/  IMAD.WIDE R186, R202, 0x4, R186 ;  /* 0x00000004caba7825 */ /* 0x000fc600078e02ba */
[----:B------:R-:W4:Y:S01]  /*114d0*/  LDL.LU.64 R198, [R1+0x6b8] ;  /* 0x0006b80001c67983 */ /* 0x000f220000300a00 */
[----:B------:R-:W-:-:S03]  /*114e0*/  ISETP.GE.U32.AND P4, PT, R76, 0x7ffffe13, PT ;  /* 0x7ffffe134c00780c */ /* 0x000fc60003f86070 */
[----:B------:R1:W-:Y:S01]  /*114f0*/  LDGSTS.E [R178+0x59600], [R194.64], !P2 ;  /* 0x59600000c2b27fae */ /* 0x0003e2000d121848 */
[----:B------:R-:W-:-:S03]  /*11500*/  IADD3 R77, R204, -0x172, RZ ;  /* 0xfffffe8ecc4d7810 */ /* 0x000fc60007ffe0ff */
[----:B------:R1:W-:Y:S04]  /*11510*/  LDGSTS.E [R178+0x5a400], [R188.64], !P3 ;  /* 0x5a400000bcb27fae */ /* 0x0003e8000d921848 */
[----:B------:R3:W-:Y:S04]  /*11520*/  STL.64 [R1+0x9c0], R186 ;  /* 0x0009c0ba01007387 */ /* 0x0007e80000100a00 */
[----:B------:R3:W-:Y:S01]  /*11530*/  LDGSTS.E [R178+0x5a600], [R186.64], !P3 ;  /* 0x5a600000bab27fae */ /* 0x0007e2000d921848 */
[----:B------:R-:W-:Y:S01]  /*11540*/  ISETP.GE.U32.AND P5, PT, R77, 0x7ffffe0f, PT ;  /* 0x7ffffe0f4d00780c */ /* 0x000fe20003fa6070 */
[----:B---3--:R-:W-:-:S02]  /*11550*/  IMAD.WIDE R186, R202, 0x4, R182 ;  /* 0x00000004caba7825 */ /* 0x008fc400078e02b6 */
[----:B------:R-:W3:Y:S02]  /*11560*/  LDL.LU.64 R182, [R1+0x6a8] ;  /* 0x0006a80001b67983 */ /* 0x000ee40000300a00 */
[C---:B-1----:R-:W-:Y:S02]  /*11570*/  IMAD.WIDE R194, R202.reuse, 0x4, R180 ;  /* 0x00000004cac27825 */ /* 0x042fe400078e02b4 */
[----:B------:R-:W3:Y:S04]  /*11580*/  LDL.LU.64 R180, [R1+0x680] ;  /* 0x0006800001b47983 */ /* 0x000ee80000300a00 */
[----:B------:R1:W-:Y:S04]  /*11590*/  STL.64 [R1+0xa50], R186 ;  /* 0x000a50ba01007387 */ /* 0x0003e80000100a00 */
[----:B------:R-:W-:Y:S04]  /*115a0*/  STL.64 [R1+0xa60], R194 ;  /* 0x000a60c201007387 */ /* 0x000fe80000100a00 */
[----:B------:R-:W3:Y:S04]  /*115b0*/  LDL.LU.64 R188, [R1+0x670] ;  /* 0x0006700001bc7983 */ /* 0x000ee80000300a00 */
[----:B------:R1:W-:Y:S04]  /*115c0*/  LDGSTS.E [R178+0x5b400], [R186.64], !P4 ;  /* 0x5b400000bab27fae */ /* 0x0003e8000e121848 */
[----:B------:R1:W-:Y:S01]  /*115d0*/  LDGSTS.E [R178+0x5b600], [R194.64], !P4 ;  /* 0x5b600000c2b27fae */ /* 0x0003e2000e121848 */
[----:B------:R-:W-:-:S05]  /*115e0*/  IMAD.WIDE R190, R202, 0x4, R190 ;  /* 0x00000004cabe7825 */ /* 0x000fca00078e02be */
[----:B------:R1:W-:Y:S01]  /*115f0*/  STL.64 [R1+0xae8], R190 ;  /* 0x000ae8be01007387 */ /* 0x0003e20000100a00 */
        /* <DEDUP_REMOVED lines=14> */
[----:B------:R-:W-:-:S03]  /*116e0*/  IMAD.WIDE R194, R202, 0x4, R192 ;  /* 0x00000004cac27825 */ /* 0x000fc600078e02c0 */
[----:B------:R1:W-:Y:S01]  /*116f0*/  STL.64 [R1+0xb10], R176 ;  /* 0x000b10b001007387 */ /* 0x0003e20000100a00 */
[----:B------:R-:W-:-:S05]  /*11700*/  IADD3 R76, R204, -0x17e, RZ ;  /* 0xfffffe82cc4c7810 */ /* 0x000fca0007ffe0ff */
[----:B------:R1:W-:Y:S01]  /*11710*/  LDGSTS.E [R178+0x5d400], [R190.64], !P6 ;  /* 0x5d400000beb27fae */ /* 0x0003e2000f121848 */
[----:B------:R-:W-:-:S03]  /*11720*/  IADD3 R77, R204, -0x103, RZ ;  /* 0xfffffefdcc4d7810 */ /* 0x000fc60007ffe0ff */
[----:B------:R1:W-:Y:S01]  /*11730*/  LDGSTS.E [R178+0x5d600], [R176.64], !P6 ;  /* 0x5d600000b0b27fae */ /* 0x0003e2000f121848 */
[----:B----4-:R-:W-:-:S03]  /*11740*/  IMAD.WIDE R192, R202, 0x4, R198 ;  /* 0x00000004cac07825 */ /* 0x010fc600078e02c6 */
[----:B------:R4:W-:Y:S04]  /*11750*/  LDGSTS.E [R178+0x5e400], [R194.64], !P0 ;  /* 0x5e400000c2b27fae */ /* 0x0009e8000c121848 */
[----:B-1----:R-:W2:Y:S04]  /*11760*/  LDL.LU.64 R190, [R1+0xf8] ;  /* 0x0000f80001be7983 */ /* 0x002ea80000300a00 */
[----:B------:R4:W-:Y:S04]  /*11770*/  STL.64 [R1+0xb28], R194 ;  /* 0x000b28c201007387 */ /* 0x0009e80000100a00 */
[----:B------:R1:W-:Y:S01]  /*11780*/  STL.64 [R1+0xb30], R192 ;  /* 0x000b30c001007387 */ /* 0x0003e20000100a00 */
[----:B------:R-:W-:-:S03]  /*11790*/  ISETP.GE.U32.AND P1, PT, R76, 0x7ffffe03, PT ;  /* 0x7ffffe034c00780c */ /* 0x000fc60003f26070 */
[----:B------:R-:W2:Y:S01]  /*117a0*/  LDL.LU.64 R176, [R1+0xf0] ;  /* 0x0000f00001b07983 */ /* 0x000ea20000300a00 */
[----:B------:R-:W-:-:S03]  /*117b0*/  ISETP.GE.U32.AND P2, PT, R77, 0x7ffffe7e, PT ;  /* 0x7ffffe7e4d00780c */ /* 0x000fc60003f46070 */
[----:B------:R1:W-:Y:S01]  /*117c0*/  LDGSTS.E [R178+0x5e600], [R192.64], !P0 ;  /* 0x5e600000c0b27fae */ /* 0x0003e2000c121848 */
[----:B---3--:R-:W-:-:S03]  /*117d0*/  IMAD.WIDE R196, R202, 0x4, R182 ;  /* 0x00000004cac47825 */ /* 0x008fc600078e02b6 */
[----:B------:R-:W3:Y:S01]  /*117e0*/  LDL.LU.64 R182, [R1+0xc8] ;  /* 0x0000c80001b67983 */ /* 0x000ee20000300a00 */
[----:B----4-:R-:W-:-:S03]  /*117f0*/  IMAD.WIDE R194, R202, 0x4, R180 ;  /* 0x00000004cac27825 */ /* 0x010fc600078e02b4 */
[----:B------:R-:W4:Y:S04]  /*11800*/  LDL.LU.64 R180, [R1+0xc0] ;  /* 0x0000c00001b47983 */ /* 0x000f280000300a00 */
[----:B------:R-:W-:Y:S04]  /*11810*/  STL.64 [R1+0xb48], R196 ;  /* 0x000b48c401007387 */ /* 0x000fe80000100a00 */
[----:B------:R-:W-:Y:S04]  /*11820*/  STL.64 [R1+0xb50], R194 ;  /* 0x000b50c201007387 */ /* 0x000fe80000100a00 */
[----:B-1----:R-:W4:Y:S01]  /*11830*/  LDL.LU.64 R192, [R1+0x98] ;  /* 0x0000980001c07983 */ /* 0x002f220000300a00 */
[----:B------:R-:W-:-:S03]  /*11840*/  IMAD.WIDE R188, R202, 0x4, R188 ;  /* 0x00000004cabc7825 */ /* 0x000fc600078e02bc */
[----:B------:R-:W4:Y:S04]  /*11850*/  LDL.LU.64 R198, [R1+0x660] ;  /* 0x0006600001c67983 */ /* 0x000f280000300a00 */
[----:B------:R1:W-:Y:S04]  /*11860*/  LDGSTS.E [R178+0x5f400], [R196.64], !P1 ;  /* 0x5f400000c4b27fae */ /* 0x0003e8000c921848 */
[----:B------:R1:W-:Y:S04]  /*11870*/  STL.64 [R1+0x158], R188 ;  /* 0x000158bc01007387 */ /* 0x0003e80000100a00 */
[----:B------:R2:W-:Y:S04]  /*11880*/  LDGSTS.E [R178+0x5f600], [R194.64], !P1 ;  /* 0x5f600000c2b27fae */ /* 0x0005e8000c921848 */
[----:B------:R1:W-:Y:S01]  /*11890*/  LDGSTS.E [R179+0x40800], [R188.64], !P2 ;  /* 0x40800000bcb37fae */ /* 0x0003e2000d121848 */
[----:B------:R-:W-:-:S05]  /*118a0*/  IMAD.WIDE R186, R202, 0x4, R186 ;  /* 0x00000004caba7825 */ /* 0x000fca00078e02ba */
[----:B------:R1:W-:Y:S04]  /*118b0*/  STL.64 [R1+0x150], R186 ;  /* 0x000150ba01007387 */ /* 0x0003e80000100a00 */
[----:B-1----:R-:W4:Y:S04]  /*118c0*/  LDL.LU.64 R188, [R1+0x658] ;  /* 0x0006580001bc7983 */ /* 0x002f280000300a00 */
[----:B------:R1:W-:Y:S01]  /*118d0*/  LDGSTS.E [R179+0x40a00], [R186.64], !P2 ;  /* 0x40a00000bab37fae */ /* 0x0003e2000d121848 */
[----:B------:R-:W-:-:S03]  /*118e0*/  IMAD.WIDE R196, R202, 0x4, R184 ;  /* 0x00000004cac47825 */ /* 0x000fc600078e02b8 */
[----:B-1----:R-:W4:Y:S04]  /*118f0*/  LDL.LU.64 R186, [R1+0x650] ;  /* 0x0006500001ba7983 */ /* 0x002f280000300a00 */
[----:B------:R-:W-:Y:S01]  /*11900*/  STL.64 [R1+0x128], R196 ;  /* 0x000128c401007387 */ /* 0x000fe20000100a00 */
[----:B--2---:R-:W-:-:S03]  /*11910*/  IMAD.WIDE R194, R202, 0x4, R246 ;  /* 0x00000004cac27825 */ /* 0x004fc600078e02f6 */
[----:B------:R-:W2:Y:S01]  /*11920*/  LDL.LU.64 R246, [R1+0x648] ;  /* 0x0006480001f67983 */ /* 0x000ea20000300a00 */
[C---:B------:R-:W-:Y:S02]  /*11930*/  IADD3 R76, R204.reuse, -0x107, RZ ;  /* 0xfffffef9cc4c7810 */ /* 0x040fe40007ffe0ff */
[----:B------:R-:W-:Y:S02]  /*11940*/  IADD3 R77, R204, -0x10b, RZ ;  /* 0xfffffef5cc4d7810 */ /* 0x000fe40007ffe0ff */
[----:B------:R-:W-:Y:S02]  /*11950*/  ISETP.GE.U32.AND P3, PT, R76, 0x7ffffe7a, PT ;  /* 0x7ffffe7a4c00780c */ /* 0x000fe40003f66070 */
[----:B------:R-:W-:Y:S02]  /*11960*/  ISETP.GE.U32.AND P4, PT, R77, 0x7ffffe76, PT ;  /* 0x7ffffe764d00780c */ /* 0x000fe40003f86070 */
[----:B------:R-:W-:Y:S01]  /*11970*/  IADD3 R76, R204, -0x10f, RZ ;  /* 0xfffffef1cc4c7810 */ /* 0x000fe20007ffe0ff */
[----:B------:R-:W-:Y:S03]  /*11980*/  STL.64 [R1+0x120], R194 ;  /* 0x000120c201007387 */ /* 0x000fe60000100a00 */
[----:B------:R-:W-:-:S02]  /*11990*/  ISETP.GE.U32.AND P5, PT, R76, 0x7ffffe72, PT ;  /* 0x7ffffe724c00780c */ /* 0x000fc40003fa6070 */
[----:B------:R-:W-:-:S03]  /*119a0*/  IADD3 R77, R204, -0x113, RZ ;  /* 0xfffffeedcc4d7810 */ /* 0x000fc60007ffe0ff */
[----:B------:R1:W-:Y:S01]  /*119b0*/  LDGSTS.E [R179+0x41800], [R196.64], !P3 ;  /* 0x41800000c4b37fae */ /* 0x0003e2000d921848 */
[----:B------:R-:W-:-:S03]  /*119c0*/  ISETP.GE.U32.AND P6, PT, R77, 0x7ffffe6e, PT ;  /* 0x7ffffe6e4d00780c */ /* 0x000fc60003fc6070 */
[----:B------:R1:W-:Y:S01]  /*119d0*/  LDGSTS.E [R179+0x41a00], [R194.64], !P3 ;  /* 0x41a00000c2b37fae */ /* 0x0003e2000d921848 */
[----:B------:R-:W-:-:S05]  /*119e0*/  IMAD.WIDE R190, R202, 0x4, R190 ;  /* 0x00000004cabe7825 */ /* 0x000fca00078e02be */
[----:B------:R1:W-:Y:S01]  /*119f0*/  LDGSTS.E [R179+0x42800], [R190.64], !P4 ;  /* 0x42800000beb37fae */ /* 0x0003e2000e121848 */
[----:B------:R-:W-:-:S03]  /*11a00*/  IMAD.WIDE R184, R202, 0x4, R176 ;  /* 0x00000004cab87825 */ /* 0x000fc600078e02b0 */
[----:B------:R-:W2:Y:S04]  /*11a10*/  LDL.LU.64 R176, [R1+0x640] ;  /* 0x0006400001b07983 */ /* 0x000ea80000300a00 */
[----:B------:R-:W-:Y:S04]  /*11a20*/  STL.64 [R1+0xf8], R190 ;  /* 0x0000f8be01007387 */ /* 0x000fe80000100a00 */
[----:B------:R1:W-:Y:S04]  /*11a30*/  STL.64 [R1+0xf0], R184 ;  /* 0x0000f0b801007387 */ /* 0x0003e80000100a00 */
[----:B------:R1:W-:Y:S04]  /*11a40*/  LDGSTS.E [R179+0x42a00], [R184.64], !P4 ;  /* 0x42a00000b8b37fae */ /* 0x0003e8000e121848 */
[----:B-1----:R-:W2:Y:S04]  /*11a50*/  LDL.LU.64 R184, [R1+0x638] ;  /* 0x0006380001b87983 */ /* 0x002ea80000300a00 */
[----:B------:R-:W2:Y:S01]  /*11a60*/  LDL.LU.64 R190, [R1+0x630] ;  /* 0x0006300001be7983 */ /* 0x000ea20000300a00 */
[----:B---3--:R-:W-:-:S04]  /*11a70*/  IMAD.WIDE R182, R202, 0x4, R182 ;  /* 0x00000004cab67825 */ /* 0x008fc800078e02b6 */
[C---:B----4-:R-:W-:Y:S01]  /*11a80*/  IMAD.WIDE R180, R202.reuse, 0x4, R180 ;  /* 0x00000004cab47825 */ /* 0x050fe200078e02b4 */
[----:B------:R1:W-:Y:S04]  /*11a90*/  STL.64 [R1+0xc8], R182 ;  /* 0x0000c8b601007387 */ /* 0x0003e80000100a00 */
[----:B------:R3:W-:Y:S04]  /*11aa0*/  STL.64 [R1+0xc0], R180 ;  /* 0x0000c0b401007387 */ /* 0x0007e80000100a00 */
[----:B------:R1:W-:Y:S01]  /*11ab0*/  LDGSTS.E [R179+0x43800], [R182.64], !P5 ;  /* 0x43800000b6b37fae */ /* 0x0003e2000e921848 */
[----:B------:R-:W-:-:S03]  /*11ac0*/  IMAD.WIDE R194, R202, 0x4, R192 ;  /* 0x00000004cac27825 */ /* 0x000fc600078e02c0 */
[----:B------:R3:W-:Y:S01]  /*11ad0*/  LDGSTS.E [R179+0x43a00], [R180.64], !P5 ;  /* 0x43a00000b4b37fae */ /* 0x0007e2000e921848 */
[----:B------:R-:W-:-:S03]  /*11ae0*/  IMAD.WIDE R192, R202, 0x4, R198 ;  /* 0x00000004cac07825 */ /* 0x000fc600078e02c6 */
[----:B------:R4:W-:Y:S04]  /*11af0*/  LDGSTS.E [R179+0x44800], [R194.64], !P6 ;  /* 0x44800000c2b37fae */ /* 0x0009e8000f121848 */
[----:B-1----:R-:W2:Y:S04]  /*11b00*/  LDL.LU.64 R182, [R1+0x628] ;  /* 0x0006280001b67983 */ /* 0x002ea80000300a00 */
[----:B------:R4:W-:Y:S04]  /*11b10*/  STL.64 [R1+0x98], R194 ;  /* 0x000098c201007387 */ /* 0x0009e80000100a00 */
[----:B------:R1:W-:Y:S04]  /*11b20*/  STL.64 [R1+0x1a8], R192 ;  /* 0x0001a8c001007387 */ /* 0x0003e80000100a00 */
[----:B---3--:R-:W3:Y:S01]  /*11b30*/  LDL.LU.64 R180, [R1+0x620] ;  /* 0x0006200001b47983 */ /* 0x008ee20000300a00 */
[----:B------:R-:W-:-:S02]  /*11b40*/  IADD3 R76, R204, -0x117, RZ ;  /* 0xfffffee9cc4c7810 */ /* 0x000fc40007ffe0ff */
[----:B------:R-:W-:Y:S01]  /*11b50*/  IADD3 R77, R204, -0x11b, RZ ;  /* 0xfffffee5cc4d7810 */ /* 0x000fe20007ffe0ff */
[----:B------:R1:W-:Y:S01]  /*11b60*/  LDGSTS.E [R179+0x44a00], [R192.64], !P6 ;  /* 0x44a00000c0b37fae */ /* 0x0003e2000f121848 */
[----:B----4-:R-:W-:-:S05]  /*11b70*/  IMAD.WIDE R194, R202, 0x4, R188 ;  /* 0x00000004cac27825 */ /* 0x010fca00078e02bc */
[----:B------:R4:W-:Y:S01]  /*11b80*/  STL.64 [R1+0x1e0], R194 ;  /* 0x0001e0c201007387 */ /* 0x0009e20000100a00 */
[----:B--2---:R-:W-:-:S03]  /*11b90*/  IMAD.WIDE R188, R202, 0x4, R246 ;  /* 0x00000004cabc7825 */ /* 0x004fc600078e02f6 */
[----:B------:R-:W2:Y:S01]  /*11ba0*/  LDL.LU.64 R246, [R1+0x618] ;  /* 0x0006180001f67983 */ /* 0x000ea20000300a00 */
[----:B------:R-:W-:Y:S01]  /*11bb0*/  ISETP.GE.U32.AND P0, PT, R76, 0x7ffffe6a, PT ;  /* 0x7ffffe6a4c00780c */ /* 0x000fe20003f06070 */
[----:B-1----:R-:W-:Y:S01]  /*11bc0*/  IMAD.WIDE R192, R202, 0x4, R186 ;  /* 0x00000004cac07825 */ /* 0x002fe200078e02ba */
[----:B------:R-:W-:Y:S02]  /*11bd0*/  IADD3 R76, R204, -0x11f, RZ ;  /* 0xfffffee1cc4c7810 */ /* 0x000fe40007ffe0ff */
[----:B------:R-:W-:Y:S02]  /*11be0*/  ISETP.GE.U32.AND P1, PT, R77, 0x7ffffe66, PT ;  /* 0x7ffffe664d00780c */ /* 0x000fe40003f26070 */
[----:B------:R-:W-:Y:S01]  /*11bf0*/  ISETP.GE.U32.AND P2, PT, R76, 0x7ffffe62, PT ;  /* 0x7ffffe624c00780c */ /* 0x000fe20003f46070 */
[----:B------:R1:W-:Y:S01]  /*11c00*/  STL.64 [R1+0x1e8], R192 ;  /* 0x0001e8c001007387 */ /* 0x0003e20000100a00 */
[C---:B------:R-:W-:Y:S02]  /*11c10*/  IADD3 R77, R204.reuse, -0x123, RZ ;  /* 0xfffffeddcc4d7810 */ /* 0x040fe40007ffe0ff */
[----:B------:R-:W-:-:S02]  /*11c20*/  IADD3 R76, R204, -0x127, RZ ;  /* 0xfffffed9cc4c7810 */ /* 0x000fc40007ffe0ff */
[----:B------:R-:W-:Y:S01]  /*11c30*/  ISETP.GE.U32.AND P3, PT, R77, 0x7ffffe5e, PT ;  /* 0x7ffffe5e4d00780c */ /* 0x000fe20003f66070 */
[----:B------:R4:W-:Y:S01]  /*11c40*/  LDGSTS.E [R179+0x45800], [R194.64], !P0 ;  /* 0x45800000c2b37fae */ /* 0x0009e2000c121848 */
[----:B------:R-:W-:Y:S02]  /*11c50*/  ISETP.GE.U32.AND P4, PT, R76, 0x7ffffe5a, PT ;  /* 0x7ffffe5a4c00780c */ /* 0x000fe40003f86070 */
[C---:B------:R-:W-:Y:S01]  /*11c60*/  IADD3 R77, R204.reuse, -0x12b, RZ ;  /* 0xfffffed5cc4d7810 */ /* 0x040fe20007ffe0ff */
[----:B------:R1:W-:Y:S01]  /*11c70*/  LDGSTS.E [R179+0x45a00], [R192.64], !P0 ;  /* 0x45a00000c0b37fae */ /* 0x0003e2000c121848 */
[----:B------:R-:W-:Y:S02]  /*11c80*/  IADD3 R76, R204, -0x12f, RZ ;  /* 0xfffffed1cc4c7810 */ /* 0x000fe40007ffe0ff */
[----:B------:R-:W-:Y:S01]  /*11c90*/  ISETP.GE.U32.AND P5, PT, R77, 0x7ffffe56, PT ;  /* 0x7ffffe564d00780c */ /* 0x000fe20003fa6070 */
[----:B------:R1:W-:Y:S01]  /*11ca0*/  LDGSTS.E [R179+0x46800], [R188.64], !P1 ;  /* 0x46800000bcb37fae */ /* 0x0003e2000c921848 */
[----:B------:R-:W-:-:S02]  /*11cb0*/  ISETP.GE.U32.AND P6, PT, R76, 0x7ffffe52, PT ;  /* 0x7ffffe524c00780c */ /* 0x000fc40003fc6070 */
[C---:B------:R-:W-:Y:S02]  /*11cc0*/  IADD3 R77, R204.reuse, -0x133, RZ ;  /* 0xfffffecdcc4d7810 */ /* 0x040fe40007ffe0ff */
[----:B------:R-:W-:Y:S01]  /*11cd0*/  IADD3 R76, R204, -0x137, RZ ;  /* 0xfffffec9cc4c7810 */ /* 0x000fe20007ffe0ff */
[C---:B------:R-:W-:Y:S02]  /*11ce0*/  IMAD.WIDE R186, R202.reuse, 0x4, R176 ;  /* 0x00000004caba7825 */ /* 0x040fe400078e02b0 */
[----:B------:R-:W2:Y:S04]  /*11cf0*/  LDL.LU.64 R176, [R1+0x610] ;  /* 0x0006100001b07983 */ /* 0x000ea80000300a00 */
[----:B------:R1:W-:Y:S04]  /*11d00*/  STL.64 [R1+0x218], R188 ;  /* 0x000218bc01007387 */ /* 0x0003e80000100a00 */
[----:B------:R1:W-:Y:S04]  /*11d10*/  STL.64 [R1+0x220], R186 ;  /* 0x000220ba01007387 */ /* 0x0003e80000100a00 */
[----:B----4-:R-:W4:Y:S04]  /*11d20*/  LDL.LU.64 R194, [R1+0x608] ;  /* 0x0006080001c27983 */ /* 0x010f280000300a00 */
[----:B-1----:R-:W4:Y:S04]  /*11d30*/  LDL.LU.64 R192, [R1+0x600] ;  /* 0x0006000001c07983 */ /* 0x002f280000300a00 */
[----:B------:R-:W4:Y:S01]  /*11d40*/  LDL.LU.64 R198, [R1+0x5f8] ;  /* 0x0005f80001c67983 */ /* 0x000f220000300a00 */
[----:B------:R-:W-:-:S03]  /*11d50*/  IMAD.WIDE R196, R202, 0x4, R184 ;  /* 0x00000004cac47825 */ /* 0x000fc600078e02b8 */
[----:B------:R-:W4:Y:S01]  /*11d60*/  LDL.LU.64 R188, [R1+0x5f0] ;  /* 0x0005f00001bc7983 */ /* 0x000f220000300a00 */
[----:B------:R-:W-:-:S03]  /*11d70*/  IMAD.WIDE R190, R202, 0x4, R190 ;  /* 0x00000004cabe7825 */ /* 0x000fc600078e02be */
[----:B------:R1:W-:Y:S01]  /*11d80*/  STL.64 [R1+0x248], R196 ;  /* 0x000248c401007387 */ /* 0x0003e20000100a00 */
[----:B------:R-:W-:-:S03]  /*11d90*/  ISETP.GE.U32.AND P0, PT, R77, 0x7ffffe4e, PT ;  /* 0x7ffffe4e4d00780c */ /* 0x000fc60003f06070 */
[----:B------:R1:W-:Y:S01]  /*11da0*/  LDGSTS.E [R179+0x46a00], [R186.64], !P1 ;  /* 0x46a00000bab37fae */ /* 0x0003e2000c921848 */
[----:B------:R-:W-:-:S03]  /*11db0*/  ISETP.GE.U32.AND P1, PT, R76, 0x7ffffe4a, PT ;  /* 0x7ffffe4a4c00780c */ /* 0x000fc60003f26070 */
[----:B------:R3:W-:Y:S01]  /*11dc0*/  STL.64 [R1+0x250], R190 ;  /* 0x000250be01007387 */ /* 0x0007e20000100a00 */
[C---:B------:R-:W-:Y:S02]  /*11dd0*/  IADD3 R77, R204.reuse, -0x13b, RZ ;  /* 0xfffffec5cc4d7810 */ /* 0x040fe40007ffe0ff */
[----:B------:R-:W-:Y:S01]  /*11de0*/  IADD3 R76, R204, -0x13f, RZ ;  /* 0xfffffec1cc4c7810 */ /* 0x000fe20007ffe0ff */
[----:B------:R3:W-:Y:S04]  /*11df0*/  LDGSTS.E [R179+0x47800], [R196.64], !P2 ;  /* 0x47800000c4b37fae */ /* 0x0007e8000d121848 */
[----:B-1----:R-:W4:Y:S04]  /*11e00*/  LDL.LU.64 R186, [R1+0x5e8] ;  /* 0x0005e80001ba7983 */ /* 0x002f280000300a00 */
[----:B------:R-:W4:Y:S04]  /*11e10*/  LDL.LU.64 R184, [R1+0x5c0] ;  /* 0x0005c00001b87983 */ /* 0x000f280000300a00 */
[----:B------:R1:W-:Y:S01]  /*11e20*/  LDGSTS.E [R179+0x47a00], [R190.64], !P2 ;  /* 0x47a00000beb37fae */ /* 0x0003e2000d121848 */
[----:B------:R-:W-:-:S05]  /*11e30*/  IMAD.WIDE R182, R202, 0x4, R182 ;  /* 0x00000004cab67825 */ /* 0x000fca00078e02b6 */
[----:B------:R-:W-:Y:S04]  /*11e40*/  STL.64 [R1+0x278], R182 ;  /* 0x000278b601007387 */ /* 0x000fe80000100a00 */
[----:B---3--:R-:W3:Y:S01]  /*11e50*/  LDL.LU.64 R196, [R1+0xde0] ;  /* 0x000de00001c47983 */ /* 0x008ee20000300a00 */
[----:B------:R-:W-:-:S03]  /*11e60*/  IMAD.WIDE R180, R202, 0x4, R180 ;  /* 0x00000004cab47825 */ /* 0x000fc600078e02b4 */
[----:B------:R2:W-:Y:S04]  /*11e70*/  LDGSTS.E [R179+0x48800], [R182.64], !P3 ;  /* 0x48800000b6b37fae */ /* 0x0005e8000d921848 */
[----:B------:R1:W-:Y:S01]  /*11e80*/  STL.64 [R1+0x280], R180 ;  /* 0x000280b401007387 */ /* 0x0003e20000100a00 */
[----:B------:R-:W-:-:S03]  /*11e90*/  ISETP.GE.U32.AND P2, PT, R77, 0x7ffffe46, PT ;  /* 0x7ffffe464d00780c */ /* 0x000fc60003f46070 */
[----:B------:R1:W-:Y:S01]  /*11ea0*/  LDGSTS.E [R179+0x48a00], [R180.64], !P3 ;  /* 0x48a00000b4b37fae */ /* 0x0003e2000d921848 */
[----:B------:R-:W-:-:S03]  /*11eb0*/  ISETP.GE.U32.AND P3, PT, R76, 0x7ffffe42, PT ;  /* 0x7ffffe424c00780c */ /* 0x000fc60003f66070 */
[----:B-1----:R-:W3:Y:S04]  /*11ec0*/  LDL.LU.64 R190, [R1+0x598] ;  /* 0x0005980001be7983 */ /* 0x002ee80000300a00 */
[----:B------:R-:W3:Y:S04]  /*11ed0*/  LDL.LU.64 R180, [R1+0x588] ;  /* 0x0005880001b47983 */ /* 0x000ee80000300a00 */
[----:B------:R-:W3:Y:S01]  /*11ee0*/  LDL.LU.64 R76, [R1+0x560] ;  /* 0x00056000014c7983 */ /* 0x000ee20000300a00 */
[----:B--2---:R-:W-:-:S03]  /*11ef0*/  IMAD.WIDE R182, R202, 0x4, R246 ;  /* 0x00000004cab67825 */ /* 0x004fc600078e02f6 */
[----:B------:R-:W2:Y:S04]  /*11f00*/  LDL.LU.64 R246, [R1+0x200] ;  /* 0x0002000001f67983 */ /* 0x000ea80000300a00 */
[----:B------:R-:W-:Y:S04]  /*11f10*/  STL.64 [R1+0x2a8], R182 ;  /* 0x0002a8b601007387 */ /* 0x000fe80000100a00 */
[----:B------:R1:W-:Y:S01]  /*11f20*/  LDGSTS.E [R179+0x49800], [R182.64], !P4 ;  /* 0x49800000b6b37fae */ /* 0x0003e2000e121848 */
[----:B------:R-:W-:-:S05]  /*11f30*/  IMAD.WIDE R176, R202, 0x4, R176 ;  /* 0x00000004cab07825 */ /* 0x000fca00078e02b0 */
[----:B------:R1:W-:Y:S04]  /*11f40*/  STL.64 [R1+0x2b0], R176 ;  /* 0x0002b0b001007387 */ /* 0x0003e80000100a00 */
[----:B------:R1:W-:Y:S01]  /*11f50*/  LDGSTS.E [R179+0x49a00], [R176.64], !P4 ;  /* 0x49a00000b0b37fae */ /* 0x0003e2000e121848 */
[----:B----4-:R-:W-:-:S04]  /*11f60*/  IMAD.WIDE R194, R202, 0x4, R194 ;  /* 0x00000004cac27825 */ /* 0x010fc800078e02c2 */
[C---:B------:R-:W-:Y:S01]  /*11f70*/  IMAD.WIDE R192, R202.reuse, 0x4, R192 ;  /* 0x00000004cac07825 */ /* 0x040fe200078e02c0 */
[----:B------:R4:W-:Y:S03]  /*11f80*/  STL.64 [R1+0x2f0], R194 ;  /* 0x0002f0c201007387 */ /* 0x0009e60000100a00 */
[C---:B------:R-:W-:Y:S01]  /*11f90*/  IMAD.WIDE R198, R202.reuse, 0x4, R198 ;  /* 0x00000004cac67825 */ /* 0x040fe200078e02c6 */
[----:B-1----:R-:W2:Y:S03]  /*11fa0*/  LDL.LU.64 R176, [R1+0x1d8] ;  /* 0x0001d80001b07983 */ /* 0x002ea60000300a00 */
[C---:B------:R-:W-:Y:S01]  /*11fb0*/  IMAD.WIDE R188, R202.reuse, 0x4, R188 ;  /* 0x00000004cabc7825 */ /* 0x040fe200078e02bc */
[----:B------:R1:W-:Y:S04]  /*11fc0*/  STL.64 [R1+0x2f8], R192 ;  /* 0x0002f8c001007387 */ /* 0x0003e80000100a00 */
[----:B------:R-:W2:Y:S04]  /*11fd0*/  LDL.LU.64 R182, [R1+0x1b0] ;  /* 0x0001b00001b67983 */ /* 0x000ea80000300a00 */
[----:B------:R4:W-:Y:S04]  /*11fe0*/  LDGSTS.E [R179+0x4a800], [R194.64], !P5 ;  /* 0x4a800000c2b37fae */ /* 0x0009e8000e921848 */
[----:B------:R1:W-:Y:S04]  /*11ff0*/  LDGSTS.E [R179+0x4aa00], [R192.64], !P5 ;  /* 0x4aa00000c0b37fae */ /* 0x0003e8000e921848 */
[----:B------:R1:W-:Y:S01]  /*12000*/  LDGSTS.E [R179+0x4b800], [R198.64], !P6 ;  /* 0x4b800000c6b37fae */ /* 0x0003e2000f121848 */
[----:B------:R-:W-:-:S03]  /*12010*/  IMAD.WIDE R186, R202, 0x4, R186 ;  /* 0x00000004caba7825 */ /* 0x000fc600078e02ba */
[----:B----4-:R-:W4:Y:S01]  /*12020*/  LDL.LU.64 R194, [R1+0xdd8] ;  /* 0x000dd80001c27983 */ /* 0x010f220000300a00 */
[----:B------:R-:W-:-:S03]  /*12030*/  IMAD.WIDE R184, R202, 0x4, R184 ;  /* 0x00000004cab87825 */ /* 0x000fc600078e02b8 */
[----:B-1----:R-:W4:Y:S04]  /*12040*/  LDL.LU.64 R192, [R1+0xdd0] ;  /* 0x000dd00001c07983 */ /* 0x002f280000300a00 */
[----:B------:R1:W-:Y:S04]  /*12050*/  STL.64 [R1+0x330], R198 ;  /* 0x000330c601007387 */ /* 0x0003e80000100a00 */
[----:B------:R1:W-:Y:S04]  /*12060*/  STL.64 [R1+0x338], R188 ;  /* 0x000338bc01007387 */ /* 0x0003e80000100a00 */
[----:B------:R1:W-:Y:S04]  /*12070*/  LDGSTS.E [R179+0x4ba00], [R188.64], !P6 ;  /* 0x4ba00000bcb37fae */ /* 0x0003e8000f121848 */
[----:B-1----:R-:W4:Y:S04]  /*12080*/  LDL.LU.64 R198, [R1+0xdc8] ;  /* 0x000dc80001c67983 */ /* 0x002f280000300a00 */
[----:B------:R1:W-:Y:S04]  /*12090*/  LDGSTS.E [R179+0x4c800], [R186.64], !P0 ;  /* 0x4c800000bab37fae */ /* 0x0003e8000c121848 */
[----:B------:R-:W4:Y:S04]  /*120a0*/  LDL.LU.64 R188, [R1+0xdc0] ;  /* 0x000dc00001bc7983 */ /* 0x000f280000300a00 */
[----:B------:R1:W-:Y:S04]  /*120b0*/  STL.64 [R1+0x350], R186 ;  /* 0x000350ba01007387 */ /* 0x0003e80000100a00 */
[----:B------:R3:W-:Y:S04]  /*120c0*/  STL.64 [R1+0x360], R184 ;  /* 0x000360b801007387 */ /* 0x0007e80000100a00 */
[----:B------:R3:W-:Y:S02]  /*120d0*/  LDGSTS.E [R179+0x4ca00], [R184.64], !P0 ;  /* 0x4ca00000b8b37fae */ /* 0x0007e4000c121848 */
[----:B---3--:R-:W-:-:S02]  /*120e0*/  IMAD.WIDE R190, R202, 0x4, R190 ;  /* 0x00000004cabe7825 */ /* 0x008fc400078e02be */
[----:B-1----:R-:W3:Y:S04]  /*120f0*/  LDL.LU.64 R186, [R1+0xdb8] ;  /* 0x000db80001ba7983 */ /* 0x002ee80000300a00 */
[----:B------:R1:W-:Y:S01]  /*12100*/  LDGSTS.E [R179+0x4d800], [R190.64], !P1 ;  /* 0x4d800000beb37fae */ /* 0x0003e2000c921848 */
[----:B------:R-:W-:-:S03]  /*12110*/  IMAD.WIDE R180, R202, 0x4, R180 ;  /* 0x00000004cab47825 */ /* 0x000fc600078e02b4 */
[----:B------:R-:W3:Y:S01]  /*12120*/  LDL.LU.64 R184, [R1+0xdb0] ;  /* 0x000db00001b87983 */ /* 0x000ee20000300a00 */
[----:B------:R-:W-:-:S03]  /*12130*/  IMAD.WIDE R76, R202, 0x4, R76 ;  /* 0x00000004ca4c7825 */ /* 0x000fc600078e024c */
[----:B------:R1:W-:Y:S04]  /*12140*/  STL.64 [R1+0x378], R190 ;  /* 0x000378be01007387 */ /* 0x0003e80000100a00 */
[----:B------:R1:W-:Y:S04]  /*12150*/  STL.64 [R1+0x388], R180 ;  /* 0x000388b401007387 */ /* 0x0003e80000100a00 */
[----:B------:R1:W-:Y:S04]  /*12160*/  LDGSTS.E [R179+0x4da00], [R180.64], !P1 ;  /* 0x4da00000b4b37fae */ /* 0x0003e8000c921848 */
[----:B-1----:R-:W3:Y:S04]  /*12170*/  LDL.LU.64 R190, [R1+0xda8] ;  /* 0x000da80001be7983 */ /* 0x002ee80000300a00 */
[----:B------:R1:W-:Y:S04]  /*12180*/  LDGSTS.E [R179+0x4e800], [R76.64], !P2 ;  /* 0x4e8000004cb37fae */ /* 0x0003e8000d121848 */
[----:B------:R-:W3:Y:S04]  /*12190*/  LDL.LU.64 R180, [R1+0xda0] ;  /* 0x000da00001b47983 */ /* 0x000ee80000300a00 */
[----:B------:R1:W-:Y:S01]  /*121a0*/  STL.64 [R1+0x3d8], R76 ;  /* 0x0003d84c01007387 */ /* 0x0003e20000100a00 */
[----:B--2---:R-:W-:-:S05]  /*121b0*/  IMAD.WIDE R246, R202, 0x4, R246 ;  /* 0x00000004caf67825 */ /* 0x004fca00078e02f6 */
[----:B------:R2:W-:Y:S04]  /*121c0*/  STL.64 [R1+0x3e0], R246 ;  /* 0x0003e0f601007387 */ /* 0x0005e80000100a00 */
[----:B-1----:R-:W3:Y:S04]  /*121d0*/  LDL.LU.64 R76, [R1+0xd98] ;  /* 0x000d9800014c7983 */ /* 0x002ee80000300a00 */
[----:B------:R2:W-:Y:S04]  /*121e0*/  LDGSTS.E [R179+0x4ea00], [R246.64], !P2 ;  /* 0x4ea00000f6b37fae */ /* 0x0005e8000d121848 */
[----:B--2---:R-:W2:Y:S01]  /*121f0*/  LDL.LU.64 R246, [R1+0xd90] ;  /* 0x000d900001f67983 */ /* 0x004ea20000300a00 */
[----:B------:R-:W-:-:S04]  /*12200*/  IADD3 R203, R204, -0x143, RZ ;  /* 0xfffffebdcccb7810 */ /* 0x000fc80007ffe0ff */
[----:B------:R-:W-:Y:S02]  /*12210*/  ISETP.GE.U32.AND P4, PT, R203, 0x7ffffe3e, PT ;  /* 0x7ffffe3ecb00780c */ /* 0x000fe40003f86070 */
[----:B------:R-:W-:-:S04]  /*12220*/  IADD3 R203, R204, -0x14b, RZ ;  /* 0xfffffeb5cccb7810 */ /* 0x000fc80007ffe0ff */
[----:B------:R-:W-:Y:S02]  /*12230*/  ISETP.GE.U32.AND P6, PT, R203, 0x7ffffe36, PT ;  /* 0x7ffffe36cb00780c */ /* 0x000fe40003fc6070 */
[----:B------:R-:W-:-:S04]  /*12240*/  IADD3 R203, R204, -0x153, RZ ;  /* 0xfffffeadcccb7810 */ /* 0x000fc80007ffe0ff */
[----:B------:R-:W-:Y:S02]  /*12250*/  ISETP.GE.U32.AND P1, PT, R203, 0x7ffffe2e, PT ;  /* 0x7ffffe2ecb00780c */ /* 0x000fe40003f26070 */
[----:B------:R-:W1:Y:S01]  /*12260*/  S2R R203, SR_TID.X ;  /* 0x0000000000cb7919 */ /* 0x000e620000002100 */
[----:B------:R-:W-:-:S04]  /*12270*/  IADD3 R178, R204, -0x147, RZ ;  /* 0xfffffeb9ccb27810 */ /* 0x000fc80007ffe0ff */
[----:B------:R-:W-:Y:S02]  /*12280*/  ISETP.GE.U32.AND P5, PT, R178, 0x7ffffe3a, PT ;  /* 0x7ffffe3ab200780c */ /* 0x000fe40003fa6070 */
[----:B------:R-:W-:-:S04]  /*12290*/  IADD3 R178, R204, -0x14f, RZ ;  /* 0xfffffeb1ccb27810 */ /* 0x000fc80007ffe0ff */
[----:B------:R-:W-:Y:S02]  /*122a0*/  ISETP.GE.U32.AND P0, PT, R178, 0x7ffffe32, PT ;  /* 0x7ffffe32b200780c */ /* 0x000fe40003f06070 */
[----:B------:R-:W-:-:S04]  /*122b0*/  IADD3 R178, R204, -0x157, RZ ;  /* 0xfffffea9ccb27810 */ /* 0x000fc80007ffe0ff */
[----:B------:R-:W-:Y:S01]  /*122c0*/  ISETP.GE.U32.AND P2, PT, R178, 0x7ffffe2a, PT ;  /* 0x7ffffe2ab200780c */ /* 0x000fe20003f46070 */
[----:B------:R-:W-:Y:S01]  /*122d0*/  IMAD.WIDE R178, R202, 0x4, R176 ;  /* 0x00000004cab27825 */ /* 0x000fe200078e02b0 */
[----:B-1----:R-:W-:-:S04]  /*122e0*/  LOP3.LUT R203, R203, 0x7f, RZ, 0xc0, !PT ;  /* 0x0000007fcbcb7812 */ /* 0x002fc800078ec0ff */
[----:B------:R-:W-:Y:S01]  /*122f0*/  SHF.L.U32 R203, R203, 0x2, RZ ;  /* 0x00000002cbcb7819 */ /* 0x000fe200000006ff */
[C---:B------:R-:W-:Y:S01]  /*12300*/  IMAD.WIDE R176, R202.reuse, 0x4, R182 ;  /* 0x00000004cab07825 */ /* 0x040fe200078e02b6 */
[----:B------:R1:W-:Y:S04]  /*12310*/  STL.64 [R1+0x410], R178 ;  /* 0x000410b201007387 */ /* 0x0003e80000100a00 */
[----:B------:R1:W-:Y:S01]  /*12320*/  STL.64 [R1+0x428], R176 ;  /* 0x000428b001007387 */ /* 0x0003e20000100a00 */
[----:B---3--:R-:W-:-:S04]  /*12330*/  IMAD.WIDE R76, R202, 0x4, R76 ;  /* 0x00000004ca4c7825 */ /* 0x008fc800078e024c */
[----:B--2---:R-:W-:Y:S01]  /*12340*/  IMAD.WIDE R182, R202, 0x4, R246 ;  /* 0x00000004cab67825 */ /* 0x004fe200078e02f6 */
[----:B------:R-:W-:-:S05]  /*12350*/  LOP3.LUT R247, R203, 0x40, RZ, 0x3c, !PT ;  /* 0x00000040cbf77812 */ /* 0x000fca00078e3cff */
[----:B------:R1:W-:Y:S04]  /*12360*/  LDGSTS.E [R247+0x4f800], [R178.64], !P3 ;  /* 0x4f800000b2f77fae */ /* 0x0003e8000d921848 */
[----:B------:R2:W-:Y:S04]  /*12370*/  LDGSTS.E [R247+0x4fa00], [R176.64], !P3 ;  /* 0x4fa00000b0f77fae */ /* 0x0005e8000d921848 */
[----:B------:R3:W-:Y:S04]  /*12380*/  LDGSTS.E [R247+0x50800], [R182.64], !P4 ;  /* 0x50800000b6f77fae */ /* 0x0007e8000e121848 */
[----:B-1----:R-:W4:Y:S04]  /*12390*/  LDL.LU.64 R178, [R1+0xd88] ;  /* 0x000d880001b27983 */ /* 0x002f280000300a00 */
[----:B------:R3:W-:Y:S04]  /*123a0*/  STL.64 [R1+0x450], R182 ;  /* 0x000450b601007387 */ /* 0x0007e80000100a00 */
[----:B--2---:R-:W2:Y:S04]  /*123b0*/  LDL.LU.64 R176, [R1+0xd80] ;  /* 0x000d800001b07983 */ /* 0x004ea80000300a00 */
[----:B------:R1:W-:Y:S04]  /*123c0*/  STL.64 [R1+0x458], R76 ;  /* 0x0004584c01007387 */ /* 0x0003e80000100a00 */
[----:B---3--:R-:W3:Y:S01]  /*123d0*/  LDL.LU.64 R182, [R1+0xd78] ;  /* 0x000d780001b67983 */ /* 0x008ee20000300a00 */
[----:B------:R-:W-:Y:S01]  /*123e0*/  IADD3 R203, R204, -0x15b, RZ ;  /* 0xfffffea5cccb7810 */ /* 0x000fe20007ffe0ff */
[----:B------:R-:W-:-:S02]  /*123f0*/  IMAD.WIDE R180, R202, 0x4, R180 ;  /* 0x00000004cab47825 */ /* 0x000fc400078e02b4 */
[----:B------:R1:W-:Y:S01]  /*12400*/  LDGSTS.E [R247+0x50a00], [R76.64], !P4 ;  /* 0x50a000004cf77fae */ /* 0x0003e2000e121848 */
[----:B------:R-:W-:-:S03]  /*12410*/  ISETP.GE.U32.AND P3, PT, R203, 0x7ffffe26, PT ;  /* 0x7ffffe26cb00780c */ /* 0x000fc60003f66070 */
[----:B------:R-:W1:Y:S01]  /*12420*/  S2R R203, SR_TID.X ;  /* 0x0000000000cb7919 */ /* 0x000e620000002100 */
[----:B------:R-:W-:-:S04]  /*12430*/  IADD3 R246, R204, -0x15f, RZ ;  /* 0xfffffea1ccf67810 */ /* 0x000fc80007ffe0ff */
[----:B------:R-:W-:Y:S02]  /*12440*/  ISETP.GE.U32.AND P4, PT, R246, 0x7ffffe22, PT ;  /* 0x7ffffe22f600780c */ /* 0x000fe40003f86070 */
[C---:B-1----:R-:W-:Y:S02]  /*12450*/  IADD3 R77, R204.reuse, -0x163, RZ ;  /* 0xfffffe9dcc4d7810 */ /* 0x042fe40007ffe0ff */
[----:B------:R-:W-:Y:S02]  /*12460*/  IADD3 R76, R204, -0x167, RZ ;  /* 0xfffffe99cc4c7810 */ /* 0x000fe40007ffe0ff */
[----:B------:R-:W-:-:S05]  /*12470*/  LOP3.LUT R203, R203, 0x7f, RZ, 0xc0, !PT ;  /* 0x0000007fcbcb7812 */ /* 0x000fca00078ec0ff */
[----:B------:R-:W-:Y:S02]  /*12480*/  IMAD.SHL.U32 R203, R203, 0x4, RZ ;  /* 0x00000004cbcb7824 */ /* 0x000fe400078e00ff */
[----:B----4-:R-:W-:-:S04]  /*12490*/  IMAD.WIDE R178, R202, 0x4, R178 ;  /* 0x00000004cab27825 */ /* 0x010fc800078e02b2 */
[----:B--2---:R-:W-:-:S04]  /*124a0*/  IMAD.WIDE R176, R202, 0x4, R176 ;  /* 0x00000004cab07825 */ /* 0x004fc800078e02b0 */
[----:B---3--:R-:W-:-:S05]  /*124b0*/  IMAD.WIDE R182, R202, 0x4, R182 ;  /* 0x00000004cab67825 */ /* 0x008fca00078e02b6 */
[----:B------:R1:W-:Y:S04]  /*124c0*/  STL.64 [R1+0x478], R182 ;  /* 0x000478b601007387 */ /* 0x0003e80000100a00 */
[----:B------:R1:W-:Y:S04]  /*124d0*/  LDGSTS.E [R247+0x51800], [R182.64], !P5 ;  /* 0x51800000b6f77fae */ /* 0x0003e8000e921848 */
[----:B------:R2:W-:Y:S04]  /*124e0*/  STL.64 [R1+0x480], R176 ;  /* 0x000480b001007387 */ /* 0x0005e80000100a00 */
[----:B------:R2:W-:Y:S04]  /*124f0*/  LDGSTS.E [R247+0x51a00], [R176.64], !P5 ;  /* 0x51a00000b0f77fae */ /* 0x0005e8000e921848 */
[----:B------:R3:W-:Y:S01]  /*12500*/  STL.64 [R1+0x4b0], R178 ;  /* 0x0004b0b201007387 */ /* 0x0007e20000100a00 */
[----:B-1----:R-:W-:-:S03]  /*12510*/  IMAD.WIDE R182, R202, 0x4, R190 ;  /* 0x00000004cab67825 */ /* 0x002fc600078e02be */
[----:B------:R3:W-:Y:S04]  /*12520*/  LDGSTS.E [R247+0x52800], [R178.64], !P6 ;  /* 0x52800000b2f77fae */ /* 0x0007e8000f121848 */
[----:B------:R1:W-:Y:S04]  /*12530*/  STL.64 [R1+0x4b8], R180 ;  /* 0x0004b8b401007387 */ /* 0x0003e80000100a00 */
[----:B------:R1:W-:Y:S01]  /*12540*/  LDGSTS.E [R247+0x52a00], [R180.64], !P6 ;  /* 0x52a00000b4f77fae */ /* 0x0003e2000f121848 */
[----:B--2---:R-:W-:-:S04]  /*12550*/  IMAD.WIDE R176, R202, 0x4, R188 ;  /* 0x00000004cab07825 */ /* 0x004fc800078e02bc */
[----:B---3--:R-:W-:Y:S01]  /*12560*/  IMAD.WIDE R178, R202, 0x4, R186 ;  /* 0x00000004cab27825 */ /* 0x008fe200078e02ba */
[----:B------:R2:W-:Y:S01]  /*12570*/  STL.64 [R1+0x4d0], R182 ;  /* 0x0004d0b601007387 */ /* 0x0005e20000100a00 */
[----:B------:R-:W-:-:S03]  /*12580*/  ISETP.GE.U32.AND P5, PT, R77, 0x7ffffe1e, PT ;  /* 0x7ffffe1e4d00780c */ /* 0x000fc60003fa6070 */
[----:B------:R2:W-:Y:S01]  /*12590*/  LDGSTS.E [R247+0x53800], [R182.64], !P0 ;  /* 0x53800000b6f77fae */ /* 0x0005e2000c121848 */
[----:B-1----:R-:W-:Y:S01]  /*125a0*/  IMAD.WIDE R180, R202, 0x4, R184 ;  /* 0x00000004cab47825 */ /* 0x002fe200078e02b8 */
[----:B------:R-:W-:-:S04]  /*125b0*/  IADD3 R77, R204, -0x16b, RZ ;  /* 0xfffffe95cc4d7810 */ /* 0x000fc80007ffe0ff */
        /* <DEDUP_REMOVED lines=62> */
[C---:B--2---:R-:W-:Y:S01]  /*129a0*/  IMAD.WIDE R182, R202.reuse, 0x4, R236 ;  /* 0x00000004cab67825 */ /* 0x044fe200078e02ec */
[----:B------:R-:W-:Y:S02]  /*129b0*/  LOP3.LUT R237, R203, 0x40, RZ, 0x3c, !PT ;  /* 0x00000040cbed7812 */ /* 0x000fe400078e3cff */
[----:B------:R2:W-:Y:S04]  /*129c0*/  STL.64 [R1+0x620], R178 ;  /* 0x000620b201007387 */ /* 0x0005e80000100a00 */
[----:B------:R2:W-:Y:S01]  /*129d0*/  LDGSTS.E [R247+0x5c800], [R178.64], !P2 ;  /* 0x5c800000b2f77fae */ /* 0x0005e2000d121848 */
[----:B-1----:R-:W-:-:S03]  /*129e0*/  IMAD.WIDE R180, R202, 0x4, R230 ;  /* 0x00000004cab47825 */ /* 0x002fc600078e02e6 */
[----:B------:R1:W-:Y:S04]  /*129f0*/  STL.64 [R1+0x630], R176 ;  /* 0x000630b001007387 */ /* 0x0003e80000100a00 */
[----:B------:R1:W-:Y:S01]  /*12a00*/  LDGSTS.E [R247+0x5ca00], [R176.64], !P2 ;  /* 0x5ca00000b0f77fae */ /* 0x0003e2000d121848 */
[----:B--2---:R-:W-:-:S03]  /*12a10*/  IMAD.WIDE R178, R202, 0x4, R232 ;  /* 0x00000004cab27825 */ /* 0x004fc600078e02e8 */
[----:B------:R-:W-:Y:S04]  /*12a20*/  STL.64 [R1+0x6e8], R182 ;  /* 0x0006e8b601007387 */ /* 0x000fe80000100a00 */
[----:B------:R2:W-:Y:S01]  /*12a30*/  LDGSTS.E [R237+0x5d800], [R182.64], !P3 ;  /* 0x5d800000b6ed7fae */ /* 0x0005e2000d921848 */
[----:B-1----:R-:W-:-:S03]  /*12a40*/  IMAD.WIDE R176, R202, 0x4, R234 ;  /* 0x00000004cab07825 */ /* 0x002fc600078e02ea */
[----:B------:R1:W-:Y:S04]  /*12a50*/  STL.64 [R1+0x728], R180 ;  /* 0x000728b401007387 */ /* 0x0003e80000100a00 */
[----:B------:R1:W-:Y:S04]  /*12a60*/  LDGSTS.E [R237+0x5da00], [R180.64], !P3 ;  /* 0x5da00000b4ed7fae */ /* 0x0003e8000d921848 */
[----:B------:R3:W-:Y:S04]  /*12a70*/  STL.64 [R1+0x980], R178 ;  /* 0x000980b201007387 */ /* 0x0007e80000100a00 */
[----:B------:R3:W-:Y:S01]  /*12a80*/  LDGSTS.E [R237+0x5e800], [R178.64], !P4 ;  /* 0x5e800000b2ed7fae */ /* 0x0007e2000e121848 */
[----:B-1----:R-:W-:-:S03]  /*12a90*/  IMAD.WIDE R180, R202, 0x4, R242 ;  /* 0x00000004cab47825 */ /* 0x002fc600078e02f2 */
[----:B------:R-:W-:Y:S04]  /*12aa0*/  STL.64 [R1+0x990], R176 ;  /* 0x000990b001007387 */ /* 0x000fe80000100a00 */
[----:B------:R1:W-:Y:S01]  /*12ab0*/  LDGSTS.E [R237+0x5ea00], [R176.64], !P4 ;  /* 0x5ea00000b0ed7fae */ /* 0x0003e2000e121848 */
[----:B---3--:R-:W-:-:S03]  /*12ac0*/  IMAD.WIDE R178, R202, 0x4, R238 ;  /* 0x00000004cab27825 */ /* 0x008fc600078e02ee */
[----:B------:R3:W-:Y:S04]  /*12ad0*/  STL.64 [R1+0xa20], R180 ;  /* 0x000a20b401007387 */ /* 0x0007e80000100a00 */
[----:B------:R4:W-:Y:S04]  /*12ae0*/  STL.64 [R1+0xa30], R178 ;  /* 0x000a30b201007387 */ /* 0x0009e80000100a00 */
[----:B------:R3:W-:Y:S04]  /*12af0*/  LDGSTS.E [R237+0x5f800], [R180.64], !P5 ;  /* 0x5f800000b4ed7fae */ /* 0x0007e8000e921848 */
[----:B------:R4:W-:Y:S04]  /*12b00*/  LDGSTS.E [R237+0x5fa00], [R178.64], !P5 ;  /* 0x5fa00000b2ed7fae */ /* 0x0009e8000e921848 */
[----:B---3--:R-:W3:Y:S04]  /*12b10*/  LDL.LU.64 R180, [R1+0x1a0] ;  /* 0x0001a00001b47983 */ /* 0x008ee80000300a00 */
[----:B--2---:R-:W2:Y:S04]  /*12b20*/  LDL.LU.64 R182, [R1+0x198] ;  /* 0x0001980001b67983 */ /* 0x004ea80000300a00 */
[----:B------:R-:W2:Y:S04]  /*12b30*/  LDL.LU.64 R184, [R1+0x190] ;  /* 0x0001900001b87983 */ /* 0x000ea80000300a00 */
[----:B----4-:R-:W4:Y:S01]  /*12b40*/  LDL.LU.64 R178, [R1+0x188] ;  /* 0x0001880001b27983 */ /* 0x010f220000300a00 */
[----:B------:R-:W-:-:S02]  /*12b50*/  IADD3 R77, R204, -0x104, RZ ;  /* 0xfffffefccc4d7810 */ /* 0x000fc40007ffe0ff */
[----:B------:R-:W-:Y:S01]  /*12b60*/  IADD3 R76, R204, -0x108, RZ ;  /* 0xfffffef8cc4c7810 */ /* 0x000fe20007ffe0ff */
[----:B------:R-:W2:Y:S01]  /*12b70*/  LDL.LU.64 R188, [R1+0x180] ;  /* 0x0001800001bc7983 */ /* 0x000ea20000300a00 */
[----:B------:R-:W-:Y:S02]  /*12b80*/  ISETP.GE.U32.AND P6, PT, R77, 0x7ffffe7d, PT ;  /* 0x7ffffe7d4d00780c */ /* 0x000fe40003fc6070 */
[----:B------:R-:W-:Y:S01]  /*12b90*/  ISETP.GE.U32.AND P0, PT, R76, 0x7ffffe79, PT ;  /* 0x7ffffe794c00780c */ /* 0x000fe20003f06070 */
[----:B------:R-:W-:Y:S01]  /*12ba0*/  IMAD.WIDE R34, R202, 0x4, R34 ;  /* 0x00000004ca227825 */ /* 0x000fe200078e0222 */
[C---:B------:R-:W-:Y:S01]  /*12bb0*/  IADD3 R77, R204.reuse, -0x10c, RZ ;  /* 0xfffffef4cc4d7810 */ /* 0x040fe20007ffe0ff */
[----:B------:R-:W2:Y:S01]  /*12bc0*/  LDL.LU.64 R190, [R1+0x90] ;  /* 0x0000900001be7983 */ /* 0x000ea20000300a00 */
[----:B------:R-:W-:Y:S02]  /*12bd0*/  IADD3 R76, R204, -0x110, RZ ;  /* 0xfffffef0cc4c7810 */ /* 0x000fe40007ffe0ff */
[----:B------:R-:W-:Y:S01]  /*12be0*/  ISETP.GE.U32.AND P1, PT, R77, 0x7ffffe75, PT ;  /* 0x7ffffe754d00780c */ /* 0x000fe20003f26070 */
[----:B------:R-:W2:Y:S01]  /*12bf0*/  LDL.LU.64 R192, [R1+0x88] ;  /* 0x0000880001c07983 */ /* 0x000ea20000300a00 */
[----:B------:R-:W-:-:S02]  /*12c00*/  ISETP.GE.U32.AND P2, PT, R76, 0x7ffffe71, PT ;  /* 0x7ffffe714c00780c */ /* 0x000fc40003f46070 */
[----:B------:R-:W-:Y:S01]  /*12c10*/  IADD3 R77, R204, -0x114, RZ ;  /* 0xfffffeeccc4d7810 */ /* 0x000fe20007ffe0ff */
[----:B------:R-:W-:Y:S01]  /*12c20*/  IMAD.WIDE R32, R202, 0x4, R32 ;  /* 0x00000004ca207825 */ /* 0x000fe200078e0220 */
[----:B------:R-:W-:Y:S01]  /*12c30*/  IADD3 R76, R204, -0x118, RZ ;  /* 0xfffffee8cc4c7810 */ /* 0x000fe20007ffe0ff */
[----:B------:R-:W2:Y:S01]  /*12c40*/  LDL.LU.64 R194, [R1+0x80] ;  /* 0x0000800001c27983 */ /* 0x000ea20000300a00 */
[----:B------:R-:W-:Y:S02]  /*12c50*/  ISETP.GE.U32.AND P3, PT, R77, 0x7ffffe6d, PT ;  /* 0x7ffffe6d4d00780c */ /* 0x000fe40003f66070 */
[----:B------:R-:W-:Y:S01]  /*12c60*/  ISETP.GE.U32.AND P4, PT, R76, 0x7ffffe69, PT ;  /* 0x7ffffe694c00780c */ /* 0x000fe20003f86070 */
[C---:B------:R-:W-:Y:S01]  /*12c70*/  IMAD.WIDE R76, R202.reuse, 0x4, R240 ;  /* 0x00000004ca4c7825 */ /* 0x040fe200078e02f0 */
[----:B------:R-:W-:Y:S03]  /*12c80*/  STL [R1+0xd28], R237 ;  /* 0x000d28ed01007387 */ /* 0x000fe60000100800 */
[C---:B------:R-:W-:Y:S01]  /*12c90*/  IMAD.WIDE R30, R202.reuse, 0x4, R30 ;  /* 0x00000004ca1e7825 */ /* 0x040fe200078e021e */
[----:B------:R-:W-:Y:S03]  /*12ca0*/  STL.64 [R1+0xcc8], R76 ;  /* 0x000cc84c01007387 */ /* 0x000fe60000100a00 */
        /* <DEDUP_REMOVED lines=19> */
[----:B------:R-:W-:Y:S04]  /*12de0*/  STL.64 [R1+0xd18], R16 ;  /* 0x000d181001007387 */ /* 0x000fe80000100a00 */
[----:B------:R-:W-:Y:S04]  /*12df0*/  STL.64 [R1+0xd20], R6 ;  /* 0x000d200601007387 */ /* 0x000fe80000100a00 */
[----:B------:R-:W-:Y:S04]  /*12e00*/  STL.64 [R1+0xd30], R4 ;  /* 0x000d300401007387 */ /* 0x000fe80000100a00 */
[----:B------:R1:W-:Y:S04]  /*12e10*/  STL.64 [R1+0xd38], R2 ;  /* 0x000d380201007387 */ /* 0x0003e80000100a00 */
[----:B------:R-:W2:Y:S04]  /*12e20*/  LDL.LU.64 R196, [R1+0x78] ;  /* 0x0000780001c47983 */ /* 0x000ea80000300a00 */
[----:B------:R-:W2:Y:S04]  /*12e30*/  LDL.LU.64 R198, [R1+0x70] ;  /* 0x0000700001c67983 */ /* 0x000ea80000300a00 */
[----:B------:R-:W2:Y:S01]  /*12e40*/  LDL.LU.64 R212, [R1+0x68] ;  /* 0x0000680001d47983 */ /* 0x000ea20000300a00 */
[----:B----4-:R-:W-:-:S03]  /*12e50*/  IMAD.WIDE R186, R202, 0x4, R178 ;  /* 0x00000004caba7825 */ /* 0x010fc600078e02b2 */
[----:B------:R-:W4:Y:S01]  /*12e60*/  LDL.LU.64 R178, [R1+0x60] ;  /* 0x0000600001b27983 */ /* 0x000f220000300a00 */
[----:B---3--:R-:W-:Y:S01]  /*12e70*/  IMAD.WIDE R180, R202, 0x4, R180 ;  /* 0x00000004cab47825 */ /* 0x008fe200078e02b4 */
[----:B-1----:R-:W-:-:S03]  /*12e80*/  IADD3 R177, R204, -0x11c, RZ ;  /* 0xfffffee4ccb17810 */ /* 0x002fc60007ffe0ff */
[----:B--2---:R-:W-:Y:S01]  /*12e90*/  IMAD.WIDE R182, R202, 0x4, R182 ;  /* 0x00000004cab67825 */ /* 0x004fe200078e02b6 */
[----:B------:R-:W-:-:S03]  /*12ea0*/  LOP3.LUT R246, R203, 0x60, RZ, 0x3c, !PT ;  /* 0x00000060cbf67812 */ /* 0x000fc600078e3cff */
[----:B------:R-:W-:Y:S01]  /*12eb0*/  IMAD.WIDE R184, R202, 0x4, R184 ;  /* 0x00000004cab87825 */ /* 0x000fe200078e02b8 */
[----:B------:R-:W-:Y:S01]  /*12ec0*/  STL.64 [R1+0xd40], R180 ;  /* 0x000d40b401007387 */ /* 0x000fe20000100a00 */
[----:B------:R-:W-:-:S03]  /*12ed0*/  ISETP.GE.U32.AND P5, PT, R177, 0x7ffffe65, PT ;  /* 0x7ffffe65b100780c */ /* 0x000fc60003fa6070 */
[----:B------:R-:W-:Y:S01]  /*12ee0*/  STL.64 [R1+0xd48], R182 ;  /* 0x000d48b601007387 */ /* 0x000fe20000100a00 */
[----:B------:R-:W-:-:S03]  /*12ef0*/  IMAD.WIDE R188, R202, 0x4, R188 ;  /* 0x00000004cabc7825 */ /* 0x000fc600078e02bc */
[----:B------:R-:W-:Y:S01]  /*12f00*/  STL.64 [R1+0xd50], R184 ;  /* 0x000d50b801007387 */ /* 0x000fe20000100a00 */
[----:B------:R-:W-:-:S03]  /*12f10*/  IMAD.WIDE R190, R202, 0x4, R190 ;  /* 0x00000004cabe7825 */ /* 0x000fc600078e02be */
[----:B------:R-:W-:Y:S01]  /*12f20*/  STL.64 [R1+0xd58], R186 ;  /* 0x000d58ba01007387 */ /* 0x000fe20000100a00 */
[----:B------:R-:W-:-:S03]  /*12f30*/  IMAD.WIDE R192, R202, 0x4, R192 ;  /* 0x00000004cac07825 */ /* 0x000fc600078e02c0 */
[----:B------:R1:W-:Y:S04]  /*12f40*/  LDGSTS.E [R246+0x40c00], [R76.64], !P6 ;  /* 0x40c000004cf67fae */ /* 0x0003e8000f121848 */
[----:B------:R-:W2:Y:S04]  /*12f50*/  LDL.LU.64 R224, [R1+0x58] ;  /* 0x0000580001e07983 */ /* 0x000ea80000300a00 */
[----:B------:R3:W-:Y:S04]  /*12f60*/  LDGSTS.E [R246+0x40e00], [R34.64], !P6 ;  /* 0x40e0000022f67fae */ /* 0x0007e8000f121848 */
[----:B------:R-:W2:Y:S04]  /*12f70*/  LDL.LU.64 R222, [R1+0x50] ;  /* 0x0000500001de7983 */ /* 0x000ea80000300a00 */
[----:B------:R1:W-:Y:S04]  /*12f80*/  LDGSTS.E [R246+0x41c00], [R32.64], !P0 ;  /* 0x41c0000020f67fae */ /* 0x0003e8000c121848 */
[----:B------:R-:W3:Y:S04]  /*12f90*/  LDL.LU.64 R228, [R1+0x48] ;  /* 0x0000480001e47983 */ /* 0x000ee80000300a00 */
[----:B------:R1:W-:Y:S04]  /*12fa0*/  LDGSTS.E [R246+0x41e00], [R30.64], !P0 ;  /* 0x41e000001ef67fae */ /* 0x0003e8000c121848 */
[----:B------:R-:W3:Y:S04]  /*12fb0*/  LDL.LU.64 R218, [R1+0x40] ;  /* 0x0000400001da7983 */ /* 0x000ee80000300a00 */
[----:B------:R1:W-:Y:S04]  /*12fc0*/  LDGSTS.E [R246+0x42c00], [R28.64], !P1 ;  /* 0x42c000001cf67fae */ /* 0x0003e8000c921848 */
[----:B------:R-:W3:Y:S04]  /*12fd0*/  LDL.LU.64 R216, [R1+0x38] ;  /* 0x0000380001d87983 */ /* 0x000ee80000300a00 */
[----:B------:R1:W-:Y:S04]  /*12fe0*/  LDGSTS.E [R246+0x42e00], [R26.64], !P1 ;  /* 0x42e000001af67fae */ /* 0x0003e8000c921848 */
[----:B------:R-:W3:Y:S04]  /*12ff0*/  LDL.LU.64 R214, [R1+0x30] ;  /* 0x0000300001d67983 */ /* 0x000ee80000300a00 */
[----:B------:R1:W-:Y:S04]  /*13000*/  LDGSTS.E [R246+0x43c00], [R24.64], !P2 ;  /* 0x43c0000018f67fae */ /* 0x0003e8000d121848 */
[----:B------:R-:W-:Y:S04]  /*13010*/  STL.64 [R1+0xd60], R188 ;  /* 0x000d60bc01007387 */ /* 0x000fe80000100a00 */
[----:B------:R1:W-:Y:S04]  /*13020*/  LDGSTS.E [R246+0x43e00], [R22.64], !P2 ;  /* 0x43e0000016f67fae */ /* 0x0003e8000d121848 */
[----:B------:R-:W-:Y:S04]  /*13030*/  STL.64 [R1+0xd68], R190 ;  /* 0x000d68be01007387 */ /* 0x000fe80000100a00 */
[----:B------:R1:W-:Y:S04]  /*13040*/  LDGSTS.E [R246+0x44c00], [R20.64], !P3 ;  /* 0x44c0000014f67fae */ /* 0x0003e8000d921848 */
[----:B------:R-:W-:Y:S04]  /*13050*/  STL.64 [R1+0xd70], R192 ;  /* 0x000d70c001007387 */ /* 0x000fe80000100a00 */
[----:B------:R1:W-:Y:S04]  /*13060*/  LDGSTS.E [R246+0x44e00], [R18.64], !P3 ;  /* 0x44e0000012f67fae */ /* 0x0003e8000d921848 */
[----:B------:R-:W3:Y:S01]  /*13070*/  LDL.LU.64 R220, [R1+0x28] ;  /* 0x0000280001dc7983 */ /* 0x000ee20000300a00 */
[----:B------:R-:W-:-:S03]  /*13080*/  IMAD.WIDE R200, R202, 0x4, R212 ;  /* 0x00000004cac87825 */ /* 0x000fc600078e02d4 */
[----:B------:R2:W-:Y:S04]  /*13090*/  LDGSTS.E [R246+0x45c00], [R16.64], !P4 ;  /* 0x45c0000010f67fae */ /* 0x0005e8000e121848 */
[----:B------:R-:W3:Y:S04]  /*130a0*/  LDL.LU.64 R210, [R1+0x20] ;  /* 0x0000200001d27983 */ /* 0x000ee80000300a00 */
[----:B------:R1:W-:Y:S04]  /*130b0*/  LDGSTS.E [R246+0x45e00], [R6.64], !P4 ;  /* 0x45e0000006f67fae */ /* 0x0003e8000e121848 */
[----:B------:R3:W-:Y:S04]  /*130c0*/  LDGSTS.E [R246+0x46c00], [R4.64], !P5 ;  /* 0x46c0000004f67fae */ /* 0x0007e8000e921848 */
[----:B------:R4:W-:Y:S04]  /*130d0*/  LDGSTS.E [R246+0x46e00], [R2.64], !P5 ;  /* 0x46e0000002f67fae */ /* 0x0009e8000e921848 */
[----:B------:R-:W3:Y:S04]  /*130e0*/  LDL.LU.64 R208, [R1+0x18] ;  /* 0x0000180001d07983 */ /* 0x000ee80000300a00 */
[----:B------:R-:W3:Y:S01]  /*130f0*/  LDL.LU.64 R212, [R1+0x10] ;  /* 0x0000100001d47983 */ /* 0x000ee20000300a00 */
[----:B----4-:R-:W-:-:S03]  /*13100*/  IMAD.WIDE R2, R202, 0x4, R178 ;  /* 0x00000004ca027825 */ /* 0x010fc600078e02b2 */
[----:B------:R-:W4:Y:S01]  /*13110*/  LDL.LU.64 R178, [R1+0x8] ;  /* 0x0000080001b27983 */ /* 0x000f220000300a00 */
[C---:B------:R-:W-:Y:S02]  /*13120*/  IADD3 R176, R204.reuse, -0x120, RZ ;  /* 0xfffffee0ccb07810 */ /* 0x040fe40007ffe0ff */
[----:B------:R-:W-:Y:S02]  /*13130*/  IADD3 R177, R204, -0x124, RZ ;  /* 0xfffffedcccb17810 */ /* 0x000fe40007ffe0ff */
[----:B------:R-:W-:Y:S02]  /*13140*/  ISETP.GE.U32.AND P6, PT, R176, 0x7ffffe61, PT ;  /* 0x7ffffe61b000780c */ /* 0x000fe40003fc6070 */
[C---:B------:R-:W-:Y:S02]  /*13150*/  IADD3 R176, R204.reuse, -0x128, RZ ;  /* 0xfffffed8ccb07810 */ /* 0x040fe40007ffe0ff */
[----:B------:R-:W-:Y:S02]  /*13160*/  ISETP.GE.U32.AND P0, PT, R177, 0x7ffffe5d, PT ;  /* 0x7ffffe5db100780c */ /* 0x000fe40003f06070 */
[----:B------:R-:W-:-:S02]  /*13170*/  IADD3 R177, R204, -0x12c, RZ ;  /* 0xfffffed4ccb17810 */ /* 0x000fc40007ffe0ff */
[----:B------:R-:W-:Y:S02]  /*13180*/  ISETP.GE.U32.AND P1, PT, R176, 0x7ffffe59, PT ;  /* 0x7ffffe59b000780c */ /* 0x000fe40003f26070 */
[C---:B------:R-:W-:Y:S02]  /*13190*/  IADD3 R176, R204.reuse, -0x130, RZ ;  /* 0xfffffed0ccb07810 */ /* 0x040fe40007ffe0ff */
[----:B------:R-:W-:Y:S01]  /*131a0*/  ISETP.GE.U32.AND P2, PT, R177, 0x7ffffe55, PT ;  /* 0x7ffffe55b100780c */ /* 0x000fe20003f46070 */
[----:B------:R1:W-:Y:S01]  /*131b0*/  LDGSTS.E [R246+0x47c00], [R180.64], !P6 ;  /* 0x47c00000b4f67fae */ /* 0x0003e2000f121848 */
[----:B------:R-:W-:Y:S02]  /*131c0*/  IADD3 R177, R204, -0x134, RZ ;  /* 0xfffffeccccb17810 */ /* 0x000fe40007ffe0ff */
[----:B------:R-:W-:Y:S01]  /*131d0*/  ISETP.GE.U32.AND P3, PT, R176, 0x7ffffe51, PT ;  /* 0x7ffffe51b000780c */ /* 0x000fe20003f66070 */
[----:B------:R1:W-:Y:S01]  /*131e0*/  LDGSTS.E [R246+0x47e00], [R182.64], !P6 ;  /* 0x47e00000b6f67fae */ /* 0x0003e2000f121848 */
[----:B------:R-:W-:-:S02]  /*131f0*/  IADD3 R176, R204, -0x138, RZ ;  /* 0xfffffec8ccb07810 */ /* 0x000fc40007ffe0ff */
[----:B------:R-:W-:Y:S01]  /*13200*/  ISETP.GE.U32.AND P4, PT, R177, 0x7ffffe4d, PT ;  /* 0x7ffffe4db100780c */ /* 0x000fe20003f86070 */
[----:B------:R1:W-:Y:S01]  /*13210*/  LDGSTS.E [R246+0x48c00], [R184.64], !P0 ;  /* 0x48c00000b8f67fae */ /* 0x0003e2000c121848 */
[----:B------:R-:W-:Y:S01]  /*13220*/  IADD3 R177, R204, -0x13c, RZ ;  /* 0xfffffec4ccb17810 */ /* 0x000fe20007ffe0ff */
[----:B------:R-:W-:Y:S01]  /*13230*/  IMAD.WIDE R194, R202, 0x4, R194 ;  /* 0x00000004cac27825 */ /* 0x000fe200078e02c2 */
[----:B------:R-:W-:Y:S01]  /*13240*/  ISETP.GE.U32.AND P5, PT, R176, 0x7ffffe49, PT ;  /* 0x7ffffe49b000780c */ /* 0x000fe20003fa6070 */
[----:B------:R1:W-:Y:S01]  /*13250*/  LDGSTS.E [R246+0x48e00], [R186.64], !P0 ;  /* 0x48e00000baf67fae */ /* 0x0003e2000c121848 */
[----:B------:R-:W-:Y:S01]  /*13260*/  IADD3 R176, R204, -0x140, RZ ;  /* 0xfffffec0ccb07810 */ /* 0x000fe20007ffe0ff */
[----:B------:R-:W-:Y:S01]  /*13270*/  IMAD.WIDE R196, R202, 0x4, R196 ;  /* 0x00000004cac47825 */ /* 0x000fe200078e02c4 */
[----:B------:R-:W-:Y:S01]  /*13280*/  ISETP.GE.U32.AND P6, PT, R177, 0x7ffffe45, PT ;  /* 0x7ffffe45b100780c */ /* 0x000fe20003fc6070 */
[----:B------:R1:W-:Y:S01]  /*13290*/  LDGSTS.E [R246+0x49c00], [R188.64], !P1 ;  /* 0x49c00000bcf67fae */ /* 0x0003e2000c921848 */
[----:B------:R-:W-:Y:S01]  /*132a0*/  IADD3 R177, R204, -0x144, RZ ;  /* 0xfffffebcccb17810 */ /* 0x000fe20007ffe0ff */
[----:B------:R-:W-:-:S02]  /*132b0*/  IMAD.WIDE R198, R202, 0x4, R198 ;  /* 0x00000004cac67825 */ /* 0x000fc400078e02c6 */
[----:B------:R3:W-:Y:S01]  /*132c0*/  LDGSTS.E [R246+0x49e00], [R190.64], !P1 ;  /* 0x49e00000bef67fae */ /* 0x0007e2000c921848 */
[----:B------:R-:W-:-:S03]  /*132d0*/  ISETP.GE.U32.AND P0, PT, R176, 0x7ffffe41, PT ;  /* 0x7ffffe41b000780c */ /* 0x000fc60003f06070 */
[----:B------:R3:W-:Y:S01]  /*132e0*/  LDGSTS.E [R246+0x4ac00], [R192.64], !P2 ;  /* 0x4ac00000c0f67fae */ /* 0x0007e2000d121848 */
[----:B------:R-:W-:Y:S01]  /*132f0*/  IADD3 R176, R204, -0x148, RZ ;  /* 0xfffffeb8ccb07810 */ /* 0x000fe20007ffe0ff */
[C---:B--2---:R-:W-:Y:S02]  /*13300*/  IMAD.WIDE R16, R202.reuse, 0x4, R224 ;  /* 0x00000004ca107825 */ /* 0x044fe400078e02e0 */
[----:B------:R2:W-:Y:S01]  /*13310*/  LDGSTS.E [R246+0x4ae00], [R194.64], !P2 ;  /* 0x4ae00000c2f67fae */ /* 0x0005e2000d121848 */
[----:B------:R-:W-:Y:S01]  /*13320*/  ISETP.GE.U32.AND P1, PT, R177, 0x7ffffe3d, PT ;  /* 0x7ffffe3db100780c */ /* 0x000fe20003f26070 */
[----:B-1----:R-:W-:Y:S02]  /*13330*/  IMAD.WIDE R6, R202, 0x4, R222 ;  /* 0x00000004ca067825 */ /* 0x002fe400078e02de */
[----:B------:R2:W-:Y:S01]  /*13340*/  LDGSTS.E [R246+0x4bc00], [R196.64], !P3 ;  /* 0x4bc00000c4f67fae */ /* 0x0005e2000d921848 */
[----:B------:R-:W-:Y:S01]  /*13350*/  IADD3 R177, R204, -0x14c, RZ ;  /* 0xfffffeb4ccb17810 */ /* 0x000fe20007ffe0ff */
[----:B---3--:R-:W-:-:S02]  /*13360*/  IMAD.WIDE R4, R202, 0x4, R228 ;  /* 0x00000004ca047825 */ /* 0x008fc400078e02e4 */
[----:B------:R2:W-:Y:S01]  /*13370*/  LDGSTS.E [R246+0x4be00], [R198.64], !P3 ;  /* 0x4be00000c6f67fae */ /* 0x0005e2000d921848 */
[----:B------:R-:W-:-:S03]  /*13380*/  ISETP.GE.U32.AND P2, PT, R176, 0x7ffffe39, PT ;  /* 0x7ffffe39b000780c */ /* 0x000fc60003f46070 */
[----:B------:R2:W-:Y:S04]  /*13390*/  LDGSTS.E [R246+0x4cc00], [R200.64], !P4 ;  /* 0x4cc00000c8f67fae */ /* 0x0005e8000e121848 */
[----:B------:R1:W-:Y:S04]  /*133a0*/  STL.64 [R1+0x180], R2 ;  /* 0x0001800201007387 */ /* 0x0003e80000100a00 */
[----:B------:R1:W-:Y:S01]  /*133b0*/  LDGSTS.E [R246+0x4ce00], [R2.64], !P4 ;  /* 0x4ce0000002f67fae */ /* 0x0003e2000e121848 */
[C---:B------:R-:W-:Y:S02]  /*133c0*/  IADD3 R176, R204.reuse, -0x150, RZ ;  /* 0xfffffeb0ccb07810 */ /* 0x040fe40007ffe0ff */
[----:B------:R-:W-:Y:S01]  /*133d0*/  ISETP.GE.U32.AND P3, PT, R177, 0x7ffffe35, PT ;  /* 0x7ffffe35b100780c */ /* 0x000fe20003f66070 */
[----:B------:R3:W-:Y:S01]  /*133e0*/  STL.64 [R1+0x188], R16 ;  /* 0x0001881001007387 */ /* 0x0007e20000100a00 */
[----:B------:R-:W-:-:S03]  /*133f0*/  IADD3 R177, R204, -0x154, RZ ;  /* 0xfffffeacccb17810 */ /* 0x000fc60007ffe0ff */
[----:B------:R3:W-:Y:S01]  /*13400*/  LDGSTS.E [R246+0x4dc00], [R16.64], !P5 ;  /* 0x4dc0000010f67fae */ /* 0x0007e2000e921848 */
[----:B-1----:R-:W-:-:S03]  /*13410*/  IMAD.WIDE R2, R202, 0x4, R218 ;  /* 0x00000004ca027825 */ /* 0x002fc600078e02da */
[----:B------:R1:W-:Y:S04]  /*13420*/  STL.64 [R1+0x190], R6 ;  /* 0x0001900601007387 */ /* 0x0003e80000100a00 */
[----:B------:R1:W-:Y:S01]  /*13430*/  LDGSTS.E [R246+0x4de00], [R6.64], !P5 ;  /* 0x4de0000006f67fae */ /* 0x0003e2000e921848 */
[----:B---3--:R-:W-:-:S03]  /*13440*/  IMAD.WIDE R16, R202, 0x4, R216 ;  /* 0x00000004ca107825 */ /* 0x008fc600078e02d8 */
[----:B------:R3:W-:Y:S01]  /*13450*/  STL.64 [R1+0x198], R4 ;  /* 0x0001980401007387 */ /* 0x0007e20000100a00 */
[----:B------:R-:W-:-:S03]  /*13460*/  ISETP.GE.U32.AND P4, PT, R176, 0x7ffffe31, PT ;  /* 0x7ffffe31b000780c */ /* 0x000fc60003f86070 */
[----:B------:R3:W-:Y:S01]  /*13470*/  LDGSTS.E [R246+0x4ec00], [R4.64], !P6 ;  /* 0x4ec0000004f67fae */ /* 0x0007e2000f121848 */
[----:B-1----:R-:W-:-:S03]  /*13480*/  IMAD.WIDE R6, R202, 0x4, R214 ;  /* 0x00000004ca067825 */ /* 0x002fc600078e02d6 */
[----:B------:R1:W-:Y:S04]  /*13490*/  STL.64 [R1+0x1a0], R2 ;  /* 0x0001a00201007387 */ /* 0x0003e80000100a00 */
[----:B------:R1:W-:Y:S01]  /*134a0*/  LDGSTS.E [R246+0x4ee00], [R2.64], !P6 ;  /* 0x4ee0000002f67fae */ /* 0x0003e2000f121848 */
[----:B---3--:R-:W-:-:S03]  /*134b0*/  IMAD.WIDE R4, R202, 0x4, R220 ;  /* 0x00000004ca047825 */ /* 0x008fc600078e02dc */
        /* <DEDUP_REMOVED lines=8> */
[----:B------:R-:W-:-:S03]  /*13540*/  ISETP.GE.U32.AND P6, PT, R176, 0x7ffffe29, PT ;  /* 0x7ffffe29b000780c */ /* 0x000fc60003fc6070 */
[----:B------:R-:W-:Y:S01]  /*13550*/  STL.64 [R1+0x200], R4 ;  /* 0x0002000401007387 */ /* 0x000fe20000100a00 */
[----:B---3--:R-:W-:-:S03]  /*13560*/  IMAD.WIDE R16, R202, 0x4, R208 ;  /* 0x00000004ca107825 */ /* 0x008fc600078e02d0 */
[----:B------:R4:W-:Y:S01]  /*13570*/  LDGSTS.E [R246+0x50c00], [R4.64], !P1 ;  /* 0x50c0000004f67fae */ /* 0x0009e2000c921848 */
[----:B-1----:R-:W-:-:S03]  /*13580*/  IMAD.WIDE R6, R202, 0x4, R212 ;  /* 0x00000004ca067825 */ /* 0x002fc600078e02d4 */
[----:B------:R1:W-:Y:S04]  /*13590*/  STL.64 [R1+0x348], R2 ;  /* 0x0003480201007387 */ /* 0x0003e80000100a00 */
[----:B------:R1:W-:Y:S01]  /*135a0*/  LDGSTS.E [R246+0x50e00], [R2.64], !P1 ;  /* 0x50e0000002f67fae */ /* 0x0003e2000c921848 */
[----:B------:R-:W-:Y:S02]  /*135b0*/  IADD3 R176, R204, -0x160, RZ ;  /* 0xfffffea0ccb07810 */ /* 0x000fe40007ffe0ff */
[----:B------:R-:W-:Y:S01]  /*135c0*/  ISETP.GE.U32.AND P0, PT, R177, 0x7ffffe25, PT ;  /* 0x7ffffe25b100780c */ /* 0x000fe20003f06070 */
[----:B------:R3:W-:Y:S04]  /*135d0*/  STL.64 [R1+0x368], R16 ;  /* 0x0003681001007387 */ /* 0x0007e80000100a00 */
[----:B------:R3:W-:Y:S01]  /*135e0*/  LDGSTS.E [R246+0x51c00], [R16.64], !P2 ;  /* 0x51c0000010f67fae */ /* 0x0007e2000d121848 */
[----:B-1----:R-:W-:-:S03]  /*135f0*/  IMAD.WIDE R2, R202, 0x4, R206 ;  /* 0x00000004ca027825 */ /* 0x002fc600078e02ce */
[----:B------:R1:W-:Y:S04]  /*13600*/  STL.64 [R1+0x370], R6 ;  /* 0x0003700601007387 */ /* 0x0003e80000100a00 */
[----:B------:R1:W-:Y:S01]  /*13610*/  LDGSTS.E [R246+0x51e00], [R6.64], !P2 ;  /* 0x51e0000006f67fae */ /* 0x0003e2000d121848 */
[----:B---3--:R-:W-:Y:S01]  /*13620*/  IMAD.WIDE R16, R202, 0x4, R250 ;  /* 0x00000004ca107825 */ /* 0x008fe200078e02fa */
[----:B------:R-:W-:-:S03]  /*13630*/  ISETP.GE.U32.AND P1, PT, R176, 0x7ffffe21, PT ;  /* 0x7ffffe21b000780c */ /* 0x000fc60003f26070 */
[----:B------:R-:W-:-:S04]  /*13640*/  IMAD.WIDE R10, R202, 0x4, R10 ;  /* 0x00000004ca0a7825 */ /* 0x000fc800078e020a */
[----:B-1----:R-:W-:-:S04]  /*13650*/  IMAD.WIDE R6, R202, 0x4, R248 ;  /* 0x00000004ca067825 */ /* 0x002fc800078e02f8 */
[----:B------:R-:W-:-:S04]  /*13660*/  IMAD.WIDE R188, R0, 0x4, R46 ;  /* 0x0000000400bc7825 */ /* 0x000fc800078e022e */
        /* <DEDUP_REMOVED lines=15> */
[----:B------:R-:W-:Y:S01]  /*13760*/  IMAD.WIDE R34, R0, 0x4, R84 ;  /* 0x0000000400227825 */ /* 0x000fe200078e0254 */
[----:B------:R-:W-:-:S03]  /*13770*/  IADD3 R177, R204, -0x164, RZ ;  /* 0xfffffe9cccb17810 */ /* 0x000fc60007ffe0ff */
[----:B------:R-:W-:-:S04]  /*13780*/  IMAD.WIDE R86, R0, 0x4, R86 ;  /* 0x0000000400567825 */ /* 0x000fc800078e0256 */
[----:B------:R-:W-:-:S04]  /*13790*/  IMAD.WIDE R88, R0, 0x4, R88 ;  /* 0x0000000400587825 */ /* 0x000fc800078e0258 */
[----:B------:R-:W-:-:S04]  /*137a0*/  IMAD.WIDE R90, R0, 0x4, R90 ;  /* 0x00000004005a7825 */ /* 0x000fc800078e025a */
[----:B------:R-:W-:Y:S01]  /*137b0*/  IMAD.WIDE R220, R0, 0x4, R92 ;  /* 0x0000000400dc7825 */ /* 0x000fe200078e025c */
[----:B------:R-:W-:-:S03]  /*137c0*/  ISETP.GE.U32.AND P2, PT, R177, 0x7ffffe1d, PT ;  /* 0x7ffffe1db100780c */ /* 0x000fc60003f46070 */
[----:B------:R-:W-:-:S04]  /*137d0*/  IMAD.WIDE R182, R0, 0x4, R96 ;  /* 0x0000000400b67825 */ /* 0x000fc800078e0260 */
[----:B----4-:R-:W-:-:S05]  /*137e0*/  IMAD.WIDE R4, R202, 0x4, R178 ;  /* 0x00000004ca047825 */ /* 0x010fca00078e02b2 */
        /* <DEDUP_REMOVED lines=9> */
[----:B------:R3:W-:Y:S04]  /*13880*/  LDGSTS.E [R246+0x53e00], [R6.64], !P4 ;  /* 0x53e0000006f67fae */ /* 0x0007e8000e121848 */
[----:B------:R4:W-:Y:S04]  /*13890*/  STL.64 [R1+0x440], R4 ;  /* 0x0004400401007387 */ /* 0x0009e80000100a00 */
[----:B------:R4:W-:Y:S01]  /*138a0*/  LDGSTS.E [R246+0x54c00], [R4.64], !P5 ;  /* 0x54c0000004f67fae */ /* 0x0009e2000e921848 */
[----:B---3--:R-:W-:-:S03]  /*138b0*/  IMAD.WIDE R6, R202, 0x4, R12 ;  /* 0x00000004ca067825 */ /* 0x008fc600078e020c */
[----:B------:R3:W-:Y:S04]  /*138c0*/  STL.64 [R1+0x448], R2 ;  /* 0x0004480201007387 */ /* 0x0007e80000100a00 */
[----:B------:R3:W-:Y:S01]  /*138d0*/  LDGSTS.E [R246+0x54e00], [R2.64], !P5 ;  /* 0x54e0000002f67fae */ /* 0x0007e2000e921848 */
[----:B----4-:R-:W-:-:S03]  /*138e0*/  IMAD.WIDE R4, R202, 0x4, R14 ;  /* 0x00000004ca047825 */ /* 0x010fc600078e020e */
        /* <DEDUP_REMOVED lines=12> */
[----:B------:R-:W-:Y:S04]  /*139b0*/  STL.64 [R1+0x4c0], R10 ;  /* 0x0004c00a01007387 */ /* 0x000fe80000100a00 */
[----:B------:R4:W-:Y:S01]  /*139c0*/  LDGSTS.E [R246+0x57c00], [R10.64], !P1 ;  /* 0x57c000000af67fae */ /* 0x0009e2000c921848 */
[----:B---3--:R-:W-:-:S03]  /*139d0*/  IMAD.WIDE R2, R202, 0x4, R44 ;  /* 0x00000004ca027825 */ /* 0x008fc600078e022c */
[----:B------:R3:W-:Y:S04]  /*139e0*/  STL.64 [R1+0x4c8], R6 ;  /* 0x0004c80601007387 */ /* 0x0007e80000100a00 */
[----:B------:R3:W-:Y:S04]  /*139f0*/  LDGSTS.E [R246+0x57e00], [R6.64], !P1 ;  /* 0x57e0000006f67fae */ /* 0x0007e8000c921848 */
[----:B------:R-:W-:Y:S04]  /*13a00*/  STL.64 [R1+0x4f0], R4 ;  /* 0x0004f00401007387 */ /* 0x000fe80000100a00 */
[----:B------:R1:W-:Y:S01]  /*13a10*/  STL.64 [R1+0x4f8], R2 ;  /* 0x0004f80201007387 */ /* 0x0003e20000100a00 */
[----:B---3--:R-:W-:-:S03]  /*13a20*/  IMAD.WIDE R6, R0, 0x4, R48 ;  /* 0x0000000400067825 */ /* 0x008fc600078e0230 */
[----:B------:R-:W3:Y:S04]  /*13a30*/  LDL.LU.64 R192, [R1+0x310] ;  /* 0x0003100001c07983 */ /* 0x000ee80000300a00 */
[----:B------:R-:W2:Y:S04]  /*13a40*/  LDL.LU.64 R190, [R1+0x2d0] ;  /* 0x0002d00001be7983 */ /* 0x000ea80000300a00 */
[----:B------:R-:W-:Y:S01]  /*13a50*/  STL.64 [R1+0x608], R188 ;  /* 0x000608bc01007387 */ /* 0x000fe20000100a00 */
[----:B-1----:R-:W-:-:S03]  /*13a60*/  IMAD.WIDE R16, R0, 0x4, R64 ;  /* 0x0000000400107825 */ /* 0x002fc600078e0240 */
[----:B------:R-:W-:Y:S04]  /*13a70*/  STL.64 [R1+0x610], R6 ;  /* 0x0006100601007387 */ /* 0x000fe80000100a00 */
        /* <DEDUP_REMOVED lines=10> */
[----:B------:R-:W4:Y:S04]  /*13b20*/  LDL.LU.64 R78, [R1+0x420] ;  /* 0x00042000014e7983 */ /* 0x000f280000300a00 */
[----:B------:R-:W-:Y:S04]  /*13b30*/  STL.64 [R1+0x680], R70 ;  /* 0x0006804601007387 */ /* 0x000fe80000100a00 */
[----:B------:R-:W-:Y:S04]  /*13b40*/  STL.64 [R1+0x6a8], R72 ;  /* 0x0006a84801007387 */ /* 0x000fe80000100a00 */
[----:B------:R-:W-:Y:S04]  /*13b50*/  STL.64 [R1+0x6b8], R74 ;  /* 0x0006b84a01007387 */ /* 0x000fe80000100a00 */
[----:B------:R-:W-:Y:S04]  /*13b60*/  STL.64 [R1+0x6d8], R184 ;  /* 0x0006d8b801007387 */ /* 0x000fe80000100a00 */
[----:B------:R-:W-:Y:S01]  /*13b70*/  STL.64 [R1+0x6c8], R210 ;  /* 0x0006c8d201007387 */ /* 0x000fe20000100a00 */
[----:B------:R-:W-:-:S03]  /*13b80*/  IMAD.WIDE R208, R0, 0x4, R94 ;  /* 0x0000000400d07825 */ /* 0x000fc600078e025e */
[----:B------:R-:W-:Y:S01]  /*13b90*/  STL.64 [R1+0x700], R18 ;  /* 0x0007001201007387 */ /* 0x000fe20000100a00 */
[----:B------:R-:W-:-:S03]  /*13ba0*/  IMAD.WIDE R20, R0, 0x4, R98 ;  /* 0x0000000400147825 */ /* 0x000fc600078e0262 */
[----:B------:R-:W-:Y:S04]  /*13bb0*/  STL.64 [R1+0x738], R34 ;  /* 0x0007382201007387 */ /* 0x000fe80000100a00 */
[----:B------:R-:W-:Y:S01]  /*13bc0*/  STL.64 [R1+0x740], R86 ;  /* 0x0007405601007387 */ /* 0x000fe20000100a00 */
[----:B------:R-:W-:-:S03]  /*13bd0*/  IMAD.WIDE R76, R0, 0x4, R100 ;  /* 0x00000004004c7825 */ /* 0x000fc600078e0264 */
[----:B------:R-:W-:Y:S01]  /*13be0*/  STL.64 [R1+0x748], R88 ;  /* 0x0007485801007387 */ /* 0x000fe20000100a00 */
[----:B------:R-:W-:-:S03]  /*13bf0*/  IMAD.WIDE R52, R0, 0x4, R102 ;  /* 0x0000000400347825 */ /* 0x000fc600078e0266 */
[----:B------:R-:W-:Y:S01]  /*13c00*/  STL.64 [R1+0x750], R90 ;  /* 0x0007505a01007387 */ /* 0x000fe20000100a00 */
[----:B------:R-:W-:-:S03]  /*13c10*/  IMAD.WIDE R242, R0, 0x4, R104 ;  /* 0x0000000400f27825 */ /* 0x000fc600078e0268 */
[----:B------:R-:W-:Y:S01]  /*13c20*/  STL.64 [R1+0x768], R220 ;  /* 0x000768dc01007387 */ /* 0x000fe20000100a00 */
[----:B------:R-:W-:-:S03]  /*13c30*/  IMAD.WIDE R230, R0, 0x4, R106 ;  /* 0x0000000400e67825 */ /* 0x000fc600078e026a */
[----:B------:R-:W-:Y:S01]  /*13c40*/  STL.64 [R1+0x778], R182 ;  /* 0x000778b601007387 */ /* 0x000fe20000100a00 */
[----:B------:R-:W-:-:S03]  /*13c50*/  IADD3 R176, R204, -0x168, RZ ;  /* 0xfffffe98ccb07810 */ /* 0x000fc60007ffe0ff */
[----:B------:R-:W4:Y:S01]  /*13c60*/  LDL.LU.64 R100, [R1+0x408] ;  /* 0x0004080001647983 */ /* 0x000f220000300a00 */
[----:B------:R-:W-:-:S03]  /*13c70*/  IMAD.WIDE R218, R0, 0x4, R108 ;  /* 0x0000000400da7825 */ /* 0x000fc600078e026c */
[----:B------:R-:W-:Y:S01]  /*13c80*/  STL.64 [R1+0x770], R208 ;  /* 0x000770d001007387 */ /* 0x000fe20000100a00 */
[----:B------:R-:W-:-:S03]  /*13c90*/  IMAD.WIDE R180, R0, 0x4, R112 ;  /* 0x0000000400b47825 */ /* 0x000fc600078e0270 */
[----:B------:R-:W-:Y:S01]  /*13ca0*/  STL.64 [R1+0x780], R20 ;  /* 0x0007801401007387 */ /* 0x000fe20000100a00 */
[----:B------:R-:W-:-:S03]  /*13cb0*/  IMAD.WIDE R178, R0, 0x4, R110 ;  /* 0x0000000400b27825 */ /* 0x000fc600078e026e */
[----:B------:R-:W4:Y:S01]  /*13cc0*/  LDL.LU.64 R102, [R1+0x3f0] ;  /* 0x0003f00001667983 */ /* 0x000f220000300a00 */
[----:B------:R-:W-:-:S03]  /*13cd0*/  IMAD.WIDE R22, R0, 0x4, R114 ;  /* 0x0000000400167825 */ /* 0x000fc600078e0272 */
[----:B------:R-:W-:Y:S01]  /*13ce0*/  STL.64 [R1+0x788], R76 ;  /* 0x0007884c01007387 */ /* 0x000fe20000100a00 */
[----:B------:R-:W-:Y:S01]  /*13cf0*/  ISETP.GE.U32.AND P3, PT, R176, 0x7ffffe19, PT ;  /* 0x7ffffe19b000780c */ /* 0x000fe20003f66070 */
[----:B------:R-:W-:Y:S02]  /*13d00*/  IMAD.WIDE R84, R0, 0x4, R116 ;  /* 0x0000000400547825 */ /* 0x000fe400078e0274 */
[----:B------:R-:W-:Y:S01]  /*13d10*/  STL.64 [R1+0x950], R52 ;  /* 0x0009503401007387 */ /* 0x000fe20000100a00 */
[----:B------:R-:W-:Y:S01]  /*13d20*/  IADD3 R177, R204, -0x16c, RZ ;  /* 0xfffffe94ccb17810 */ /* 0x000fe20007ffe0ff */
[----:B------:R-:W-:Y:S02]  /*13d30*/  IMAD.WIDE R46, R0, 0x4, R118 ;  /* 0x00000004002e7825 */ /* 0x000fe400078e0276 */
[----:B------:R-:W-:Y:S01]  /*13d40*/  STL.64 [R1+0x958], R242 ;  /* 0x000958f201007387 */ /* 0x000fe20000100a00 */
[----:B------:R-:W-:Y:S01]  /*13d50*/  IADD3 R176, R204, -0x170, RZ ;  /* 0xfffffe90ccb07810 */ /* 0x000fe20007ffe0ff */
[----:B------:R-:W-:-:S02]  /*13d60*/  IMAD.WIDE R240, R0, 0x4, R120 ;  /* 0x0000000400f07825 */ /* 0x000fc400078e0278 */
[----:B------:R-:W-:Y:S02]  /*13d70*/  STL.64 [R1+0x970], R230 ;  /* 0x000970e601007387 */ /* 0x000fe40000100a00 */
[C---:B------:R-:W-:Y:S02]  /*13d80*/  IMAD.WIDE R228, R0.reuse, 0x4, R122 ;  /* 0x0000000400e47825 */ /* 0x040fe400078e027a */
[----:B------:R-:W-:Y:S01]  /*13d90*/  STL.64 [R1+0x978], R218 ;  /* 0x000978da01007387 */ /* 0x000fe20000100a00 */
[----:B------:R-:W-:Y:S01]  /*13da0*/  ISETP.GE.U32.AND P4, PT, R177, 0x7ffffe15, PT ;  /* 0x7ffffe15b100780c */ /* 0x000fe20003f86070 */
[----:B------:R-:W-:Y:S02]  /*13db0*/  IMAD.WIDE R216, R0, 0x4, R124 ;  /* 0x0000000400d87825 */ /* 0x000fe400078e027c */
[----:B------:R-:W-:Y:S01]  /*13dc0*/  STL.64 [R1+0x998], R180 ;  /* 0x000998b401007387 */ /* 0x000fe20000100a00 */
[----:B------:R-:W-:-:S03]  /*13dd0*/  ISETP.GE.U32.AND P5, PT, R176, 0x7ffffe11, PT ;  /* 0x7ffffe11b000780c */ /* 0x000fc60003fa6070 */
[----:B------:R1:W-:Y:S01]  /*13de0*/  LDGSTS.E [R246+0x58c00], [R4.64], !P2 ;  /* 0x58c0000004f67fae */ /* 0x0003e2000d121848 */
[----:B------:R-:W-:-:S03]  /*13df0*/  IMAD.WIDE R176, R0, 0x4, R126 ;  /* 0x0000000400b07825 */ /* 0x000fc600078e027e */
[----:B------:R-:W-:Y:S01]  /*13e00*/  STL.64 [R1+0x988], R178 ;  /* 0x000988b201007387 */ /* 0x000fe20000100a00 */
[----:B------:R-:W-:-:S03]  /*13e10*/  IMAD.WIDE R24, R0, 0x4, R130 ;  /* 0x0000000400187825 */ /* 0x000fc600078e0282 */
[----:B------:R1:W-:Y:S04]  /*13e20*/  LDGSTS.E [R246+0x58e00], [R2.64], !P2 ;  /* 0x58e0000002f67fae */ /* 0x0003e8000d121848 */
[----:B------:R-:W-:Y:S01]  /*13e30*/  STL.64 [R1+0x9a0], R22 ;  /* 0x0009a01601007387 */ /* 0x000fe20000100a00 */
[----:B------:R-:W-:-:S03]  /*13e40*/  IMAD.WIDE R66, R0, 0x4, R132 ;  /* 0x0000000400427825 */ /* 0x000fc600078e0284 */
[----:B------:R-:W-:Y:S01]  /*13e50*/  STL.64 [R1+0x9a8], R84 ;  /* 0x0009a85401007387 */ /* 0x000fe20000100a00 */
[----:B-1----:R-:W-:-:S03]  /*13e60*/  IMAD.WIDE R2, R0, 0x4, R128 ;  /* 0x0000000400027825 */ /* 0x002fc600078e0280 */
        /* <DEDUP_REMOVED lines=11> */
[----:B------:R-:W-:Y:S04]  /*13f20*/  STL.64 [R1+0xa00], R24 ;  /* 0x000a001801007387 */ /* 0x000fe80000100a00 */
[----:B------:R-:W-:Y:S01]  /*13f30*/  STL.64 [R1+0xa08], R66 ;  /* 0x000a084201007387 */ /* 0x000fe20000100a00 */
[----:B------:R-:W-:-:S03]  /*13f40*/  IMAD.WIDE R4, R0, 0x4, R144 ;  /* 0x0000000400047825 */ /* 0x000fc600078e0290 */
[----:B------:R-:W4:Y:S04]  /*13f50*/  LDL.LU.64 R140, [R1+0x3c8] ;  /* 0x0003c800018c7983 */ /* 0x000f280000300a00 */
[----:B------:R-:W-:Y:S01]  /*13f60*/  STL.64 [R1+0xa10], R250 ;  /* 0x000a10fa01007387 */ /* 0x000fe20000100a00 */
[----:B------:R-:W-:-:S03]  /*13f70*/  IMAD.WIDE R26, R0, 0x4, R146 ;  /* 0x00000004001a7825 */ /* 0x000fc600078e0292 */
[----:B------:R-:W4:Y:S01]  /*13f80*/  LDL.LU.64 R142, [R1+0x398] ;  /* 0x00039800018e7983 */ /* 0x000f220000300a00 */
[----:B------:R-:W-:-:S03]  /*13f90*/  IMAD.WIDE R64, R0, 0x4, R148 ;  /* 0x0000000400407825 */ /* 0x000fc600078e0294 */
[----:B------:R-:W-:Y:S04]  /*13fa0*/  STL.64 [R1+0xa18], R238 ;  /* 0x000a18ee01007387 */ /* 0x000fe80000100a00 */
[----:B------:R-:W4:Y:S01]  /*13fb0*/  LDL.LU.64 R144, [R1+0x3b0] ;  /* 0x0003b00001907983 */ /* 0x000f220000300a00 */
[----:B------:R-:W-:-:S03]  /*13fc0*/  IMAD.WIDE R248, R0, 0x4, R150 ;  /* 0x0000000400f87825 */ /* 0x000fc600078e0296 */
[----:B------:R-:W-:Y:S04]  /*13fd0*/  STL.64 [R1+0xa28], R226 ;  /* 0x000a28e201007387 */ /* 0x000fe80000100a00 */
[----:B------:R-:W4:Y:S01]  /*13fe0*/  LDL.LU.64 R146, [R1+0x358] ;  /* 0x0003580001927983 */ /* 0x000f220000300a00 */
        /* <DEDUP_REMOVED lines=15> */
[----:B------:R-:W-:Y:S01]  /*140e0*/  STL.64 [R1+0xa78], R234 ;  /* 0x000a78ea01007387 */ /* 0x000fe20000100a00 */
[----:B------:R-:W-:-:S03]  /*140f0*/  IMAD.WIDE R244, R0, 0x4, R166 ;  /* 0x0000000400f47825 */ /* 0x000fc600078e02a6 */
[----:B------:R-:W4:Y:S04]  /*14100*/  LDL.LU.64 R160, [R1+0x340] ;  /* 0x0003400001a07983 */ /* 0x000f280000300a00 */
[----:B------:R-:W-:Y:S04]  /*14110*/  STL.64 [R1+0xa88], R224 ;  /* 0x000a88e001007387 */ /* 0x000fe80000100a00 */
[----:B------:R-:W4:Y:S04]  /*14120*/  LDL.LU.64 R162, [R1+0x2e8] ;  /* 0x0002e80001a27983 */ /* 0x000f280000300a00 */
[----:B------:R-:W-:Y:S04]  /*14130*/  STL.64 [R1+0xa98], R212 ;  /* 0x000a98d401007387 */ /* 0x000fe80000100a00 */
[----:B------:R-:W-:Y:S01]  /*14140*/  STL.64 [R1+0xaa8], R236 ;  /* 0x000aa8ec01007387 */ /* 0x000fe20000100a00 */
[----:B------:R-:W-:-:S03]  /*14150*/  IMAD.WIDE R36, R0, 0x4, R174 ;  /* 0x0000000400247825 */ /* 0x000fc600078e02ae */
[----:B------:R-:W-:Y:S04]  /*14160*/  STL.64 [R1+0xaa0], R38 ;  /* 0x000aa02601007387 */ /* 0x000fe80000100a00 */
[----:B------:R-:W-:Y:S04]  /*14170*/  STL.64 [R1+0xab0], R28 ;  /* 0x000ab01c01007387 */ /* 0x000fe80000100a00 */
[----:B------:R-:W-:Y:S04]  /*14180*/  STL.64 [R1+0xab8], R62 ;  /* 0x000ab83e01007387 */ /* 0x000fe80000100a00 */
[----:B------:R-:W-:Y:S04]  /*14190*/  STL.64 [R1+0xac0], R244 ;  /* 0x000ac0f401007387 */ /* 0x000fe80000100a00 */
[----:B------:R-:W4:Y:S01]  /*141a0*/  LDL.LU.64 R174, [R1+0x2b8] ;  /* 0x0002b80001ae7983 */ /* 0x000f220000300a00 */
[----:B------:R-:W-:-:S02]  /*141b0*/  IADD3 R8, R204, -0x178, RZ ;  /* 0xfffffe88cc087810 */ /* 0x000fc40007ffe0ff */
[----:B------:R-:W-:Y:S02]  /*141c0*/  IADD3 R9, R204, -0x174, RZ ;  /* 0xfffffe8ccc097810 */ /* 0x000fe40007ffe0ff */
[----:B------:R-:W-:Y:S01]  /*141d0*/  ISETP.GE.U32.AND P0, PT, R8, 0x7ffffe09, PT ;  /* 0x7ffffe090800780c */ /* 0x000fe20003f06070 */
[----:B------:R-:W-:Y:S01]  /*141e0*/  IMAD.WIDE R232, R0, 0x4, R168 ;  /* 0x0000000400e87825 */ /* 0x000fe200078e02a8 */
[----:B------:R-:W-:Y:S02]  /*141f0*/  ISETP.GE.U32.AND P6, PT, R9, 0x7ffffe0d, PT ;  /* 0x7ffffe0d0900780c */ /* 0x000fe40003fc6070 */
[----:B------:R-:W-:Y:S01]  /*14200*/  IADD3 R8, R204, -0x17c, RZ ;  /* 0xfffffe84cc087810 */ /* 0x000fe20007ffe0ff */
[----:B------:R-:W-:-:S04]  /*14210*/  IMAD.WIDE R222, R0, 0x4, R170 ;  /* 0x0000000400de7825 */ /* 0x000fc800078e02aa */
[----:B------:R-:W-:Y:S01]  /*14220*/  IMAD.WIDE R172, R0, 0x4, R172 ;  /* 0x0000000400ac7825 */ /* 0x000fe200078e02ac */
[----:B------:R-:W-:Y:S02]  /*14230*/  IADD3 R0, R204, -0x180, RZ ;  /* 0xfffffe80cc007810 */ /* 0x000fe40007ffe0ff */
[----:B------:R-:W-:Y:S02]  /*14240*/  ISETP.GE.U32.AND P1, PT, R8, 0x7ffffe05, PT ;  /* 0x7ffffe050800780c */ /* 0x000fe40003f26070 */
[----:B------:R-:W-:Y:S01]  /*14250*/  ISETP.NE.U32.AND P2, PT, R252, RZ, PT ;  /* 0x000000fffc00720c */ /* 0x000fe20003f45070 */
[C---:B---3--:R-:W-:Y:S01]  /*14260*/  IMAD.WIDE R192, R202.reuse, 0x4, R192 ;  /* 0x00000004cac07825 */ /* 0x048fe200078e02c0 */
[----:B------:R-:W-:Y:S03]  /*14270*/  STL.64 [R1+0xac8], R232 ;  /* 0x000ac8e801007387 */ /* 0x000fe60000100a00 */
[C---:B--2---:R-:W-:Y:S01]  /*14280*/  IMAD.WIDE R190, R202.reuse, 0x4, R190 ;  /* 0x00000004cabe7825 */ /* 0x044fe200078e02be */
[----:B------:R-:W-:Y:S04]  /*14290*/  STL.64 [R1+0xad0], R222 ;  /* 0x000ad0de01007387 */ /* 0x000fe80000100a00 */
[----:B------:R-:W-:Y:S04]  /*142a0*/  STL.64 [R1+0xae0], R172 ;  /* 0x000ae0ac01007387 */ /* 0x000fe80000100a00 */
[----:B------:R-:W-:Y:S01]  /*142b0*/  STL.64 [R1+0xad8], R36 ;  /* 0x000ad82401007387 */ /* 0x000fe20000100a00 */
[----:B----4-:R-:W-:-:S05]  /*142c0*/  IMAD.WIDE R78, R202, 0x4, R78 ;  /* 0x00000004ca4e7825 */ /* 0x010fca00078e024e */
[----:B------:R1:W-:Y:S04]  /*142d0*/  LDGSTS.E [R246+0x59c00], [R78.64], !P3 ;  /* 0x59c000004ef67fae */ /* 0x0003e8000d921848 */
[----:B------:R2:W-:Y:S04]  /*142e0*/  STL.64 [R1+0x548], R192 ;  /* 0x000548c001007387 */ /* 0x0005e80000100a00 */
[----:B------:R3:W-:Y:S01]  /*142f0*/  STL.64 [R1+0x588], R190 ;  /* 0x000588be01007387 */ /* 0x0007e20000100a00 */
[----:B------:R-:W-:-:S05]  /*14300*/  IMAD.WIDE R100, R202, 0x4, R100 ;  /* 0x00000004ca647825 */ /* 0x000fca00078e0264 */
[----:B------:R1:W-:Y:S01]  /*14310*/  LDGSTS.E [R246+0x59e00], [R100.64], !P3 ;  /* 0x59e0000064f67fae */ /* 0x0003e2000d921848 */
[----:B------:R-:W-:Y:S01]  /*14320*/  ISETP.GE.U32.AND P3, PT, R0, 0x7ffffe01, PT ;  /* 0x7ffffe010000780c */ /* 0x000fe20003f66070 */
[----:B------:R-:W-:-:S05]  /*14330*/  IMAD.WIDE R102, R202, 0x4, R102 ;  /* 0x00000004ca667825 */ /* 0x000fca00078e0266 */
[----:B------:R1:W-:Y:S01]  /*14340*/  LDGSTS.E [R246+0x5ac00], [R102.64], !P4 ;  /* 0x5ac0000066f67fae */ /* 0x0003e2000e121848 */
[----:B------:R-:W-:-:S05]  /*14350*/  IMAD.MOV.U32 R247, RZ, RZ, 0x7f ;  /* 0x0000007ffff77424 */ /* 0x000fca00078e00ff */
[----:B------:R-:W-:Y:S01]  /*14360*/  IADD3 R247, R247, c[0x0][0x180], RZ ;  /* 0x00006000f7f77a10 */ /* 0x000fe20007ffe0ff */
[----:B------:R-:W-:-:S05]  /*14370*/  IMAD.WIDE R140, R202, 0x4, R140 ;  /* 0x00000004ca8c7825 */ /* 0x000fca00078e028c */
[----:B------:R1:W-:Y:S01]  /*14380*/  LDGSTS.E [R246+0x5ae00], [R140.64], !P4 ;  /* 0x5ae000008cf67fae */ /* 0x0003e2000e121848 */
[----:B------:R-:W-:-:S04]  /*14390*/  IMAD.WIDE R142, R202, 0x4, R142 ;  /* 0x00000004ca8e7825 */ /* 0x000fc800078e028e */
[----:B------:R-:W-:-:S05]  /*143a0*/  IMAD.WIDE R144, R202, 0x4, R144 ;  /* 0x00000004ca907825 */ /* 0x000fca00078e0290 */
[----:B------:R1:W-:Y:S01]  /*143b0*/  LDGSTS.E [R246+0x5bc00], [R144.64], !P5 ;  /* 0x5bc0000090f67fae */ /* 0x0003e2000e921848 */
[----:B------:R-:W-:-:S03]  /*143c0*/  IMAD.WIDE R146, R202, 0x4, R146 ;  /* 0x00000004ca927825 */ /* 0x000fc600078e0292 */
[----:B------:R1:W-:Y:S01]  /*143d0*/  LDGSTS.E [R246+0x5be00], [R142.64], !P5 ;  /* 0x5be000008ef67fae */ /* 0x0003e2000e921848 */
[----:B------:R-:W-:-:S05]  /*143e0*/  IMAD.WIDE R156, R202, 0x4, R156 ;  /* 0x00000004ca9c7825 */ /* 0x000fca00078e029c */
[----:B------:R1:W-:Y:S01]  /*143f0*/  LDGSTS.E [R246+0x5cc00], [R156.64], !P6 ;  /* 0x5cc000009cf67fae */ /* 0x0003e2000f121848 */
[----:B------:R-:W-:-:S03]  /*14400*/  IMAD.WIDE R158, R202, 0x4, R158 ;  /* 0x00000004ca9e7825 */ /* 0x000fc600078e029e */
[----:B------:R1:W-:Y:S01]  /*14410*/  LDGSTS.E [R246+0x5ce00], [R146.64], !P6 ;  /* 0x5ce0000092f67fae */ /* 0x0003e2000f121848 */
[----:B------:R-:W-:-:S05]  /*14420*/  IMAD.WIDE R160, R202, 0x4, R160 ;  /* 0x00000004caa07825 */ /* 0x000fca00078e02a0 */
[----:B------:R1:W-:Y:S01]  /*14430*/  LDGSTS.E [R246+0x5dc00], [R160.64], !P0 ;  /* 0x5dc00000a0f67fae */ /* 0x0003e2000c121848 */
[----:B------:R-:W-:-:S03]  /*14440*/  IMAD.WIDE R162, R202, 0x4, R162 ;  /* 0x00000004caa27825 */ /* 0x000fc600078e02a2 */
[----:B------:R1:W-:Y:S04]  /*14450*/  LDGSTS.E [R246+0x5de00], [R158.64], !P0 ;  /* 0x5de000009ef67fae */ /* 0x0003e8000c121848 */
[----:B------:R2:W-:Y:S04]  /*14460*/  LDGSTS.E [R246+0x5ec00], [R192.64], !P1 ;  /* 0x5ec00000c0f67fae */ /* 0x0005e8000c921848 */
[----:B------:R1:W-:Y:S04]  /*14470*/  LDGSTS.E [R246+0x5ee00], [R162.64], !P1 ;  /* 0x5ee00000a2f67fae */ /* 0x0003e8000c921848 */
[----:B------:R3:W-:Y:S01]  /*14480*/  LDGSTS.E [R246+0x5fc00], [R190.64], !P3 ;  /* 0x5fc00000bef67fae */ /* 0x0007e2000d921848 */
[----:B------:R-:W-:-:S05]  /*14490*/  IMAD.WIDE R174, R202, 0x4, R174 ;  /* 0x00000004caae7825 */ /* 0x000fca00078e02ae */
[----:B------:R1:W-:Y:S04]  /*144a0*/  STL.64 [R1+0x590], R174 ;  /* 0x000590ae01007387 */ /* 0x0003e80000100a00 */
[----:B------:R1:W-:Y:S04]  /*144b0*/  LDGSTS.E [R246+0x5fe00], [R174.64], !P3 ;  /* 0x5fe00000aef67fae */ /* 0x0003e8000d921848 */
[----:B--2---:R1:W5:Y:S04]  /*144c0*/  LDL.LU.64 R192, [R1+0xd70] ;  /* 0x000d700001c07983 */ /* 0x0043680000300a00 */
[----:B------:R-:W0:Y:S04]  /*144d0*/  LDGDEPBAR ;  /* 0x00000000000079af */ /* 0x000e280000000000 */
[----:B---3--:R1:W5:Y:S04]  /*144e0*/  LDL.LU.64 R190, [R1+0xd68] ;  /* 0x000d680001be7983 */ /* 0x0083680000300a00 */
[----:B------:R2:W-:Y:S04]  /*144f0*/  LDGSTS.E [R203+0x70000], [R188.64], P2 ;  /* 0x70000000bccb7fae */ /* 0x0005e80009121848 */
[----:B------:R3:W-:Y:S04]  /*14500*/  LDGSTS.E [R203+0x71000], [R186.64], P2 ;  /* 0x71000000bacb7fae */ /* 0x0007e80009121848 */
[----:B------:R4:W-:Y:S04]  /*14510*/  LDGSTS.E [R203+0x72000], [R184.64], P2 ;  /* 0x72000000b8cb7fae */ /* 0x0009e80009121848 */
[----:B--2---:R1:W5:Y:S04]  /*14520*/  LDL.LU.64 R188, [R1+0xd60] ;  /* 0x000d600001bc7983 */ /* 0x0043680000300a00 */
[----:B---3--:R1:W5:Y:S04]  /*14530*/  LDL.LU.64 R186, [R1+0xd58] ;  /* 0x000d580001ba7983 */ /* 0x0083680000300a00 */
[----:B----4-:R1:W5:Y:S04]  /*14540*/  LDL.LU.64 R184, [R1+0xd50] ;  /* 0x000d500001b87983 */ /* 0x0103680000300a00 */
        /* <DEDUP_REMOVED lines=8> */
[----:B--2---:R1:W5:Y:S04]  /*145d0*/  LDL.LU.64 R4, [R1+0xd30] ;  /* 0x000d300001047983 */ /* 0x0043680000300a00 */
[----:B---3--:R-:W2:Y:S01]  /*145e0*/  LDL.LU R237, [R1+0xd28] ;  /* 0x000d280001ed7983 */ /* 0x008ea20000300800 */
[----:B------:R-:W-:-:S02]  /*145f0*/  ISETP.GE.AND P4, PT, R247, 0x80, PT ;  /* 0x00000080f700780c */ /* 0x000fc40003f86270 */
[C---:B------:R-:W-:Y:S02]  /*14600*/  LOP3.LUT R247, R203.reuse, 0x10, RZ, 0x3c, !PT ;  /* 0x00000010cbf77812 */ /* 0x040fe400078e3cff */
[----:B------:R-:W-:-:S03]  /*14610*/  LOP3.LUT R236, R203, 0x20, RZ, 0x3c, !PT ;  /* 0x00000020cbec7812 */ /* 0x000fc600078e3cff */
[----:B------:R3:W-:Y:S04]  /*14620*/  LDGSTS.E [R247+0x70200], [R6.64], P2 ;  /* 0x7020000006f77fae */ /* 0x0007e80009121848 */
[----:B------:R4:W-:Y:S04]  /*14630*/  LDGSTS.E [R247+0x71200], [R16.64], P2 ;  /* 0x7120000010f77fae */ /* 0x0009e80009121848 */
[----:B------:R1:W-:Y:S04]  /*14640*/  LDGSTS.E [R247+0x72200], [R18.64], P2 ;  /* 0x7220000012f77fae */ /* 0x0003e80009121848 */
[----:B------:R1:W-:Y:S04]  /*14650*/  LDGSTS.E [R247+0x73200], [R20.64], P2 ;  /* 0x7320000014f77fae */ /* 0x0003e80009121848 */
[----:B------:R1:W-:Y:S04]  /*14660*/  LDGSTS.E [R247+0x74200], [R22.64], P2 ;  /* 0x7420000016f77fae */ /* 0x0003e80009121848 */
[----:B---3--:R3:W5:Y:S04]  /*14670*/  LDL.LU.64 R6, [R1+0xd20] ;  /* 0x000d200001067983 */ /* 0x0087680000300a00 */
[----:B------:R1:W-:Y:S04]  /*14680*/  LDGSTS.E [R247+0x75200], [R24.64], P2 ;  /* 0x7520000018f77fae */ /* 0x0003e80009121848 */
[----:B----4-:R3:W5:Y:S04]  /*14690*/  LDL.LU.64 R16, [R1+0xd18] ;  /* 0x000d180001107983 */ /* 0x0107680000300a00 */
[----:B------:R4:W-:Y:S04]  /*146a0*/  LDGSTS.E [R247+0x76200], [R26.64], P2 ;  /* 0x762000001af77fae */ /* 0x0009e80009121848 */
[----:B-1----:R3:W5:Y:S04]  /*146b0*/  LDL.LU.64 R18, [R1+0xd10] ;  /* 0x000d100001127983 */ /* 0x0027680000300a00 */
[----:B------:R4:W-:Y:S04]  /*146c0*/  LDGSTS.E [R247+0x77200], [R28.64], P2 ;  /* 0x772000001cf77fae */ /* 0x0009e80009121848 */
[----:B------:R3:W5:Y:S04]  /*146d0*/  LDL.LU.64 R20, [R1+0xd08] ;  /* 0x000d080001147983 */ /* 0x0007680000300a00 */
[----:B------:R1:W-:Y:S04]  /*146e0*/  LDGSTS.E [R236+0x70400], [R30.64], P2 ;  /* 0x704000001eec7fae */ /* 0x0003e80009121848 */
[----:B------:R3:W5:Y:S01]  /*146f0*/  LDL.LU.64 R22, [R1+0xd00] ;  /* 0x000d000001167983 */ /* 0x0007620000300a00 */
[----:B----4-:R-:W-:-:S03]  /*14700*/  LOP3.LUT R247, R203, 0x30, RZ, 0x3c, !PT ;  /* 0x00000030cbf77812 */ /* 0x010fc600078e3cff */
[----:B------:R4:W-:Y:S04]  /*14710*/  LDGSTS.E [R236+0x71400], [R32.64], P2 ;  /* 0x7140000020ec7fae */ /* 0x0009e80009121848 */
[----:B------:R3:W5:Y:S04]  /*14720*/  LDL.LU.64 R24, [R1+0xcf8] ;  /* 0x000cf80001187983 */ /* 0x0007680000300a00 */
[----:B------:R1:W-:Y:S04]  /*14730*/  LDGSTS.E [R236+0x72400], [R34.64], P2 ;  /* 0x7240000022ec7fae */ /* 0x0003e80009121848 */
[----:B------:R3:W5:Y:S04]  /*14740*/  LDL.LU.64 R26, [R1+0xcf0] ;  /* 0x000cf000011a7983 */ /* 0x0007680000300a00 */
[----:B------:R1:W-:Y:S04]  /*14750*/  LDGSTS.E [R236+0x73400], [R76.64], P2 ;  /* 0x734000004cec7fae */ /* 0x0003e80009121848 */
[----:B------:R3:W5:Y:S04]  /*14760*/  LDL.LU.64 R28, [R1+0xce8] ;  /* 0x000ce800011c7983 */ /* 0x0007680000300a00 */
[----:B------:R3:W-:Y:S04]  /*14770*/  LDGSTS.E [R236+0x74400], [R84.64], P2 ;  /* 0x7440000054ec7fae */ /* 0x0007e80009121848 */
[----:B-1----:R3:W5:Y:S04]  /*14780*/  LDL.LU.64 R30, [R1+0xce0] ;  /* 0x000ce000011e7983 */ /* 0x0027680000300a00 */
[----:B------:R3:W-:Y:S04]  /*14790*/  LDGSTS.E [R236+0x75400], [R66.64], P2 ;  /* 0x7540000042ec7fae */ /* 0x0007e80009121848 */
[----:B----4-:R3:W5:Y:S04]  /*147a0*/  LDL.LU.64 R32, [R1+0xcd8] ;  /* 0x000cd80001207983 */ /* 0x0107680000300a00 */
[----:B------:R3:W-:Y:S04]  /*147b0*/  LDGSTS.E [R236+0x76400], [R64.64], P2 ;  /* 0x7640000040ec7fae */ /* 0x0007e80009121848 */
[----:B------:R3:W5:Y:S04]  /*147c0*/  LDL.LU.64 R34, [R1+0xcd0] ;  /* 0x000cd00001227983 */ /* 0x0007680000300a00 */
[----:B------:R3:W-:Y:S04]  /*147d0*/  LDGSTS.E [R236+0x77400], [R62.64], P2 ;  /* 0x774000003eec7fae */ /* 0x0007e80009121848 */
[----:B------:R3:W5:Y:S04]  /*147e0*/  LDL.LU.64 R76, [R1+0xcc8] ;  /* 0x000cc800014c7983 */ /* 0x0007680000300a00 */
[----:B------:R1:W-:Y:S04]  /*147f0*/  LDGSTS.E [R247+0x70600], [R206.64], P2 ;  /* 0x70600000cef77fae */ /* 0x0003e80009121848 */
[----:B------:R4:W-:Y:S04]  /*14800*/  LDGSTS.E [R247+0x71600], [R68.64], P2 ;  /* 0x7160000044f77fae */ /* 0x0009e80009121848 */
[----:B------:R4:W-:Y:S04]  /*14810*/  LDGSTS.E [R247+0x72600], [R86.64], P2 ;  /* 0x7260000056f77fae */ /* 0x0009e80009121848 */
[----:B-1----:R3:W5:Y:S04]  /*14820*/  LDL.LU.64 R206, [R1+0xcc0] ;  /* 0x000cc00001ce7983 */ /* 0x0027680000300a00 */
[----:B------:R4:W-:Y:S04]  /*14830*/  LDGSTS.E [R247+0x73600], [R52.64], P2 ;  /* 0x7360000034f77fae */ /* 0x0009e80009121848 */
[----:B------:R4:W-:Y:S04]  /*14840*/  LDGSTS.E [R247+0x74600], [R46.64], P2 ;  /* 0x746000002ef77fae */ /* 0x0009e80009121848 */
[----:B------:R4:W-:Y:S04]  /*14850*/  LDGSTS.E [R247+0x75600], [R250.64], P2 ;  /* 0x75600000faf77fae */ /* 0x0009e80009121848 */
[----:B------:R4:W-:Y:S04]  /*14860*/  LDGSTS.E [R247+0x76600], [R248.64], P2 ;  /* 0x76600000f8f77fae */ /* 0x0009e80009121848 */
[----:B------:R4:W-:Y:S02]  /*14870*/  LDGSTS.E [R247+0x77600], [R244.64], P2 ;  /* 0x77600000f4f77fae */ /* 0x0009e40009121848 */
[C---:B----4-:R-:W-:Y:S01]  /*14880*/  LOP3.LUT R247, R203.reuse, 0x50, RZ, 0x3c, !PT ;  /* 0x00000050cbf77812 */ /* 0x050fe200078e3cff */
[----:B------:R-:W-:Y:S01]  /*14890*/  CS2R R12, SRZ ;  /* 0x00000000000c7805 */ /* 0x000fe2000001ff00 */
        /* <DEDUP_REMOVED lines=39> */
[----:B--2---:R3:W-:Y:S04]  /*14b10*/  LDGSTS.E [R237+0x70800], [R54.64], P2 ;  /* 0x7080000036ed7fae */ /* 0x0047e80009121848 */
        /* <DEDUP_REMOVED lines=17> */
[----:B------:R3:W-:Y:S01]  /*14c30*/  LDGSTS.E [R246+0x72c00], [R220.64], P2 ;  /* 0x72c00000dcf67fae */ /* 0x0007e20009121848 */
[----:B-1----:R-:W-:-:S03]  /*14c40*/  LOP3.LUT R247, R203, 0x70, RZ, 0x3c, !PT ;  /* 0x00000070cbf77812 */ /* 0x002fc600078e3cff */
        /* <DEDUP_REMOVED lines=13> */
[----:B------:R-:W0:Y:S02]  /*14d20*/  LDGDEPBAR ;  /* 0x00000000000079af */ /* 0x000e240000000000 */
[----:B---3--:R-:W-:Y:S01]  /*14d30*/  CS2R R88, SRZ ;  /* 0x0000000000587805 */ /* 0x008fe2000001ff00 */
        /* <DEDUP_REMOVED lines=23> */
[----:B------:R-:W-:Y:S05]  /*14eb0*/  @!P4 BRA `(.L_x_0) ;  /* 0x000158900000c947 */ /* 0x000fea0003800000 */
[----:B------:R-:W2:Y:S04]  /*14ec0*/  LDL.LU.64 R208, [R1+0x178] ;  /* 0x0001780001d07983 */ /* 0x000ea80000300a00 */
[----:B------:R-:W3:Y:S04]  /*14ed0*/  LDL.LU.64 R224, [R1+0x170] ;  /* 0x0001700001e07983 */ /* 0x000ee80000300a00 */
[----:B------:R-:W4:Y:S04]  /*14ee0*/  LDL.LU.64 R222, [R1+0x168] ;  /* 0x0001680001de7983 */ /* 0x000f280000300a00 */
[----:B------:R-:W3:Y:S04]  /*14ef0*/  LDL.LU.64 R228, [R1+0x160] ;  /* 0x0001600001e47983 */ /* 0x000ee80000300a00 */
[----:B------:R-:W3:Y:S04]  /*14f00*/  LDL.LU.64 R220, [R1+0x158] ;  /* 0x0001580001dc7983 */ /* 0x000ee80000300a00 */
[----:B------:R-:W3:Y:S04]  /*14f10*/  LDL.LU.64 R212, [R1+0x150] ;  /* 0x0001500001d47983 */ /* 0x000ee80000300a00 */
[----:B------:R-:W4:Y:S04]  /*14f20*/  LDL.LU.64 R246, [R1+0x148] ;  /* 0x0001480001f67983 */ /* 0x000f280000300a00 */
[----:B------:R-:W4:Y:S04]  /*14f30*/  LDL.LU.64 R218, [R1+0x140] ;  /* 0x0001400001da7983 */ /* 0x000f280000300a00 */
[----:B------:R-:W4:Y:S04]  /*14f40*/  LDL.LU.64 R216, [R1+0x138] ;  /* 0x0001380001d87983 */ /* 0x000f280000300a00 */
[----:B------:R-:W4:Y:S04]  /*14f50*/  LDL.LU.64 R214, [R1+0x130] ;  /* 0x0001300001d67983 */ /* 0x000f280000300a00 */
[----:B--2---:R1:W-:Y:S04]  /*14f60*/  STL [R1+0x948], R208 ;  /* 0x000948d001007387 */ /* 0x0043e80000100800 */
[----:B------:R-:W2:Y:S01]  /*14f70*/  LDL.LU.64 R210, [R1+0x128] ;  /* 0x0001280001d27983 */ /* 0x000ea20000300a00 */
[----:B------:R-:W-:-:S03]  /*14f80*/  IMAD.MOV.U32 R0, RZ, RZ, R209 ;  /* 0x000000ffff007224 */ /* 0x000fc600078e00d1 */
[----:B-1----:R-:W2:Y:S04]  /*14f90*/  LDL.LU.64 R208, [R1+0x120] ;  /* 0x0001200001d07983 */ /* 0x002ea80000300a00 */
[----:B------:R1:W-:Y:S04]  /*14fa0*/  STL [R1+0x940], R0 ;  /* 0x0009400001007387 */ /* 0x0003e80000100800 */
[----:B---3--:R-:W-:Y:S04]  /*14fb0*/  STL [R1+0x944], R224 ;  /* 0x000944e001007387 */ /* 0x008fe80000100800 */
[----:B----4-:R-:W-:Y:S01]  /*14fc0*/  STL [R1+0x93c], R222 ;  /* 0x00093cde01007387 */ /* 0x010fe20000100800 */
[----:B-1----:R-:W-:-:S05]  /*14fd0*/  IMAD.MOV.U32 R0, RZ, RZ, R225 ;  /* 0x000000ffff007224 */ /* 0x002fca00078e00e1 */
[----:B------:R1:W-:Y:S04]  /*14fe0*/  STL [R1+0x938], R0 ;  /* 0x0009380001007387 */ /* 0x0003e80000100800 */
[----:B------:R-:W-:Y:S01]  /*14ff0*/  STL [R1+0x934], R228 ;  /* 0x000934e401007387 */ /* 0x000fe20000100800 */
[----:B-1----:R-:W-:-:S05]  /*15000*/  IMAD.MOV.U32 R0, RZ, RZ, R223 ;  /* 0x000000ffff007224 */ /* 0x002fca00078e00df */
[----:B------:R1:W-:Y:S04]  /*15010*/  STL [R1+0x930], R0 ;  /* 0x0009300001007387 */ /* 0x0003e80000100800 */
[----:B------:R-:W-:Y:S01]  /*15020*/  STL [R1+0x92c], R220 ;  /* 0x00092cdc01007387 */ /* 0x000fe20000100800 */
[----:B-1----:R-:W-:-:S05]  /*15030*/  IMAD.MOV.U32 R0, RZ, RZ, R229 ;  /* 0x000000ffff007224 */ /* 0x002fca00078e00e5 */
[----:B------:R1:W-:Y:S04]  /*15040*/  STL [R1+0x928], R0 ;  /* 0x0009280001007387 */ /* 0x0003e80000100800 */
[----:B------:R-:W-:Y:S01]  /*15050*/  STL [R1+0x924], R212 ;  /* 0x000924d401007387 */ /* 0x000fe20000100800 */
[----:B-1----:R-:W-:-:S05]  /*15060*/  MOV R0, R221 ;  /* 0x000000dd00007202 */ /* 0x002fca0000000f00 */
[----:B------:R1:W-:Y:S04]  /*15070*/  STL [R1+0x920], R0 ;  /* 0x0009200001007387 */ /* 0x0003e80000100800 */
[----:B------:R-:W3:Y:S04]  /*15080*/  LDL.LU.64 R220, [R1+0x118] ;  /* 0x0001180001dc7983 */ /* 0x000ee80000300a00 */
[----:B-----5:R-:W-:Y:S01]  /*15090*/  STL [R1+0x91c], R76 ;  /* 0x00091c4c01007387 */ /* 0x020fe20000100800 */
[----:B-1----:R-:W-:-:S05]  /*150a0*/  IMAD.MOV.U32 R0, RZ, RZ, R213 ;  /* 0x000000ffff007224 */ /* 0x002fca00078e00d5 */
[----:B------:R1:W-:Y:S04]  /*150b0*/  STL [R1+0x918], R0 ;  /* 0x0009180001007387 */ /* 0x0003e80000100800 */
[----:B------:R-:W-:Y:S04]  /*150c0*/  STL [R1+0x910], R77 ;  /* 0x0009104d01007387 */ /* 0x000fe80000100800 */
[----:B------:R-:W4:Y:S04]  /*150d0*/  LDL.LU.64 R224, [R1+0x110] ;  /* 0x0001100001e07983 */ /* 0x000f280000300a00 */
[----:B------:R-:W-:Y:S04]  /*150e0*/  STL [R1+0x914], R34 ;  /* 0x0009142201007387 */ /* 0x000fe80000100800 */
[----:B------:R-:W4:Y:S04]  /*150f0*/  LDL.LU.64 R222, [R1+0x108] ;  /* 0x0001080001de7983 */ /* 0x000f280000300a00 */
[----:B------:R-:W-:Y:S04]  /*15100*/  STL [R1+0x908], R35 ;  /* 0x0009082301007387 */ /* 0x000fe80000100800 */
[----:B------:R-:W4:Y:S01]  /*15110*/  LDL.LU.64 R228, [R1+0x100] ;  /* 0x0001000001e47983 */ /* 0x000f220000300a00 */
[----:B-1----:R-:W-:-:S03]  /*15120*/  IMAD.MOV.U32 R0, RZ, RZ, R247 ;  /* 0x000000ffff007224 */ /* 0x002fc600078e00f7 */
[----:B------:R1:W-:Y:S04]  /*15130*/  STL [R1+0x90c], R246 ;  /* 0x00090cf601007387 */ /* 0x0003e80000100800 */
[----:B------:R-:W4:Y:S04]  /*15140*/  LDL.LU.64 R212, [R1+0xf8] ;  /* 0x0000f80001d47983 */ /* 0x000f280000300a00 */
[----:B-1----:R-:W4:Y:S04]  /*15150*/  LDL.LU.64 R246, [R1+0xf0] ;  /* 0x0000f00001f67983 */ /* 0x002f280000300a00 */
[----:B------:R1:W-:Y:S04]  /*15160*/  STL [R1+0x900], R0 ;  /* 0x0009000001007387 */ /* 0x0003e80000100800 */
[----:B------:R-:W-:Y:S04]  /*15170*/  STL [R1+0x904], R218 ;  /* 0x000904da01007387 */ /* 0x000fe80000100800 */
[----:B------:R-:W-:Y:S01]  /*15180*/  STL [R1+0x8fc], R216 ;  /* 0x0008fcd801007387 */ /* 0x000fe20000100800 */
[----:B-1----:R-:W-:-:S05]  /*15190*/  IMAD.MOV.U32 R0, RZ, RZ, R219 ;  /* 0x000000ffff007224 */ /* 0x002fca00078e00db */
[----:B------:R1:W-:Y:S04]  /*151a0*/  STL [R1+0x8f8], R0 ;  /* 0x0008f80001007387 */ /* 0x0003e80000100800 */
[----:B------:R-:W-:Y:S01]  /*151b0*/  STL [R1+0x8f4], R214 ;  /* 0x0008f4d601007387 */ /* 0x000fe20000100800 */
[----:B-1----:R-:W-:-:S05]  /*151c0*/  IMAD.MOV.U32 R0, RZ, RZ, R217 ;  /* 0x000000ffff007224 */ /* 0x002fca00078e00d9 */
[----:B------:R1:W-:Y:S02]  /*151d0*/  STL [R1+0x8f0], R0 ;  /* 0x0008f00001007387 */ /* 0x0003e40000100800 */
[----:B-1----:R-:W-:Y:S02]  /*151e0*/  IMAD.MOV.U32 R0, RZ, RZ, R215 ;  /* 0x000000ffff007224 */ /* 0x002fe400078e00d7 */
[----:B--2---:R-:W-:Y:S04]  /*151f0*/  STL [R1+0x8ec], R210 ;  /* 0x0008ecd201007387 */ /* 0x004fe80000100800 */
[----:B------:R1:W-:Y:S04]  /*15200*/  STL [R1+0x8e8], R0 ;  /* 0x0008e80001007387 */ /* 0x0003e80000100800 */
[----:B------:R-:W-:Y:S01]  /*15210*/  STL [R1+0x8e4], R208 ;  /* 0x0008e4d001007387 */ /* 0x000fe20000100800 */
[----:B-1----:R-:W-:-:S05]  /*15220*/  IMAD.MOV.U32 R0, RZ, RZ, R211 ;  /* 0x000000ffff007224 */ /* 0x002fca00078e00d3 */
[----:B------:R1:W-:Y:S04]  /*15230*/  STL [R1+0x8e0], R0 ;  /* 0x0008e00001007387 */ /* 0x0003e80000100800 */
[----:B------:R-:W2:Y:S04]  /*15240*/  LDL.LU.64 R210, [R1+0xe8] ;  /* 0x0000e80001d27983 */ /* 0x000ea80000300a00 */
[----:B------:R-:W-:Y:S01]  /*15250*/  STL [R1+0x8dc], R32 ;  /* 0x0008dc2001007387 */ /* 0x000fe20000100800 */
[----:B-1----:R-:W-:-:S05]  /*15260*/  MOV R0, R209 ;  /* 0x000000d100007202 */ /* 0x002fca0000000f00 */
[----:B------:R3:W-:Y:S04]  /*15270*/  STL [R1+0x8d8], R0 ;  /* 0x0008d80001007387 */ /* 0x0007e80000100800 */
[----:B------:R-:W-:Y:S04]  /*15280*/  STL [R1+0x8d0], R33 ;  /* 0x0008d02101007387 */ /* 0x000fe80000100800 */
[----:B------:R-:W2:Y:S04]  /*15290*/  LDL.LU.64 R218, [R1+0xe0] ;  /* 0x0000e00001da7983 */ /* 0x000ea80000300a00 */
[----:B------:R-:W-:Y:S04]  /*152a0*/  STL [R1+0x8d4], R30 ;  /* 0x0008d41e01007387 */ /* 0x000fe80000100800 */
[----:B------:R-:W2:Y:S04]  /*152b0*/  LDL.LU.64 R216, [R1+0xd8] ;  /* 0x0000d80001d87983 */ /* 0x000ea80000300a00 */
[----:B------:R-:W-:Y:S04]  /*152c0*/  STL [R1+0x8c8], R31 ;  /* 0x0008c81f01007387 */ /* 0x000fe80000100800 */
[----:B------:R-:W2:Y:S01]  /*152d0*/  LDL.LU.64 R214, [R1+0xd0] ;  /* 0x0000d00001d67983 */ /* 0x000ea20000300a00 */
[----:B---3--:R-:W-:-:S03]  /*152e0*/  IMAD.MOV.U32 R0, RZ, RZ, R221 ;  /* 0x000000ffff007224 */ /* 0x008fc600078e00dd */
[----:B------:R1:W-:Y:S04]  /*152f0*/  STL [R1+0x8cc], R220 ;  /* 0x0008ccdc01007387 */ /* 0x0003e80000100800 */
[----:B------:R-:W3:Y:S04]  /*15300*/  LDL.LU.64 R208, [R1+0xc8] ;  /* 0x0000c80001d07983 */ /* 0x000ee80000300a00 */
[----:B-1----:R-:W3:Y:S04]  /*15310*/  LDL.LU.64 R220, [R1+0xc0] ;  /* 0x0000c00001dc7983 */ /* 0x002ee80000300a00 */
[----:B------:R1:W-:Y:S04]  /*15320*/  STL [R1+0x8c0], R0 ;  /* 0x0008c00001007387 */ /* 0x0003e80000100800 */
[----:B----4-:R-:W-:Y:S01]  /*15330*/  STL [R1+0x8c4], R224 ;  /* 0x0008c4e001007387 */ /* 0x010fe20000100800 */
[----:B-1----:R-:W-:-:S03]  /*15340*/  IMAD.MOV.U32 R0, RZ, RZ, R225 ;  /* 0x000000ffff007224 */ /* 0x002fc600078e00e1 */
[----:B------:R-:W-:Y:S04]  /*15350*/  STL [R1+0x8bc], R222 ;  /* 0x0008bcde01007387 */ /* 0x000fe80000100800 */
        /* <DEDUP_REMOVED lines=10> */
[----:B------:R-:W3:Y:S04]  /*15400*/  LDL.LU.64 R212, [R1+0xb8] ;  /* 0x0000b80001d47983 */ /* 0x000ee80000300a00 */
[----:B------:R-:W-:Y:S01]  /*15410*/  STL [R1+0x89c], R28 ;  /* 0x00089c1c01007387 */ /* 0x000fe20000100800 */
[----:B-1----:R-:W-:-:S05]  /*15420*/  IMAD.MOV.U32 R0, RZ, RZ, R247 ;  /* 0x000000ffff007224 */ /* 0x002fca00078e00f7 */
[----:B------:R1:W-:Y:S04]  /*15430*/  STL [R1+0x898], R0 ;  /* 0x0008980001007387 */ /* 0x0003e80000100800 */
[----:B------:R-:W-:Y:S04]  /*15440*/  STL [R1+0x890], R29 ;  /* 0x0008901d01007387 */ /* 0x000fe80000100800 */
[----:B------:R-:W3:Y:S04]  /*15450*/  LDL.LU.64 R224, [R1+0xb0] ;  /* 0x0000b00001e07983 */ /* 0x000ee80000300a00 */
[----:B------:R-:W-:Y:S04]  /*15460*/  STL [R1+0x894], R26 ;  /* 0x0008941a01007387 */ /* 0x000fe80000100800 */
[----:B------:R-:W3:Y:S04]  /*15470*/  LDL.LU.64 R222, [R1+0xa8] ;  /* 0x0000a80001de7983 */ /* 0x000ee80000300a00 */
[----:B------:R-:W-:Y:S04]  /*15480*/  STL [R1+0x888], R27 ;  /* 0x0008881b01007387 */ /* 0x000fe80000100800 */
[----:B------:R-:W3:Y:S04]  /*15490*/  LDL.LU.64 R228, [R1+0xa0] ;  /* 0x0000a00001e47983 */ /* 0x000ee80000300a00 */
[----:B--2---:R2:W-:Y:S04]  /*154a0*/  STL [R1+0x88c], R210 ;  /* 0x00088cd201007387 */ /* 0x0045e80000100800 */
[----:B------:R-:W4:Y:S01]  /*154b0*/  LDL.LU.64 R246, [R1+0x98] ;  /* 0x0000980001f67983 */ /* 0x000f220000300a00 */
[----:B-1----:R-:W-:-:S03]  /*154c0*/  MOV R0, R211 ;  /* 0x000000d300007202 */ /* 0x002fc60000000f00 */
[----:B--2---:R-:W2:Y:S04]  /*154d0*/  LDL.LU.64 R210, [R1+0x1a8] ;  /* 0x0001a80001d27983 */ /* 0x004ea80000300a00 */
[----:B------:R1:W-:Y:S04]  /*154e0*/  STL [R1+0x880], R0 ;  /* 0x0008800001007387 */ /* 0x0003e80000100800 */
[----:B------:R-:W-:Y:S01]  /*154f0*/  STL [R1+0x884], R218 ;  /* 0x000884da01007387 */ /* 0x000fe20000100800 */
[----:B-1----:R-:W-:-:S03]  /*15500*/  IMAD.MOV.U32 R0, RZ, RZ, R219 ;  /* 0x000000ffff007224 */ /* 0x002fc600078e00db */
[----:B------:R-:W-:Y:S04]  /*15510*/  STL [R1+0x87c], R216 ;  /* 0x00087cd801007387 */ /* 0x000fe80000100800 */
[----:B------:R1:W-:Y:S04]  /*15520*/  STL [R1+0x878], R0 ;  /* 0x0008780001007387 */ /* 0x0003e80000100800 */
[----:B------:R-:W-:Y:S01]  /*15530*/  STL [R1+0x874], R214 ;  /* 0x000874d601007387 */ /* 0x000fe20000100800 */
[----:B-1----:R-:W-:-:S05]  /*15540*/  IMAD.MOV.U32 R0, RZ, RZ, R217 ;  /* 0x000000ffff007224 */ /* 0x002fca00078e00d9 */
[----:B------:R1:W-:Y:S02]  /*15550*/  STL [R1+0x870], R0 ;  /* 0x0008700001007387 */ /* 0x0003e40000100800 */
[----:B-1----:R-:W-:Y:S02]  /*15560*/  IMAD.MOV.U32 R0, RZ, RZ, R215 ;  /* 0x000000ffff007224 */ /* 0x002fe400078e00d7 */
[----:B---3--:R-:W-:Y:S04]  /*15570*/  STL [R1+0x86c], R208 ;  /* 0x00086cd001007387 */ /* 0x008fe80000100800 */
        /* <DEDUP_REMOVED lines=13> */
[----:B------:R-:W3:Y:S01]  /*15650*/  LDL.LU.64 R214, [R1+0x1d0] ;  /* 0x0001d00001d67983 */ /* 0x000ee20000300a00 */
[----:B-1----:R-:W-:-:S03]  /*15660*/  IMAD.MOV.U32 R0, RZ, RZ, R213 ;  /* 0x000000ffff007224 */ /* 0x002fc600078e00d5 */
[----:B------:R1:W-:Y:S04]  /*15670*/  STL [R1+0x84c], R212 ;  /* 0x00084cd401007387 */ /* 0x0003e80000100800 */
[----:B------:R-:W3:Y:S04]  /*15680*/  LDL.LU.64 R220, [R1+0x1e0] ;  /* 0x0001e00001dc7983 */ /* 0x000ee80000300a00 */
[----:B-1----:R-:W3:Y:S04]  /*15690*/  LDL.LU.64 R212, [R1+0x1e8] ;  /* 0x0001e80001d47983 */ /* 0x002ee80000300a00 */
[----:B------:R1:W-:Y:S04]  /*156a0*/  STL [R1+0x840], R0 ;  /* 0x0008400001007387 */ /* 0x0003e80000100800 */
[----:B------:R-:W-:Y:S01]  /*156b0*/  STL [R1+0x844], R224 ;  /* 0x000844e001007387 */ /* 0x000fe20000100800 */
[----:B-1----:R-:W-:-:S03]  /*156c0*/  MOV R0, R225 ;  /* 0x000000e100007202 */ /* 0x002fc60000000f00 */
[----:B------:R-:W-:Y:S04]  /*156d0*/  STL [R1+0x83c], R222 ;  /* 0x00083cde01007387 */ /* 0x000fe80000100800 */
[----:B------:R1:W-:Y:S04]  /*156e0*/  STL [R1+0x838], R0 ;  /* 0x0008380001007387 */ /* 0x0003e80000100800 */
[----:B------:R-:W-:Y:S01]  /*156f0*/  STL [R1+0x834], R228 ;  /* 0x000834e401007387 */ /* 0x000fe20000100800 */
[----:B-1----:R-:W-:-:S05]  /*15700*/  IMAD.MOV.U32 R0, RZ, RZ, R223 ;  /* 0x000000ffff007224 */ /* 0x002fca00078e00df */
[----:B------:R1:W-:Y:S02]  /*15710*/  STL [R1+0x830], R0 ;  /* 0x0008300001007387 */ /* 0x0003e40000100800 */
[----:B-1----:R-:W-:Y:S02]  /*15720*/  IMAD.MOV.U32 R0, RZ, RZ, R229 ;  /* 0x000000ffff007224 */ /* 0x002fe400078e00e5 */
[----:B----4-:R-:W-:Y:S04]  /*15730*/  STL [R1+0x82c], R246 ;  /* 0x00082cf601007387 */ /* 0x010fe80000100800 */
[----:B------:R1:W-:Y:S04]  /*15740*/  STL [R1+0x828], R0 ;  /* 0x0008280001007387 */ /* 0x0003e80000100800 */
[----:B--2---:R-:W-:Y:S01]  /*15750*/  STL [R1+0x820], R210 ;  /* 0x000820d201007387 */ /* 0x004fe20000100800 */
[----:B-1----:R-:W-:-:S05]  /*15760*/  IMAD.MOV.U32 R0, RZ, RZ, R247 ;  /* 0x000000ffff007224 */ /* 0x002fca00078e00f7 */
[----:B------:R1:W-:Y:S04]  /*15770*/  STL [R1+0x818], R0 ;  /* 0x0008180001007387 */ /* 0x0003e80000100800 */
[----:B------:R-:W2:Y:S04]  /*15780*/  LDL.LU.64 R246, [R1+0x1f0] ;  /* 0x0001f00001f67983 */ /* 0x000ea80000300a00 */
[----:B------:R-:W-:Y:S01]  /*15790*/  STL [R1+0x824], R20 ;  /* 0x0008241401007387 */ /* 0x000fe20000100800 */
        /* <DEDUP_REMOVED lines=8> */
[----:B---3--:R-:W-:-:S03]  /*15820*/  IMAD.MOV.U32 R0, RZ, RZ, R209 ;  /* 0x000000ffff007224 */ /* 0x008fc600078e00d1 */
[----:B------:R1:W-:Y:S04]  /*15830*/  STL [R1+0x7e0], R208 ;  /* 0x0007e0d001007387 */ /* 0x0003e80000100800 */
[----:B------:R-:W3:Y:S04]  /*15840*/  LDL.LU.64 R210, [R1+0x218] ;  /* 0x0002180001d27983 */ /* 0x000ee80000300a00 */
[----:B-1----:R-:W3:Y:S04]  /*15850*/  LDL.LU.64 R208, [R1+0x220] ;  /* 0x0002200001d07983 */ /* 0x002ee80000300a00 */
[----:B------:R1:W-:Y:S04]  /*15860*/  STL [R1+0x7dc], R0 ;  /* 0x0007dc0001007387 */ /* 0x0003e80000100800 */
[----:B------:R-:W-:Y:S01]  /*15870*/  STL [R1+0x7e8], R218 ;  /* 0x0007e8da01007387 */ /* 0x000fe20000100800 */
[----:B-1----:R-:W-:-:S03]  /*15880*/  IMAD.MOV.U32 R0, RZ, RZ, R219 ;  /* 0x000000ffff007224 */ /* 0x002fc600078e00db */
[----:B------:R-:W-:Y:S04]  /*15890*/  STL [R1+0x7f0], R216 ;  /* 0x0007f0d801007387 */ /* 0x000fe80000100800 */
[----:B------:R1:W-:Y:S04]  /*158a0*/  STL [R1+0x7e4], R0 ;  /* 0x0007e40001007387 */ /* 0x0003e80000100800 */
[----:B------:R-:W-:Y:S01]  /*158b0*/  STL [R1+0x7f8], R214 ;  /* 0x0007f8d601007387 */ /* 0x000fe20000100800 */
[----:B-1----:R-:W-:-:S05]  /*158c0*/  MOV R0, R217 ;  /* 0x000000d900007202 */ /* 0x002fca0000000f00 */
[----:B------:R1:W-:Y:S02]  /*158d0*/  STL [R1+0x7ec], R0 ;  /* 0x0007ec0001007387 */ /* 0x0003e40000100800 */
[----:B-1----:R-:W-:Y:S02]  /*158e0*/  IMAD.MOV.U32 R0, RZ, RZ, R215 ;  /* 0x000000ffff007224 */ /* 0x002fe400078e00d7 */
[----:B------:R-:W-:Y:S04]  /*158f0*/  STL [R1+0x800], R220 ;  /* 0x000800dc01007387 */ /* 0x000fe80000100800 */
[----:B------:R1:W-:Y:S04]  /*15900*/  STL [R1+0x7f4], R0 ;  /* 0x0007f40001007387 */ /* 0x0003e80000100800 */
[----:B------:R-:W-:Y:S01]  /*15910*/  STL [R1+0x808], R212 ;  /* 0x000808d401007387 */ /* 0x000fe20000100800 */
[----:B-1----:R-:W-:-:S05]  /*15920*/  IMAD.MOV.U32 R0, RZ, RZ, R221 ;  /* 0x000000ffff007224 */ /* 0x002fca00078e00dd */
[----:B------:R1:W-:Y:S02]  /*15930*/  STL [R1+0x7fc], R0 ;  /* 0x0007fc0001007387 */ /* 0x0003e40000100800 */
[----:B-1----:R-:W-:Y:S02]  /*15940*/  IMAD.MOV.U32 R0, RZ, RZ, R213 ;  /* 0x000000ffff007224 */ /* 0x002fe400078e00d5 */
[----:B------:R-:W3:Y:S04]  /*15950*/  LDL.LU.64 R212, [R1+0x228] ;  /* 0x0002280001d47983 */ /* 0x000ee80000300a00 */
[----:B------:R1:W-:Y:S04]  /*15960*/  STL [R1+0x804], R0 ;  /* 0x0008040001007387 */ /* 0x0003e80000100800 */
[----:B------:R-:W-:Y:S04]  /*15970*/  STL [R1+0x80c], R16 ;  /* 0x00080c1001007387 */ /* 0x000fe80000100800 */
[----:B------:R-:W-:Y:S04]  /*15980*/  STL [R1+0x7d0], R17 ;  /* 0x0007d01101007387 */ /* 0x000fe80000100800 */
[----:B------:R-:W3:Y:S04]  /*15990*/  LDL.LU.64 R214, [R1+0x230] ;  /* 0x0002300001d67983 */ /* 0x000ee80000300a00 */
[----:B------:R-:W-:Y:S04]  /*159a0*/  STL [R1+0x7d4], R6 ;  /* 0x0007d40601007387 */ /* 0x000fe80000100800 */
[----:B------:R-:W3:Y:S04]  /*159b0*/  LDL.LU.64 R216, [R1+0x238] ;  /* 0x0002380001d87983 */ /* 0x000ee80000300a00 */
[----:B------:R-:W-:Y:S04]  /*159c0*/  STL [R1+0x798], R7 ;  /* 0x0007980701007387 */ /* 0x000fe80000100800 */
[----:B------:R-:W3:Y:S04]  /*159d0*/  LDL.LU.64 R218, [R1+0x240] ;  /* 0x0002400001da7983 */ /* 0x000ee80000300a00 */
[----:B--2---:R2:W-:Y:S01]  /*159e0*/  STL [R1+0x7a0], R246 ;  /* 0x0007a0f601007387 */ /* 0x0045e20000100800 */
[----:B-1----:R-:W-:-:S03]  /*159f0*/  IMAD.MOV.U32 R0, RZ, RZ, R247 ;  /* 0x000000ffff007224 */ /* 0x002fc600078e00f7 */
[----:B------:R-:W3:Y:S04]  /*15a00*/  LDL.LU.64 R220, [R1+0x248] ;  /* 0x0002480001dc7983 */ /* 0x000ee80000300a00 */
[----:B--2---:R-:W2:Y:S04]  /*15a10*/  LDL.LU.64 R246, [R1+0x250] ;  /* 0x0002500001f67983 */ /* 0x004ea80000300a00 */
[----:B------:R1:W-:Y:S04]  /*15a20*/  STL [R1+0x79c], R0 ;  /* 0x00079c0001007387 */ /* 0x0003e80000100800 */
[----:B----4-:R-:W-:Y:S01]  /*15a30*/  STL [R1+0x7a8], R224 ;  /* 0x0007a8e001007387 */ /* 0x010fe20000100800 */
[----:B-1----:R-:W-:-:S03]  /*15a40*/  IMAD.MOV.U32 R0, RZ, RZ, R225 ;  /* 0x000000ffff007224 */ /* 0x002fc600078e00e1 */
[----:B------:R-:W-:Y:S04]  /*15a50*/  STL [R1+0x7b0], R222 ;  /* 0x0007b0de01007387 */ /* 0x000fe80000100800 */
[----:B------:R1:W-:Y:S04]  /*15a60*/  STL [R1+0x7a4], R0 ;  /* 0x0007a40001007387 */ /* 0x0003e80000100800 */
[----:B------:R-:W-:Y:S01]  /*15a70*/  STL [R1+0x7b8], R228 ;  /* 0x0007b8e401007387 */ /* 0x000fe20000100800 */
[----:B-1----:R-:W-:-:S05]  /*15a80*/  IMAD.MOV.U32 R0, RZ, RZ, R223 ;  /* 0x000000ffff007224 */ /* 0x002fca00078e00df */
[----:B------:R1:W-:Y:S02]  /*15a90*/  STL [R1+0x7ac], R0 ;  /* 0x0007ac0001007387 */ /* 0x0003e40000100800 */
[----:B-1----:R-:W-:Y:S02]  /*15aa0*/  MOV R0, R229 ;  /* 0x000000e500007202 */ /* 0x002fe40000000f00 */
[----:B---3--:R-:W-:Y:S04]  /*15ab0*/  STL [R1+0x7c0], R210 ;  /* 0x0007c0d201007387 */ /* 0x008fe80000100800 */
[----:B------:R1:W-:Y:S04]  /*15ac0*/  STL [R1+0x7b4], R0 ;  /* 0x0007b40001007387 */ /* 0x0003e80000100800 */
[----:B------:R-:W-:Y:S01]  /*15ad0*/  STL [R1+0x7c8], R208 ;  /* 0x0007c8d001007387 */ /* 0x000fe20000100800 */
[----:B-1----:R-:W-:-:S05]  /*15ae0*/  IMAD.MOV.U32 R0, RZ, RZ, R211 ;  /* 0x000000ffff007224 */ /* 0x002fca00078e00d3 */
[----:B------:R1:W-:Y:S04]  /*15af0*/  STL [R1+0x7bc], R0 ;  /* 0x0007bc0001007387 */ /* 0x0003e80000100800 */
[----:B------:R-:W3:Y:S01]  /*15b00*/  LDL.LU.64 R228, [R1+0x258] ;  /* 0x0002580001e47983 */ /* 0x000ee20000300a00 */
[----:B-1----:R-:W-:-:S05]  /*15b10*/  IMAD.MOV.U32 R0, RZ, RZ, R209 ;  /* 0x000000ffff007224 */ /* 0x002fca00078e00d1 */
[----:B------:R1:W-:Y:S04]  /*15b20*/  STL [R1+0x7c4], R0 ;  /* 0x0007c40001007387 */ /* 0x0003e80000100800 */
[----:B------:R-:W-:Y:S04]  /*15b30*/  STL [R1+0x7cc], R4 ;  /* 0x0007cc0401007387 */ /* 0x000fe80000100800 */
[----:B------:R-:W-:Y:S04]  /*15b40*/  STL [R1+0x790], R5 ;  /* 0x0007900501007387 */ /* 0x000fe80000100800 */
[----:B------:R-:W4:Y:S04]  /*15b50*/  LDL.LU.64 R230, [R1+0x260] ;  /* 0x0002600001e67983 */ /* 0x000f280000300a00 */
[----:B------:R-:W-:Y:S04]  /*15b60*/  STL [R1+0x794], R2 ;  /* 0x0007940201007387 */ /* 0x000fe80000100800 */
[----:B------:R-:W4:Y:S04]  /*15b70*/  LDL.LU.64 R232, [R1+0x268] ;  /* 0x0002680001e87983 */ /* 0x000f280000300a00 */
[----:B------:R-:W4:Y:S04]  /*15b80*/  LDL.LU.64 R234, [R1+0x270] ;  /* 0x0002700001ea7983 */ /* 0x000f280000300a00 */
[----:B------:R-:W4:Y:S04]  /*15b90*/  LDL.LU.64 R236, [R1+0x278] ;  /* 0x0002780001ec7983 */ /* 0x000f280000300a00 */
[----:B------:R-:W4:Y:S04]  /*15ba0*/  LDL.LU.64 R242, [R1+0x280] ;  /* 0x0002800001f27983 */ /* 0x000f280000300a00 */
[----:B------:R-:W4:Y:S01]  /*15bb0*/  LDL.LU.64 R244, [R1+0x288] ;  /* 0x0002880001f47983 */ /* 0x000f220000300a00 */
[----:B------:R-:W-:-:S02]  /*15bc0*/  IMAD.MOV.U32 R210, RZ, RZ, R212 ;  /* 0x000000ffffd27224 */ /* 0x000fc400078e00d4 */
[----:B------:R-:W-:Y:S01]  /*15bd0*/  IMAD.MOV.U32 R212, RZ, RZ, R214 ;  /* 0x000000ffffd47224 */ /* 0x000fe200078e00d6 */
[----:B------:R-:W-:Y:S01]  /*15be0*/  MOV R211, R215 ;  /* 0x000000d700d37202 */ /* 0x000fe20000000f00 */
[----:B------:R-:W-:Y:S02]  /*15bf0*/  IMAD.MOV.U32 R214, RZ, RZ, R216 ;  /* 0x000000ffffd67224 */ /* 0x000fe400078e00d8 */
[----:B------:R-:W-:Y:S02]  /*15c00*/  IMAD.MOV.U32 R216, RZ, RZ, R218 ;  /* 0x000000ffffd87224 */ /* 0x000fe400078e00da */
[----:B------:R-:W-:Y:S02]  /*15c10*/  IMAD.MOV.U32 R215, RZ, RZ, R219 ;  /* 0x000000ffffd77224 */ /* 0x000fe400078e00db */
[----:B------:R-:W-:Y:S01]  /*15c20*/  IMAD.MOV.U32 R218, RZ, RZ, R220 ;  /* 0x000000ffffda7224 */ /* 0x000fe200078e00dc */
[----:B--2---:R-:W-:Y:S01]  /*15c30*/  MOV R220, R246 ;  /* 0x000000f600dc7202 */ /* 0x004fe20000000f00 */
[----:B------:R-:W-:-:S02]  /*15c40*/  IMAD.MOV.U32 R219, RZ, RZ, R247 ;  /* 0x000000ffffdb7224 */ /* 0x000fc400078e00f7 */
        /* <DEDUP_REMOVED lines=13> */
[----:B------:R-:W-:Y:S04]  /*15d20*/  STL [R1+0x4], R188 ;  /* 0x000004bc01007387 */ /* 0x000fe80000100800 */
[----:B------:R-:W-:Y:S04]  /*15d30*/  STL [R1], R189 ;  /* 0x000000bd01007387 */ /* 0x000fe80000100800 */
[----:B------:R-:W2:Y:S01]  /*15d40*/  LDL.LU.64 R56, [R1+0x318] ;  /* 0x0003180001387983 */ /* 0x000ea20000300a00 */
[----:B---3--:R-:W-:-:S03]  /*15d50*/  IMAD.MOV.U32 R226, RZ, RZ, R228 ;  /* 0x000000ffffe27224 */ /* 0x008fc600078e00e4 */
[----:B------:R-:W-:Y:S04]  /*15d60*/  STL [R1+0xc], R190 ;  /* 0x00000cbe01007387 */ /* 0x000fe80000100800 */
[----:B------:R-:W-:Y:S01]  /*15d70*/  STL [R1+0x8], R191 ;  /* 0x000008bf01007387 */ /* 0x000fe20000100800 */
[----:B----4-:R-:W-:Y:S02]  /*15d80*/  IMAD.MOV.U32 R228, RZ, RZ, R230 ;  /* 0x000000ffffe47224 */ /* 0x010fe400078e00e6 */
[----:B------:R-:W-:Y:S02]  /*15d90*/  IMAD.MOV.U32 R230, RZ, RZ, R232 ;  /* 0x000000ffffe67224 */ /* 0x000fe400078e00e8 */
[----:B------:R-:W-:Y:S01]  /*15da0*/  IMAD.MOV.U32 R232, RZ, RZ, R234 ;  /* 0x000000ffffe87224 */ /* 0x000fe200078e00ea */
[----:B------:R-:W-:Y:S01]  /*15db0*/  MOV R234, R236 ;  /* 0x000000ec00ea7202 */ /* 0x000fe20000000f00 */
[----:B------:R-:W-:-:S02]  /*15dc0*/  IMAD.MOV.U32 R236, RZ, RZ, R242 ;  /* 0x000000ffffec7224 */ /* 0x000fc400078e00f2 */
[----:B------:R-:W-:Y:S02]  /*15dd0*/  IMAD.MOV.U32 R242, RZ, RZ, R244 ;  /* 0x000000fffff27224 */ /* 0x000fe400078e00f4 */
[----:B------:R-:W-:Y:S02]  /*15de0*/  IMAD.MOV.U32 R241, RZ, RZ, R245 ;  /* 0x000000fffff17224 */ /* 0x000fe400078e00f5 */
[----:B------:R-:W-:Y:S02]  /*15df0*/  IMAD.MOV.U32 R227, RZ, RZ, R231 ;  /* 0x000000ffffe37224 */ /* 0x000fe400078e00e7 */
[----:B------:R-:W-:Y:S02]  /*15e00*/  IMAD.MOV.U32 R231, RZ, RZ, R235 ;  /* 0x000000ffffe77224 */ /* 0x000fe400078e00eb */
[----:B------:R-:W-:Y:S02]  /*15e10*/  IMAD.MOV.U32 R235, RZ, RZ, R243 ;  /* 0x000000ffffeb7224 */ /* 0x000fe400078e00f3 */
[----:B--2---:R-:W-:-:S02]  /*15e20*/  IMAD.MOV.U32 R244, RZ, RZ, R246 ;  /* 0x000000fffff47224 */ /* 0x004fc400078e00f6 */
[----:B------:R-:W-:Y:S02]  /*15e30*/  IMAD.MOV.U32 R246, RZ, RZ, R248 ;  /* 0x000000fffff67224 */ /* 0x000fe400078e00f8 */
[----:B------:R-:W-:Y:S01]  /*15e40*/  IMAD.MOV.U32 R245, RZ, RZ, R249 ;  /* 0x000000fffff57224 */ /* 0x000fe200078e00f9 */
[----:B------:R-:W-:Y:S01]  /*15e50*/  MOV R248, R250 ;  /* 0x000000fa00f87202 */ /* 0x000fe20000000f00 */
[----:B------:R-:W-:Y:S02]  /*15e60*/  IMAD.MOV.U32 R250, RZ, RZ, R36 ;  /* 0x000000fffffa7224 */ /* 0x000fe400078e0024 */
[----:B------:R-:W-:Y:S02]  /*15e70*/  IMAD.MOV.U32 R249, RZ, RZ, R37 ;  /* 0x000000fffff97224 */ /* 0x000fe400078e0025 */
[----:B------:R-:W2:Y:S01]  /*15e80*/  LDL.LU.64 R36, [R1+0x320] ;  /* 0x0003200001247983 */ /* 0x000ea20000300a00 */
[----:B------:R-:W-:Y:S02]  /*15e90*/  IMAD.MOV.U32 R243, RZ, RZ, R247 ;  /* 0x000000fffff37224 */ /* 0x000fe400078e00f7 */
[----:B------:R-:W-:Y:S01]  /*15ea0*/  IMAD.MOV.U32 R247, RZ, RZ, R251 ;  /* 0x000000fffff77224 */ /* 0x000fe200078e00fb */
[----:B------:R3:W-:Y:S01]  /*15eb0*/  STL [R1+0x14], R66 ;  /* 0x0000144201007387 */ /* 0x0007e20000100800 */
[----:B------:R-:W-:-:S02]  /*15ec0*/  IMAD.MOV.U32 R252, RZ, RZ, R38 ;  /* 0x000000fffffc7224 */ /* 0x000fc400078e0026 */
[----:B------:R-:W-:Y:S02]  /*15ed0*/  IMAD.MOV.U32 R251, RZ, RZ, R39 ;  /* 0x000000fffffb7224 */ /* 0x000fe400078e0027 */
[----:B------:R-:W4:Y:S01]  /*15ee0*/  LDL.LU.64 R38, [R1+0x330] ;  /* 0x0003300001267983 */ /* 0x000f220000300a00 */
[----:B-1----:R-:W-:-:S03]  /*15ef0*/  IMAD.MOV.U32 R0, RZ, RZ, R67 ;  /* 0x000000ffff007224 */ /* 0x002fc600078e0043 */
[----:B------:R-:W-:Y:S04]  /*15f00*/  STL [R1+0x1c], R54 ;  /* 0x00001c3601007387 */ /* 0x000fe80000100800 */
[----:B------:R1:W-:Y:S04]  /*15f10*/  STL [R1+0x10], R0 ;  /* 0x0000100001007387 */ /* 0x0003e80000100800 */
[----:B---3--:R-:W3:Y:S01]  /*15f20*/  LDL.LU.64 R66, [R1+0x338] ;  /* 0x0003380001427983 */ /* 0x008ee20000300a00 */
[----:B-1----:R-:W-:-:S03]  /*15f30*/  MOV R0, R55 ;  /* 0x0000003700007202 */ /* 0x002fc60000000f00 */
        /* <DEDUP_REMOVED lines=11> */
[----:B------:R-:W3:Y:S01]  /*15ff0*/  LDL.LU.64 R58, [R1+0x390] ;  /* 0x00039000013a7983 */ /* 0x000ee20000300a00 */
[----:B-1----:R-:W-:-:S03]  /*16000*/  IMAD.MOV.U32 R0, RZ, RZ, R65 ;  /* 0x000000ffff007224 */ /* 0x002fc600078e0041 */
[----:B------:R-:W-:Y:S04]  /*16010*/  STL [R1+0x44], R192 ;  /* 0x000044c001007387 */ /* 0x000fe80000100800 */
[----:B------:R1:W-:Y:S04]  /*16020*/  STL [R1+0x38], R0 ;  /* 0x0000380001007387 */ /* 0x0003e80000100800 */
[----:B------:R-:W3:Y:S04]  /*16030*/  LDL.LU.64 R60, [R1+0x3a0] ;  /* 0x0003a000013c7983 */ /* 0x000ee80000300a00 */
[----:B------:R-:W-:Y:S04]  /*16040*/  STL [R1+0x40], R193 ;  /* 0x000040c101007387 */ /* 0x000fe80000100800 */
[----:B------:R-:W-:Y:S04]  /*16050*/  STL [R1+0x4c], R194 ;  /* 0x00004cc201007387 */ /* 0x000fe80000100800 */
[----:B------:R-:W3:Y:S01]  /*16060*/  LDL.LU.64 R64, [R1+0x3a8] ;  /* 0x0003a80001407983 */ /* 0x000ee20000300a00 */
[----:B-1----:R-:W-:-:S03]  /*16070*/  IMAD.MOV.U32 R0, RZ, RZ, R69 ;  /* 0x000000ffff007224 */ /* 0x002fc600078e0045 */
[----:B------:R-:W-:Y:S04]  /*16080*/  STL [R1+0x48], R195 ;  /* 0x000048c301007387 */ /* 0x000fe80000100800 */
[----:B------:R1:W-:Y:S04]  /*16090*/  STL [R1+0x54], R68 ;  /* 0x0000544401007387 */ /* 0x0003e80000100800 */
[----:B------:R-:W3:Y:S04]  /*160a0*/  LDL.LU.64 R62, [R1+0x3d0] ;  /* 0x0003d000013e7983 */ /* 0x000ee80000300a00 */
[----:B------:R-:W-:Y:S04]  /*160b0*/  STL [R1+0x5c], R70 ;  /* 0x00005c4601007387 */ /* 0x000fe80000100800 */
[----:B------:R1:W-:Y:S04]  /*160c0*/  STL [R1+0x50], R0 ;  /* 0x0000500001007387 */ /* 0x0003e80000100800 */
[----:B-1----:R-:W3:Y:S01]  /*160d0*/  LDL.LU.64 R68, [R1+0x350] ;  /* 0x0003500001447983 */ /* 0x002ee20000300a00 */
[----:B------:R-:W-:-:S03]  /*160e0*/  IMAD.MOV.U32 R0, RZ, RZ, R71 ;  /* 0x000000ffff007224 */ /* 0x000fc600078e0047 */
[----:B------:R-:W-:Y:S04]  /*160f0*/  STL [R1+0x64], R56 ;  /* 0x0000643801007387 */ /* 0x000fe80000100800 */
[----:B------:R1:W-:Y:S04]  /*16100*/  STL [R1+0x58], R0 ;  /* 0x0000580001007387 */ /* 0x0003e80000100800 */
[----:B------:R-:W3:Y:S01]  /*16110*/  LDL.LU.64 R70, [R1+0x360] ;  /* 0x0003600001467983 */ /* 0x000ee20000300a00 */
[----:B-1----:R-:W-:-:S03]  /*16120*/  MOV R0, R57 ;  /* 0x0000003900007202 */ /* 0x002fc60000000f00 */
[----:B--2---:R-:W-:Y:S04]  /*16130*/  STL [R1+0x6c], R36 ;  /* 0x00006c2401007387 */ /* 0x004fe80000100800 */
[----:B------:R1:W-:Y:S04]  /*16140*/  STL [R1+0x60], R0 ;  /* 0x0000600001007387 */ /* 0x0003e80000100800 */
[----:B----4-:R-:W-:Y:S01]  /*16150*/  STL [R1+0x74], R38 ;  /* 0x0000742601007387 */ /* 0x010fe20000100800 */
[----:B-1----:R-:W-:-:S05]  /*16160*/  IMAD.MOV.U32 R0, RZ, RZ, R37 ;  /* 0x000000ffff007224 */ /* 0x002fca00078e0025 */
[----:B------:R1:W-:Y:S04]  /*16170*/  STL [R1+0x68], R0 ;  /* 0x0000680001007387 */ /* 0x0003e80000100800 */
[----:B------:R-:W2:Y:S01]  /*16180*/  LDL.LU.64 R36, [R1+0x180] ;  /* 0x0001800001247983 */ /* 0x000ea20000300a00 */
[----:B-1----:R-:W-:-:S05]  /*16190*/  IMAD.MOV.U32 R0, RZ, RZ, R39 ;  /* 0x000000ffff007224 */ /* 0x002fca00078e0027 */
[----:B------:R1:W-:Y:S04]  /*161a0*/  STL [R1+0x70], R0 ;  /* 0x0000700001007387 */ /* 0x0003e80000100800 */
[----:B---3--:R3:W-:Y:S04]  /*161b0*/  STL [R1+0x7c], R66 ;  /* 0x00007c4201007387 */ /* 0x0087e80000100800 */
[----:B------:R-:W4:Y:S01]  /*161c0*/  LDL.LU.64 R38, [R1+0x400] ;  /* 0x0004000001267983 */ /* 0x000f220000300a00 */
[----:B-1----:R-:W-:-:S05]  /*161d0*/  IMAD.MOV.U32 R0, RZ, RZ, R67 ;  /* 0x000000ffff007224 */ /* 0x002fca00078e0043 */
[----:B------:R1:W-:Y:S04]  /*161e0*/  STL [R1+0x78], R0 ;  /* 0x0000780001007387 */ /* 0x0003e80000100800 */
[----:B------:R-:W-:Y:S04]  /*161f0*/  STL [R1+0x84], R196 ;  /* 0x000084c401007387 */ /* 0x000fe80000100800 */
[----:B------:R-:W-:Y:S04]  /*16200*/  STL [R1+0x80], R197 ;  /* 0x000080c501007387 */ /* 0x000fe80000100800 */
[----:B------:R-:W4:Y:S04]  /*16210*/  LDL.LU.64 R56, [R1+0x418] ;  /* 0x0004180001387983 */ /* 0x000f280000300a00 */
[----:B------:R-:W-:Y:S04]  /*16220*/  STL [R1+0x8c], R198 ;  /* 0x00008cc601007387 */ /* 0x000fe80000100800 */
[----:B------:R-:W-:Y:S04]  /*16230*/  STL [R1+0x88], R199 ;  /* 0x000088c701007387 */ /* 0x000fe80000100800 */
[----:B---3--:R-:W3:Y:S04]  /*16240*/  LDL.LU.64 R66, [R1+0x430] ;  /* 0x0004300001427983 */ /* 0x008ee80000300a00 */
[----:B------:R1:W-:Y:S02]  /*16250*/  STL [R1+0x94], R58 ;  /* 0x0000943a01007387 */ /* 0x0003e40000100800 */
[----:B-1----:R-:W-:-:S02]  /*16260*/  IMAD.MOV.U32 R0, RZ, RZ, R59 ;  /* 0x000000ffff007224 */ /* 0x002fc400078e003b */
[----:B------:R-:W3:Y:S04]  /*16270*/  LDL.LU.64 R58, [R1+0x438] ;  /* 0x00043800013a7983 */ /* 0x000ee80000300a00 */
[----:B------:R1:W-:Y:S04]  /*16280*/  STL [R1+0x90], R0 ;  /* 0x0000900001007387 */ /* 0x0003e80000100800 */
        /* <DEDUP_REMOVED lines=9> */
[----:B-1----:R-:W-:-:S02]  /*16320*/  MOV R0, R63 ;  /* 0x0000003f00007202 */ /* 0x002fc40000000f00 */
[----:B------:R-:W3:Y:S04]  /*16330*/  LDL.LU.64 R62, [R1+0x188] ;  /* 0x00018800013e7983 */ /* 0x000ee80000300a00 */
[----:B------:R1:W-:Y:S04]  /*16340*/  STL [R1+0xa8], R0 ;  /* 0x0000a80001007387 */ /* 0x0003e80000100800 */
[----:B------:R1:W-:Y:S02]  /*16350*/  STL [R1+0xb4], R68 ;  /* 0x0000b44401007387 */ /* 0x0003e40000100800 */
[----:B-1----:R-:W-:-:S02]  /*16360*/  IMAD.MOV.U32 R0, RZ, RZ, R69 ;  /* 0x000000ffff007224 */ /* 0x002fc400078e0045 */
[----:B------:R-:W3:Y:S04]  /*16370*/  LDL.LU.64 R68, [R1+0x190] ;  /* 0x0001900001447983 */ /* 0x000ee80000300a00 */
[----:B------:R1:W-:Y:S04]  /*16380*/  STL [R1+0xb0], R0 ;  /* 0x0000b00001007387 */ /* 0x0003e80000100800 */
[----:B------:R1:W-:Y:S04]  /*16390*/  STL [R1+0xbc], R70 ;  /* 0x0000bc4601007387 */ /* 0x0003e80000100800 */
[----:B------:R-:W3:Y:S01]  /*163a0*/  LDL.LU.64 R54, [R1+0x460] ;  /* 0x0004600001367983 */ /* 0x000ee20000300a00 */
[----:B-1----:R-:W-:-:S05]  /*163b0*/  IMAD.MOV.U32 R0, RZ, RZ, R71 ;  /* 0x000000ffff007224 */ /* 0x002fca00078e0047 */
[----:B------:R1:W-:Y:S04]  /*163c0*/  STL [R1+0xb8], R0 ;  /* 0x0000b80001007387 */ /* 0x0003e80000100800 */
[----:B------:R-:W-:Y:S04]  /*163d0*/  STL [R1+0xc4], R200 ;  /* 0x0000c4c801007387 */ /* 0x000fe80000100800 */
[----:B------:R-:W-:Y:S04]  /*163e0*/  STL [R1+0xc0], R201 ;  /* 0x0000c0c901007387 */ /* 0x000fe80000100800 */
[----:B------:R-:W3:Y:S04]  /*163f0*/  LDL.LU.64 R70, [R1+0x488] ;  /* 0x0004880001467983 */ /* 0x000ee80000300a00 */
[----:B--2---:R2:W-:Y:S01]  /*16400*/  STL [R1+0xcc], R36 ;  /* 0x0000cc2401007387 */ /* 0x0045e20000100800 */
[----:B-1----:R-:W-:-:S03]  /*16410*/  IMAD.MOV.U32 R0, RZ, RZ, R37 ;  /* 0x000000ffff007224 */ /* 0x002fc600078e0025 */
[----:B--2---:R-:W2:Y:S04]  /*16420*/  LDL.LU.64 R36, [R1+0x490] ;  /* 0x0004900001247983 */ /* 0x004ea80000300a00 */
[----:B------:R1:W-:Y:S04]  /*16430*/  STL [R1+0xc8], R0 ;  /* 0x0000c80001007387 */ /* 0x0003e80000100800 */
[----:B----4-:R4:W-:Y:S01]  /*16440*/  STL [R1+0xd4], R38 ;  /* 0x0000d42601007387 */ /* 0x0109e20000100800 */
[----:B-1----:R-:W-:-:S03]  /*16450*/  IMAD.MOV.U32 R0, RZ, RZ, R39 ;  /* 0x000000ffff007224 */ /* 0x002fc600078e0027 */
[----:B----4-:R-:W4:Y:S04]  /*16460*/  LDL.LU.64 R38, [R1+0x498] ;  /* 0x0004980001267983 */ /* 0x010f280000300a00 */
[----:B------:R1:W-:Y:S04]  /*16470*/  STL [R1+0xd0], R0 ;  /* 0x0000d00001007387 */ /* 0x0003e80000100800 */
[----:B------:R1:W-:Y:S02]  /*16480*/  STL [R1+0xdc], R56 ;  /* 0x0000dc3801007387 */ /* 0x0003e40000100800 */
[----:B-1----:R-:W-:-:S02]  /*16490*/  IMAD.MOV.U32 R0, RZ, RZ, R57 ;  /* 0x000000ffff007224 */ /* 0x002fc400078e0039 */
[----:B------:R-:W4:Y:S04]  /*164a0*/  LDL.LU.64 R56, [R1+0x3d8] ;  /* 0x0003d80001387983 */ /* 0x000f280000300a00 */
[----:B------:R1:W-:Y:S04]  /*164b0*/  STL [R1+0xd8], R0 ;  /* 0x0000d80001007387 */ /* 0x0003e80000100800 */
[----:B---3--:R3:W-:Y:S01]  /*164c0*/  STL [R1+0xe4], R66 ;  /* 0x0000e44201007387 */ /* 0x0087e20000100800 */
[----:B-1----:R-:W-:-:S03]  /*164d0*/  IMAD.MOV.U32 R0, RZ, RZ, R67 ;  /* 0x000000ffff007224 */ /* 0x002fc600078e0043 */
[----:B---3--:R-:W3:Y:S04]  /*164e0*/  LDL.LU.64 R66, [R1+0x3e0] ;  /* 0x0003e00001427983 */ /* 0x008ee80000300a00 */
        /* <DEDUP_REMOVED lines=29> */
[----:B--2---:R2:W-:Y:S01]  /*166c0*/  STL [R1+0x124], R36 ;  /* 0x0001242401007387 */ /* 0x0045e20000100800 */
[----:B-1----:R-:W-:-:S03]  /*166d0*/  MOV R0, R37 ;  /* 0x0000002500007202 */ /* 0x002fc60000000f00 */
        /* <DEDUP_REMOVED lines=55> */
[----:B-1----:R-:W-:-:S03]  /*16a50*/  MOV R0, R67 ;  /* 0x0000004300007202 */ /* 0x002fc60000000f00 */
        /* <DEDUP_REMOVED lines=83> */
[----:B-1----:R-:W-:-:S02]  /*16f90*/  MOV R0, R57 ;  /* 0x0000003900007202 */ /* 0x002fc40000000f00 */
        /* <DEDUP_REMOVED lines=36> */
[----:B--2---:R-:W2:Y:S04]  /*171e0*/  LDL.64 R36, [R1+0x960] ;  /* 0x0009600001247983 */ /* 0x004ea80000100a00 */
        /* <DEDUP_REMOVED lines=13> */
[----:B------:R-:W-:Y:S04]  /*172c0*/  STL [R1+0x2a4], R58 ;  /* 0x0002a43a01007387 */ /* 0x000fe80000100800 */
[----:B------:R-:W3:Y:S01]  /*172d0*/  LDL.LU.64 R52, [R1+0x528] ;  /* 0x0005280001347983 */ /* 0x000ee20000300a00 */
[----:B-1----:R-:W-:-:S05]  /*172e0*/  IMAD.MOV.U32 R0, RZ, RZ, R59 ;  /* 0x000000ffff007224 */ /* 0x002fca00078e003b */
[----:B------:R1:W-:Y:S04]  /*172f0*/  STL [R1+0x2a0], R0 ;  /* 0x0002a00001007387 */ /* 0x0003e80000100800 */
[----:B------:R-:W-:Y:S01]  /*17300*/  STL [R1+0x2ac], R60 ;  /* 0x0002ac3c01007387 */ /* 0x000fe20000100800 */
[----:B-1----:R-:W-:-:S03]  /*17310*/  MOV R0, R61 ;  /* 0x0000003d00007202 */ /* 0x002fc60000000f00 */
[----:B------:R-:W3:Y:S04]  /*17320*/  LDL.LU.64 R58, [R1+0x468] ;  /* 0x00046800013a7983 */ /* 0x000ee80000300a00 */
[----:B------:R1:W-:Y:S02]  /*17330*/  STL [R1+0x2a8], R0 ;  /* 0x0002a80001007387 */ /* 0x0003e40000100800 */
[----:B-1----:R-:W-:Y:S02]  /*17340*/  IMAD.MOV.U32 R0, RZ, RZ, R65 ;  /* 0x000000ffff007224 */ /* 0x002fe400078e0041 */
[----:B------:R-:W-:Y:S04]  /*17350*/  STL [R1+0x2b4], R64 ;  /* 0x0002b44001007387 */ /* 0x000fe80000100800 */
[----:B------:R-:W3:Y:S04]  /*17360*/  LDL.LU.64 R60, [R1+0x470] ;  /* 0x00047000013c7983 */ /* 0x000ee80000300a00 */
[----:B------:R1:W-:Y:S04]  /*17370*/  STL [R1+0x2b0], R0 ;  /* 0x0002b00001007387 */ /* 0x0003e80000100800 */
[----:B------:R1:W-:Y:S02]  /*17380*/  STL [R1+0x2bc], R62 ;  /* 0x0002bc3e01007387 */ /* 0x0003e40000100800 */
[----:B-1----:R-:W-:-:S02]  /*17390*/  IMAD.MOV.U32 R0, RZ, RZ, R63 ;  /* 0x000000ffff007224 */ /* 0x002fc400078e003f */
[----:B------:R-:W3:Y:S04]  /*173a0*/  LDL.LU.64 R64, [R1+0x9e0] ;  /* 0x0009e00001407983 */ /* 0x000ee80000300a00 */
[----:B------:R-:W-:Y:S04]  /*173b0*/  STL [R1+0x2c4], R68 ;  /* 0x0002c44401007387 */ /* 0x000fe80000100800 */
[----:B------:R1:W-:Y:S04]  /*173c0*/  STL [R1+0x2b8], R0 ;  /* 0x0002b80001007387 */ /* 0x0003e80000100800 */
[----:B------:R-:W3:Y:S01]  /*173d0*/  LDL.LU.64 R62, [R1+0x9f0] ;  /* 0x0009f000013e7983 */ /* 0x000ee20000300a00 */
[----:B-1----:R-:W-:-:S03]  /*173e0*/  IMAD.MOV.U32 R0, RZ, RZ, R69 ;  /* 0x000000ffff007224 */ /* 0x002fc600078e0045 */
[----:B------:R-:W-:Y:S04]  /*173f0*/  STL [R1+0x2cc], R54 ;  /* 0x0002cc3601007387 */ /* 0x000fe80000100800 */
[----:B------:R1:W-:Y:S04]  /*17400*/  STL [R1+0x2c0], R0 ;  /* 0x0002c00001007387 */ /* 0x0003e80000100800 */
[----:B------:R-:W3:Y:S01]  /*17410*/  LDL.LU.64 R68, [R1+0x6a0] ;  /* 0x0006a00001447983 */ /* 0x000ee20000300a00 */
[----:B-1----:R-:W-:-:S03]  /*17420*/  IMAD.MOV.U32 R0, RZ, RZ, R55 ;  /* 0x000000ffff007224 */ /* 0x002fc600078e0037 */
[----:B------:R-:W-:Y:S04]  /*17430*/  STL [R1+0x2d4], R70 ;  /* 0x0002d44601007387 */ /* 0x000fe80000100800 */
[----:B------:R1:W-:Y:S02]  /*17440*/  STL [R1+0x2c8], R0 ;  /* 0x0002c80001007387 */ /* 0x0003e40000100800 */
[----:B-1----:R-:W-:Y:S02]  /*17450*/  IMAD.MOV.U32 R0, RZ, RZ, R71 ;  /* 0x000000ffff007224 */ /* 0x002fe400078e0047 */
[----:B------:R-:W3:Y:S04]  /*17460*/  LDL.LU.64 R70, [R1+0x6b0] ;  /* 0x0006b00001467983 */ /* 0x000ee80000300a00 */
[----:B------:R2:W-:Y:S02]  /*17470*/  STL [R1+0x2d0], R0 ;  /* 0x0002d00001007387 */ /* 0x0005e40000100800 */
[----:B--2---:R-:W-:-:S02]  /*17480*/  IMAD.MOV.U32 R0, RZ, RZ, R37 ;  /* 0x000000ffff007224 */ /* 0x004fc400078e0025 */
[----:B------:R1:W-:Y:S04]  /*17490*/  STL [R1+0x2dc], R36 ;  /* 0x0002dc2401007387 */ /* 0x0003e80000100800 */
[----:B-1----:R-:W2:Y:S04]  /*174a0*/  LDL.LU.64 R36, [R1+0x558] ;  /* 0x0005580001247983 */ /* 0x002ea80000300a00 */
[----:B------:R1:W-:Y:S04]  /*174b0*/  STL [R1+0x2d8], R0 ;  /* 0x0002d80001007387 */ /* 0x0003e80000100800 */
[----:B----4-:R4:W-:Y:S01]  /*174c0*/  STL [R1+0x2e4], R38 ;  /* 0x0002e42601007387 */ /* 0x0109e20000100800 */
[----:B-1----:R-:W-:-:S03]  /*174d0*/  MOV R0, R39 ;  /* 0x0000002700007202 */ /* 0x002fc60000000f00 */
[----:B----4-:R-:W4:Y:S04]  /*174e0*/  LDL.LU.64 R38, [R1+0x560] ;  /* 0x0005600001267983 */ /* 0x010f280000300a00 */
[----:B------:R1:W-:Y:S04]  /*174f0*/  STL [R1+0x2e0], R0 ;  /* 0x0002e00001007387 */ /* 0x0003e80000100800 */
[----:B------:R3:W-:Y:S04]  /*17500*/  STL [R1+0x2ec], R56 ;  /* 0x0002ec3801007387 */ /* 0x0007e80000100800 */
[----:B------:R-:W4:Y:S01]  /*17510*/  LDL.LU.64 R54, [R1+0x4a0] ;  /* 0x0004a00001367983 */ /* 0x000f220000300a00 */
[----:B-1----:R-:W-:-:S03]  /*17520*/  IMAD.MOV.U32 R0, RZ, RZ, R57 ;  /* 0x000000ffff007224 */ /* 0x002fc600078e0039 */
[----:B---3--:R-:W-:Y:S04]  /*17530*/  STL [R1+0x2f4], R66 ;  /* 0x0002f44201007387 */ /* 0x008fe80000100800 */
        /* <DEDUP_REMOVED lines=11> */
[----:B------:R1:W-:Y:S04]  /*175f0*/  STL [R1+0x300], R0 ;  /* 0x0003000001007387 */ /* 0x0003e80000100800 */
[----:B------:R1:W-:Y:S02]  /*17600*/  STL [R1+0x30c], R60 ;  /* 0x00030c3c01007387 */ /* 0x0003e40000100800 */
[----:B-1----:R-:W-:-:S02]  /*17610*/  IMAD.MOV.U32 R0, RZ, RZ, R61 ;  /* 0x000000ffff007224 */ /* 0x002fc400078e003d */
[----:B------:R-:W-:Y:S04]  /*17620*/  STL [R1+0x314], R64 ;  /* 0x0003144001007387 */ /* 0x000fe80000100800 */
[----:B------:R1:W-:Y:S04]  /*17630*/  STL [R1+0x308], R0 ;  /* 0x0003080001007387 */ /* 0x0003e80000100800 */
[----:B------:R-:W3:Y:S01]  /*17640*/  LDL.LU.64 R60, [R1+0x6e0] ;  /* 0x0006e000013c7983 */ /* 0x000ee20000300a00 */
[----:B-1----:R-:W-:-:S03]  /*17650*/  IMAD.MOV.U32 R0, RZ, RZ, R65 ;  /* 0x000000ffff007224 */ /* 0x002fc600078e0041 */
[----:B------:R-:W-:Y:S04]  /*17660*/  STL [R1+0x31c], R62 ;  /* 0x00031c3e01007387 */ /* 0x000fe80000100800 */
[----:B------:R1:W-:Y:S04]  /*17670*/  STL [R1+0x310], R0 ;  /* 0x0003100001007387 */ /* 0x0003e80000100800 */
[----:B------:R-:W3:Y:S01]  /*17680*/  LDL.LU.64 R64, [R1+0x6f0] ;  /* 0x0006f00001407983 */ /* 0x000ee20000300a00 */
[----:B-1----:R-:W-:-:S03]  /*17690*/  MOV R0, R63 ;  /* 0x0000003f00007202 */ /* 0x002fc60000000f00 */
[----:B------:R-:W-:Y:S04]  /*176a0*/  STL [R1+0x324], R68 ;  /* 0x0003244401007387 */ /* 0x000fe80000100800 */
[----:B------:R1:W-:Y:S04]  /*176b0*/  STL [R1+0x318], R0 ;  /* 0x0003180001007387 */ /* 0x0003e80000100800 */
[----:B------:R-:W3:Y:S01]  /*176c0*/  LDL.LU.64 R62, [R1+0x578] ;  /* 0x00057800013e7983 */ /* 0x000ee20000300a00 */
[----:B-1----:R-:W-:-:S03]  /*176d0*/  IMAD.MOV.U32 R0, RZ, RZ, R69 ;  /* 0x000000ffff007224 */ /* 0x002fc600078e0045 */
        /* <DEDUP_REMOVED lines=12> */
[----:B------:R-:W-:Y:S04]  /*177a0*/  STL [R1+0x344], R54 ;  /* 0x0003443601007387 */ /* 0x000fe80000100800 */
[----:B------:R1:W-:Y:S04]  /*177b0*/  STL [R1+0x338], R0 ;  /* 0x0003380001007387 */ /* 0x0003e80000100800 */
[----:B----4-:R-:W4:Y:S01]  /*177c0*/  LDL.LU.64 R38, [R1+0xaf8] ;  /* 0x000af80001267983 */ /* 0x010f220000300a00 */
[----:B-1----:R-:W-:-:S03]  /*177d0*/  IMAD.MOV.U32 R0, RZ, RZ, R55 ;  /* 0x000000ffff007224 */ /* 0x002fc600078e0037 */
[----:B---3--:R-:W-:Y:S04]  /*177e0*/  STL [R1+0x34c], R56 ;  /* 0x00034c3801007387 */ /* 0x008fe80000100800 */
[----:B------:R1:W-:Y:S04]  /*177f0*/  STL [R1+0x340], R0 ;  /* 0x0003400001007387 */ /* 0x0003e80000100800 */
[----:B------:R-:W3:Y:S01]  /*17800*/  LDL.LU.64 R174, [R1+0xb00] ;  /* 0x000b000001ae7983 */ /* 0x000ee20000300a00 */
[----:B-1----:R-:W-:-:S05]  /*17810*/  IMAD.MOV.U32 R0, RZ, RZ, R57 ;  /* 0x000000ffff007224 */ /* 0x002fca00078e0039 */
[----:B------:R1:W-:Y:S04]  /*17820*/  STL [R1+0x348], R0 ;  /* 0x0003480001007387 */ /* 0x0003e80000100800 */
[----:B------:R1:W-:Y:S04]  /*17830*/  STL [R1+0x354], R66 ;  /* 0x0003544201007387 */ /* 0x0003e80000100800 */
[----:B------:R-:W3:Y:S01]  /*17840*/  LDL.LU.64 R52, [R1+0x710] ;  /* 0x0007100001347983 */ /* 0x000ee20000300a00 */
[----:B-1----:R-:W-:-:S03]  /*17850*/  MOV R0, R67 ;  /* 0x0000004300007202 */ /* 0x002fc60000000f00 */
[----:B------:R-:W3:Y:S04]  /*17860*/  LDL.LU.64 R54, [R1+0x718] ;  /* 0x0007180001367983 */ /* 0x000ee80000300a00 */
[----:B------:R1:W-:Y:S04]  /*17870*/  STL [R1+0x350], R0 ;  /* 0x0003500001007387 */ /* 0x0003e80000100800 */
[----:B------:R-:W-:Y:S04]  /*17880*/  STL [R1+0x35c], R58 ;  /* 0x00035c3a01007387 */ /* 0x000fe80000100800 */
[----:B------:R-:W3:Y:S01]  /*17890*/  LDL.LU.64 R66, [R1+0x598] ;  /* 0x0005980001427983 */ /* 0x000ee20000300a00 */
[----:B-1----:R-:W-:-:S03]  /*178a0*/  IMAD.MOV.U32 R0, RZ, RZ, R59 ;  /* 0x000000ffff007224 */ /* 0x002fc600078e003b */
[----:B------:R-:W3:Y:S04]  /*178b0*/  LDL.LU.64 R56, [R1+0x5b8] ;  /* 0x0005b80001387983 */ /* 0x000ee80000300a00 */
[----:B------:R1:W-:Y:S02]  /*178c0*/  STL [R1+0x358], R0 ;  /* 0x0003580001007387 */ /* 0x0003e40000100800 */
[----:B-1----:R-:W-:Y:S02]  /*178d0*/  IMAD.MOV.U32 R0, RZ, RZ, R61 ;  /* 0x000000ffff007224 */ /* 0x002fe400078e003d */
[----:B------:R1:W-:Y:S04]  /*178e0*/  STL [R1+0x364], R60 ;  /* 0x0003643c01007387 */ /* 0x0003e80000100800 */
[----:B-1----:R-:W3:Y:S04]  /*178f0*/  LDL.LU.64 R60, [R1+0x4f0] ;  /* 0x0004f000013c7983 */ /* 0x002ee80000300a00 */
[----:B------:R1:W-:Y:S04]  /*17900*/  STL [R1+0x360], R0 ;  /* 0x0003600001007387 */ /* 0x0003e80000100800 */
[----:B------:R1:W-:Y:S02]  /*17910*/  STL [R1+0x36c], R64 ;  /* 0x00036c4001007387 */ /* 0x0003e40000100800 */
[----:B-1----:R-:W-:-:S02]  /*17920*/  IMAD.MOV.U32 R0, RZ, RZ, R65 ;  /* 0x000000ffff007224 */ /* 0x002fc400078e0041 */
        /* <DEDUP_REMOVED lines=11> */
[----:B-1----:R-:W-:-:S05]  /*179e0*/  IMAD.MOV.U32 R0, RZ, RZ, R71 ;  /* 0x000000ffff007224 */ /* 0x002fca00078e0047 */
[----:B------:R1:W-:Y:S04]  /*179f0*/  STL [R1+0x380], R0 ;  /* 0x0003800001007387 */ /* 0x0003e80000100800 */
[----:B--2---:R2:W-:Y:S04]  /*17a00*/  STL [R1+0x38c], R36 ;  /* 0x00038c2401007387 */ /* 0x0045e80000100800 */
[----:B------:R-:W3:Y:S01]  /*17a10*/  LDL.LU.64 R68, [R1+0x760] ;  /* 0x0007600001447983 */ /* 0x000ee20000300a00 */
[----:B-1----:R-:W-:-:S03]  /*17a20*/  MOV R0, R37 ;  /* 0x0000002500007202 */ /* 0x002fc60000000f00 */
[----:B------:R-:W3:Y:S04]  /*17a30*/  LDL.LU.64 R70, [R1+0x758] ;  /* 0x0007580001467983 */ /* 0x000ee80000300a00 */
[----:B------:R1:W-:Y:S04]  /*17a40*/  STL [R1+0x388], R0 ;  /* 0x0003880001007387 */ /* 0x0003e80000100800 */
[----:B----4-:R4:W-:Y:S04]  /*17a50*/  STL [R1+0x394], R38 ;  /* 0x0003942601007387 */ /* 0x0109e80000100800 */
[----:B--2---:R-:W2:Y:S01]  /*17a60*/  LDL.LU.64 R36, [R1+0x5c0] ;  /* 0x0005c00001247983 */ /* 0x004ea20000300a00 */
[----:B-1----:R-:W-:-:S03]  /*17a70*/  IMAD.MOV.U32 R0, RZ, RZ, R39 ;  /* 0x000000ffff007224 */ /* 0x002fc600078e0027 */
[----:B----4-:R-:W4:Y:S04]  /*17a80*/  LDL.LU.64 R38, [R1+0x5e0] ;  /* 0x0005e00001267983 */ /* 0x010f280000300a00 */
[----:B------:R1:W-:Y:S04]  /*17a90*/  STL [R1+0x390], R0 ;  /* 0x0003900001007387 */ /* 0x0003e80000100800 */
[----:B---3--:R-:W-:Y:S01]  /*17aa0*/  STL [R1+0x39c], R174 ;  /* 0x00039cae01007387 */ /* 0x008fe20000100800 */
        /* <DEDUP_REMOVED lines=20> */
[----:B------:R-:W3:Y:S04]  /*17bf0*/  LDL.LU.64 R56, [R1+0x9b0] ;  /* 0x0009b00001387983 */ /* 0x000ee80000300a00 */
[----:B------:R-:W3:Y:S01]  /*17c00*/  LDL.LU.64 R60, [R1+0x9c0] ;  /* 0x0009c000013c7983 */ /* 0x000ee20000300a00 */
[----:B-1----:R-:W-:-:S05]  /*17c10*/  IMAD.MOV.U32 R0, RZ, RZ, R65 ;  /* 0x000000ffff007224 */ /* 0x002fca00078e0041 */
[----:B------:R1:W-:Y:S04]  /*17c20*/  STL [R1+0x3c8], R0 ;  /* 0x0003c80001007387 */ /* 0x0003e80000100800 */
[----:B------:R1:W-:Y:S04]  /*17c30*/  STL [R1+0x3d4], R62 ;  /* 0x0003d43e01007387 */ /* 0x0003e80000100800 */
[----:B------:R-:W3:Y:S01]  /*17c40*/  LDL.LU.64 R64, [R1+0x5e8] ;  /* 0x0005e80001407983 */ /* 0x000ee20000300a00 */
[----:B-1----:R-:W-:-:S03]  /*17c50*/  IMAD.MOV.U32 R0, RZ, RZ, R63 ;  /* 0x000000ffff007224 */ /* 0x002fc600078e003f */
[----:B------:R-:W3:Y:S04]  /*17c60*/  LDL.LU.64 R62, [R1+0x5f0] ;  /* 0x0005f000013e7983 */ /* 0x000ee80000300a00 */
[----:B------:R1:W-:Y:S02]  /*17c70*/  STL [R1+0x3d0], R0 ;  /* 0x0003d00001007387 */ /* 0x0003e40000100800 */
[----:B-1----:R-:W-:Y:S02]  /*17c80*/  IMAD.MOV.U32 R0, RZ, RZ, R59 ;  /* 0x000000ffff007224 */ /* 0x002fe400078e003b */
[----:B------:R-:W-:Y:S04]  /*17c90*/  STL [R1+0x3dc], R58 ;  /* 0x0003dc3a01007387 */ /* 0x000fe80000100800 */
[----:B------:R-:W-:Y:S04]  /*17ca0*/  STL [R1+0x3e4], R68 ;  /* 0x0003e44401007387 */ /* 0x000fe80000100800 */
[----:B------:R1:W-:Y:S04]  /*17cb0*/  STL [R1+0x3d8], R0 ;  /* 0x0003d80001007387 */ /* 0x0003e80000100800 */
[----:B------:R-:W-:Y:S01]  /*17cc0*/  STL [R1+0x3ec], R70 ;  /* 0x0003ec4601007387 */ /* 0x000fe20000100800 */
[----:B-1----:R-:W-:-:S05]  /*17cd0*/  IMAD.MOV.U32 R0, RZ, RZ, R69 ;  /* 0x000000ffff007224 */ /* 0x002fca00078e0045 */
[----:B------:R1:W-:Y:S02]  /*17ce0*/  STL [R1+0x3e0], R0 ;  /* 0x0003e00001007387 */ /* 0x0003e40000100800 */
[----:B-1----:R-:W-:Y:S02]  /*17cf0*/  IMAD.MOV.U32 R0, RZ, RZ, R71 ;  /* 0x000000ffff007224 */ /* 0x002fe400078e0047 */
[----:B--2---:R-:W-:Y:S04]  /*17d00*/  STL [R1+0x3f4], R36 ;  /* 0x0003f42401007387 */ /* 0x004fe80000100800 */
[----:B------:R1:W-:Y:S04]  /*17d10*/  STL [R1+0x3e8], R0 ;  /* 0x0003e80001007387 */ /* 0x0003e80000100800 */
[----:B----4-:R-:W-:Y:S01]  /*17d20*/  STL [R1+0x3fc], R38 ;  /* 0x0003fc2601007387 */ /* 0x010fe20000100800 */
[----:B-1----:R-:W-:-:S05]  /*17d30*/  IMAD.MOV.U32 R0, RZ, RZ, R37 ;  /* 0x000000ffff007224 */ /* 0x002fca00078e0025 */
[----:B------:R1:W-:Y:S04]  /*17d40*/  STL [R1+0x3f0], R0 ;  /* 0x0003f00001007387 */ /* 0x0003e80000100800 */
[----:B------:R-:W2:Y:S01]  /*17d50*/  LDL.LU.64 R68, [R1+0xb58] ;  /* 0x000b580001447983 */ /* 0x000ea20000300a00 */
[----:B-1----:R-:W-:-:S03]  /*17d60*/  MOV R0, R39 ;  /* 0x0000002700007202 */ /* 0x002fc60000000f00 */
[----:B------:R-:W-:Y:S04]  /*17d70*/  STL [R1+0x404], R78 ;  /* 0x0004044e01007387 */ /* 0x000fe80000100800 */
[----:B------:R1:W-:Y:S04]  /*17d80*/  STL [R1+0x3f8], R0 ;  /* 0x0003f80001007387 */ /* 0x0003e80000100800 */
[----:B------:R-:W-:Y:S04]  /*17d90*/  STL [R1+0x400], R79 ;  /* 0x0004004f01007387 */ /* 0x000fe80000100800 */
[----:B------:R-:W4:Y:S04]  /*17da0*/  LDL.LU.64 R58, [R1+0xb60] ;  /* 0x000b6000013a7983 */ /* 0x000f280000300a00 */
[----:B------:R-:W-:Y:S04]  /*17db0*/  STL [R1+0x40c], R100 ;  /* 0x00040c6401007387 */ /* 0x000fe80000100800 */
[----:B------:R-:W4:Y:S04]  /*17dc0*/  LDL.LU.64 R70, [R1+0xa50] ;  /* 0x000a500001467983 */ /* 0x000f280000300a00 */
[----:B------:R-:W-:Y:S04]  /*17dd0*/  STL [R1+0x408], R101 ;  /* 0x0004086501007387 */ /* 0x000fe80000100800 */
[----:B------:R-:W4:Y:S04]  /*17de0*/  LDL.LU.64 R36, [R1+0xa60] ;  /* 0x000a600001247983 */ /* 0x000f280000300a00 */
[----:B---3--:R3:W-:Y:S01]  /*17df0*/  STL [R1+0x414], R66 ;  /* 0x0004144201007387 */ /* 0x0087e20000100800 */
[----:B-1----:R-:W-:-:S03]  /*17e00*/  IMAD.MOV.U32 R0, RZ, RZ, R67 ;  /* 0x000000ffff007224 */ /* 0x002fc600078e0043 */
[----:B------:R-:W4:Y:S04]  /*17e10*/  LDL.LU.64 R38, [R1+0x5f8] ;  /* 0x0005f80001267983 */ /* 0x000f280000300a00 */
[----:B------:R-:W-:Y:S04]  /*17e20*/  STL [R1+0x41c], R54 ;  /* 0x00041c3601007387 */ /* 0x000fe80000100800 */
[----:B------:R1:W-:Y:S04]  /*17e30*/  STL [R1+0x410], R0 ;  /* 0x0004100001007387 */ /* 0x0003e80000100800 */
[----:B---3--:R-:W3:Y:S01]  /*17e40*/  LDL.LU.64 R66, [R1+0x600] ;  /* 0x0006000001427983 */ /* 0x008ee20000300a00 */
        /* <DEDUP_REMOVED lines=19> */
[----:B------:R-:W3:Y:S04]  /*17f80*/  LDL.LU.64 R56, [R1+0xae8] ;  /* 0x000ae80001387983 */ /* 0x000ee80000300a00 */
[----:B------:R-:W-:Y:S04]  /*17f90*/  STL [R1+0x448], R141 ;  /* 0x0004488d01007387 */ /* 0x000fe80000100800 */
[----:B------:R-:W3:Y:S04]  /*17fa0*/  LDL.LU.64 R60, [R1+0xaf0] ;  /* 0x000af000013c7983 */ /* 0x000ee80000300a00 */
[----:B--2---:R2:W-:Y:S04]  /*17fb0*/  STL [R1+0x454], R68 ;  /* 0x0004544401007387 */ /* 0x0045e80000100800 */
[----:B------:R-:W3:Y:S01]  /*17fc0*/  LDL.LU.64 R62, [R1+0x620] ;  /* 0x00062000013e7983 */ /* 0x000ee20000300a00 */
[----:B-1----:R-:W-:-:S03]  /*17fd0*/  MOV R0, R69 ;  /* 0x0000004500007202 */ /* 0x002fc60000000f00 */
        /* <DEDUP_REMOVED lines=9> */
[----:B-1----:R-:W-:Y:S02]  /*18070*/  IMAD.MOV.U32 R0, RZ, RZ, R37 ;  /* 0x000000ffff007224 */ /* 0x002fe400078e0025 */
[----:B------:R-:W-:Y:S04]  /*18080*/  STL [R1+0x474], R38 ;  /* 0x0004742601007387 */ /* 0x000fe80000100800 */
[----:B------:R1:W-:Y:S04]  /*18090*/  STL [R1+0x468], R0 ;  /* 0x0004680001007387 */ /* 0x0003e80000100800 */
[----:B------:R-:W4:Y:S01]  /*180a0*/  LDL.LU.64 R70, [R1+0xb78] ;  /* 0x000b780001467983 */ /* 0x000f220000300a00 */
        /* <DEDUP_REMOVED lines=8> */
[----:B---3--:R-:W3:Y:S04]  /*18130*/  LDL.LU.64 R66, [R1+0xb08] ;  /* 0x000b080001427983 */ /* 0x008ee80000300a00 */
[----:B------:R-:W-:Y:S04]  /*18140*/  STL [R1+0x48c], R142 ;  /* 0x00048c8e01007387 */ /* 0x000fe80000100800 */
[----:B------:R-:W-:Y:S04]  /*18150*/  STL [R1+0x488], R143 ;  /* 0x0004888f01007387 */ /* 0x000fe80000100800 */
[----:B------:R-:W3:Y:S01]  /*18160*/  LDL.LU.64 R58, [R1+0xb10] ;  /* 0x000b1000013a7983 */ /* 0x000ee20000300a00 */
[----:B-1----:R-:W-:-:S03]  /*18170*/  IMAD.MOV.U32 R0, RZ, RZ, R65 ;  /* 0x000000ffff007224 */ /* 0x002fc600078e0041 */
[----:B------:R-:W-:Y:S04]  /*18180*/  STL [R1+0x494], R64 ;  /* 0x0004944001007387 */ /* 0x000fe80000100800 */
[----:B------:R-:W3:Y:S04]  /*18190*/  LDL.LU.64 R38, [R1+0x6e8] ;  /* 0x0006e80001267983 */ /* 0x000ee80000300a00 */
[----:B------:R1:W-:Y:S04]  /*181a0*/  STL [R1+0x490], R0 ;  /* 0x0004900001007387 */ /* 0x0003e80000100800 */
[----:B------:R-:W-:Y:S01]  /*181b0*/  STL [R1+0x49c], R54 ;  /* 0x00049c3601007387 */ /* 0x000fe20000100800 */
[----:B-1----:R-:W-:-:S03]  /*181c0*/  MOV R0, R55 ;  /* 0x0000003700007202 */ /* 0x002fc60000000f00 */
[----:B------:R-:W3:Y:S04]  /*181d0*/  LDL.LU.64 R64, [R1+0x728] ;  /* 0x0007280001407983 */ /* 0x000ee80000300a00 */
        /* <DEDUP_REMOVED lines=8> */
[----:B--2---:R-:W-:Y:S01]  /*18260*/  STL [R1+0x4bc], R68 ;  /* 0x0004bc4401007387 */ /* 0x004fe20000100800 */
[----:B-1----:R-:W-:-:S05]  /*18270*/  IMAD.MOV.U32 R0, RZ, RZ, R63 ;  /* 0x000000ffff007224 */ /* 0x002fca00078e003f */
[----:B------:R1:W-:Y:S04]  /*18280*/  STL [R1+0x4b0], R0 ;  /* 0x0004b00001007387 */ /* 0x0003e80000100800 */
[----:B------:R-:W2:Y:S01]  /*18290*/  LDL.LU.64 R60, [R1+0xb88] ;  /* 0x000b8800013c7983 */ /* 0x000ea20000300a00 */
[----:B-1----:R-:W-:-:S03]  /*182a0*/  IMAD.MOV.U32 R0, RZ, RZ, R69 ;  /* 0x000000ffff007224 */ /* 0x002fc600078e0045 */
[----:B------:R-:W-:Y:S04]  /*182b0*/  STL [R1+0x4c4], R156 ;  /* 0x0004c49c01007387 */ /* 0x000fe80000100800 */
[----:B------:R1:W-:Y:S04]  /*182c0*/  STL [R1+0x4b8], R0 ;  /* 0x0004b80001007387 */ /* 0x0003e80000100800 */
[----:B------:R-:W2:Y:S04]  /*182d0*/  LDL.LU.64 R62, [R1+0xb90] ;  /* 0x000b9000013e7983 */ /* 0x000ea80000300a00 */
[----:B------:R-:W-:Y:S04]  /*182e0*/  STL [R1+0x4c0], R157 ;  /* 0x0004c09d01007387 */ /* 0x000fe80000100800 */
[----:B------:R-:W-:Y:S04]  /*182f0*/  STL [R1+0x4cc], R146 ;  /* 0x0004cc9201007387 */ /* 0x000fe80000100800 */
[----:B------:R-:W2:Y:S04]  /*18300*/  LDL.LU.64 R56, [R1+0xb28] ;  /* 0x000b280001387983 */ /* 0x000ea80000300a00 */
[----:B------:R-:W-:Y:S04]  /*18310*/  STL [R1+0x4c8], R147 ;  /* 0x0004c89301007387 */ /* 0x000fe80000100800 */
[----:B----4-:R4:W-:Y:S04]  /*18320*/  STL [R1+0x4d4], R70 ;  /* 0x0004d44601007387 */ /* 0x0109e80000100800 */
[----:B------:R-:W2:Y:S01]  /*18330*/  LDL.LU.64 R68, [R1+0xb30] ;  /* 0x000b300001447983 */ /* 0x000ea20000300a00 */
        /* <DEDUP_REMOVED lines=8> */
[----:B-1----:R-:W-:-:S03]  /*183c0*/  MOV R0, R67 ;  /* 0x0000004300007202 */ /* 0x002fc60000000f00 */
[----:B------:R-:W-:Y:S04]  /*183d0*/  STL [R1+0x4ec], R58 ;  /* 0x0004ec3a01007387 */ /* 0x000fe80000100800 */
[----:B------:R1:W-:Y:S04]  /*183e0*/  STL [R1+0x4e0], R0 ;  /* 0x0004e00001007387 */ /* 0x0003e80000100800 */
[----:B------:R-:W3:Y:S01]  /*183f0*/  LDL.LU.64 R66, [R1+0x548] ;  /* 0x0005480001427983 */ /* 0x000ee20000300a00 */
[----:B-1----:R-:W-:-:S03]  /*18400*/  IMAD.MOV.U32 R0, RZ, RZ, R59 ;  /* 0x000000ffff007224 */ /* 0x002fc600078e003b */
[----:B------:R-:W-:Y:S04]  /*18410*/  STL [R1+0x4f4], R38 ;  /* 0x0004f42601007387 */ /* 0x000fe80000100800 */
[----:B------:R1:W-:Y:S02]  /*18420*/  STL [R1+0x4e8], R0 ;  /* 0x0004e80001007387 */ /* 0x0003e40000100800 */
[----:B-1----:R-:W-:Y:S02]  /*18430*/  IMAD.MOV.U32 R0, RZ, RZ, R39 ;  /* 0x000000ffff007224 */ /* 0x002fe400078e0027 */
[----:B------:R-:W-:Y:S04]  /*18440*/  STL [R1+0x4fc], R64 ;  /* 0x0004fc4001007387 */ /* 0x000fe80000100800 */
[----:B------:R1:W-:Y:S04]  /*18450*/  STL [R1+0x4f0], R0 ;  /* 0x0004f00001007387 */ /* 0x0003e80000100800 */
[----:B------:R-:W3:Y:S01]  /*18460*/  LDL.LU.64 R38, [R1+0xb98] ;  /* 0x000b980001267983 */ /* 0x000ee20000300a00 */
[----:B-1----:R-:W-:-:S05]  /*18470*/  IMAD.MOV.U32 R0, RZ, RZ, R65 ;  /* 0x000000ffff007224 */ /* 0x002fca00078e0041 */
[----:B------:R1:W-:Y:S04]  /*18480*/  STL [R1+0x4f8], R0 ;  /* 0x0004f80001007387 */ /* 0x0003e80000100800 */
[----:B------:R-:W-:Y:S04]  /*18490*/  STL [R1+0x504], R160 ;  /* 0x000504a001007387 */ /* 0x000fe80000100800 */
[----:B------:R-:W-:Y:S04]  /*184a0*/  STL [R1+0x500], R161 ;  /* 0x000500a101007387 */ /* 0x000fe80000100800 */
[----:B------:R-:W3:Y:S04]  /*184b0*/  LDL.LU.64 R64, [R1+0xba0] ;  /* 0x000ba00001407983 */ /* 0x000ee80000300a00 */
[----:B------:R-:W-:Y:S04]  /*184c0*/  STL [R1+0x50c], R158 ;  /* 0x00050c9e01007387 */ /* 0x000fe80000100800 */
[----:B------:R-:W-:Y:S04]  /*184d0*/  STL [R1+0x508], R159 ;  /* 0x0005089f01007387 */ /* 0x000fe80000100800 */
[----:B------:R-:W3:Y:S04]  /*184e0*/  LDL.LU.64 R58, [R1+0xb48] ;  /* 0x000b4800013a7983 */ /* 0x000ee80000300a00 */
[----:B--2---:R2:W-:Y:S01]  /*184f0*/  STL [R1+0x514], R60 ;  /* 0x0005143c01007387 */ /* 0x0045e20000100800 */
[----:B-1----:R-:W-:-:S03]  /*18500*/  IMAD.MOV.U32 R0, RZ, RZ, R61 ;  /* 0x000000ffff007224 */ /* 0x002fc600078e003d */
[----:B--2---:R-:W2:Y:S04]  /*18510*/  LDL.LU.64 R60, [R1+0xb50] ;  /* 0x000b5000013c7983 */ /* 0x004ea80000300a00 */
[----:B------:R1:W-:Y:S04]  /*18520*/  STL [R1+0x510], R0 ;  /* 0x0005100001007387 */ /* 0x0003e80000100800 */
[----:B------:R1:W-:Y:S02]  /*18530*/  STL [R1+0x51c], R62 ;  /* 0x00051c3e01007387 */ /* 0x0003e40000100800 */
[----:B-1----:R-:W-:-:S02]  /*18540*/  IMAD.MOV.U32 R0, RZ, RZ, R63 ;  /* 0x000000ffff007224 */ /* 0x002fc400078e003f */
[----:B------:R-:W2:Y:S04]  /*18550*/  LDL.LU.64 R62, [R1+0xa20] ;  /* 0x000a2000013e7983 */ /* 0x000ea80000300a00 */
[----:B------:R1:W-:Y:S04]  /*18560*/  STL [R1+0x518], R0 ;  /* 0x0005180001007387 */ /* 0x0003e80000100800 */
[----:B------:R1:W-:Y:S04]  /*18570*/  STL [R1+0x524], R56 ;  /* 0x0005243801007387 */ /* 0x0003e80000100800 */
[----:B------:R-:W2:Y:S01]  /*18580*/  LDL.LU.64 R54, [R1+0xa30] ;  /* 0x000a300001367983 */ /* 0x000ea20000300a00 */
[----:B-1----:R-:W-:-:S05]  /*18590*/  IMAD.MOV.U32 R0, RZ, RZ, R57 ;  /* 0x000000ffff007224 */ /* 0x002fca00078e0039 */
[----:B------:R1:W-:Y:S04]  /*185a0*/  STL [R1+0x520], R0 ;  /* 0x0005200001007387 */ /* 0x0003e80000100800 */
[----:B------:R-:W-:Y:S04]  /*185b0*/  STL [R1+0x52c], R68 ;  /* 0x00052c4401007387 */ /* 0x000fe80000100800 */
[----:B------:R-:W2:Y:S01]  /*185c0*/  LDL.LU.64 R56, [R1+0x588] ;  /* 0x0005880001387983 */ /* 0x000ea20000300a00 */
[----:B-1----:R-:W-:-:S05]  /*185d0*/  MOV R0, R69 ;  /* 0x0000004500007202 */ /* 0x002fca0000000f00 */
[----:B------:R1:W-:Y:S04]  /*185e0*/  STL [R1+0x528], R0 ;  /* 0x0005280001007387 */ /* 0x0003e80000100800 */
[----:B----4-:R-:W-:Y:S01]  /*185f0*/  STL [R1+0x534], R70 ;  /* 0x0005344601007387 */ /* 0x010fe20000100800 */
[----:B-1----:R-:W-:-:S03]  /*18600*/  IMAD.MOV.U32 R0, RZ, RZ, R71 ;  /* 0x000000ffff007224 */ /* 0x002fc600078e0047 */
[----:B------:R-:W4:Y:S04]  /*18610*/  LDL.LU.64 R68, [R1+0x590] ;  /* 0x0005900001447983 */ /* 0x000f280000300a00 */
[----:B------:R1:W-:Y:S04]  /*18620*/  STL [R1+0x530], R0 ;  /* 0x0005300001007387 */ /* 0x0003e80000100800 */
[----:B---3--:R-:W-:Y:S01]  /*18630*/  STL [R1+0x53c], R36 ;  /* 0x00053c2401007387 */ /* 0x008fe20000100800 */
[----:B-1----:R-:W-:-:S03]  /*18640*/  IMAD.MOV.U32 R0, RZ, RZ, R37 ;  /* 0x000000ffff007224 */ /* 0x002fc600078e0025 */
[----:B------:R-:W3:Y:S04]  /*18650*/  LDL.LU.64 R70, [R1+0x608] ;  /* 0x0006080001467983 */ /* 0x000ee80000300a00 */
[----:B------:R1:W-:Y:S04]  /*18660*/  STL [R1+0x538], R0 ;  /* 0x0005380001007387 */ /* 0x0003e80000100800 */
[----:B------:R1:W-:Y:S02]  /*18670*/  STL [R1+0x544], R66 ;  /* 0x0005444201007387 */ /* 0x0003e40000100800 */
[----:B-1----:R-:W-:-:S02]  /*18680*/  IMAD.MOV.U32 R0, RZ, RZ, R67 ;  /* 0x000000ffff007224 */ /* 0x002fc400078e0043 */
[----:B------:R-:W3:Y:S04]  /*18690*/  LDL.LU.64 R36, [R1+0x610] ;  /* 0x0006100001247983 */ /* 0x000ee80000300a00 */
[----:B------:R1:W-:Y:S04]  /*186a0*/  STL [R1+0x540], R0 ;  /* 0x0005400001007387 */ /* 0x0003e80000100800 */
[----:B------:R-:W-:Y:S04]  /*186b0*/  STL [R1+0x54c], R162 ;  /* 0x00054ca201007387 */ /* 0x000fe80000100800 */
[----:B------:R-:W-:Y:S04]  /*186c0*/  STL [R1+0x548], R163 ;  /* 0x000548a301007387 */ /* 0x000fe80000100800 */
[----:B------:R-:W3:Y:S01]  /*186d0*/  LDL.LU.64 R66, [R1+0x618] ;  /* 0x0006180001427983 */ /* 0x000ee20000300a00 */
[----:B-1----:R-:W-:-:S03]  /*186e0*/  IMAD.MOV.U32 R0, RZ, RZ, R39 ;  /* 0x000000ffff007224 */ /* 0x002fc600078e0027 */
        /* <DEDUP_REMOVED lines=15> */
[----:B------:R1:W-:Y:S02]  /*187e0*/  STL [R1+0x574], R62 ;  /* 0x0005743e01007387 */ /* 0x0003e40000100800 */
[----:B-1----:R-:W-:-:S02]  /*187f0*/  IMAD.MOV.U32 R0, RZ, RZ, R63 ;  /* 0x000000ffff007224 */ /* 0x002fc400078e003f */
[----:B------:R-:W2:Y:S04]  /*18800*/  LDL.LU.64 R62, [R1+0x650] ;  /* 0x00065000013e7983 */ /* 0x000ea80000300a00 */
[----:B------:R1:W-:Y:S04]  /*18810*/  STL [R1+0x570], R0 ;  /* 0x0005700001007387 */ /* 0x0003e80000100800 */
[----:B------:R1:W-:Y:S02]  /*18820*/  STL [R1+0x57c], R54 ;  /* 0x00057c3601007387 */ /* 0x0003e40000100800 */
[----:B-1----:R-:W-:-:S02]  /*18830*/  IMAD.MOV.U32 R0, RZ, RZ, R55 ;  /* 0x000000ffff007224 */ /* 0x002fc400078e0037 */
[----:B------:R-:W2:Y:S04]  /*18840*/  LDL.LU.64 R54, [R1+0x658] ;  /* 0x0006580001367983 */ /* 0x000ea80000300a00 */
[----:B------:R1:W-:Y:S04]  /*18850*/  STL [R1+0x578], R0 ;  /* 0x0005780001007387 */ /* 0x0003e80000100800 */
[----:B------:R-:W-:Y:S04]  /*18860*/  STL [R1+0x584], R56 ;  /* 0x0005843801007387 */ /* 0x000fe80000100800 */
[----:B------:R-:W2:Y:S01]  /*18870*/  LDL.LU.64 R52, [R1+0x660] ;  /* 0x0006600001347983 */ /* 0x000ea20000300a00 */
[----:B-1----:R-:W-:-:S05]  /*18880*/  IMAD.MOV.U32 R0, RZ, RZ, R57 ;  /* 0x000000ffff007224 */ /* 0x002fca00078e0039 */
[----:B------:R1:W-:Y:S04]  /*18890*/  STL [R1+0x580], R0 ;  /* 0x0005800001007387 */ /* 0x0003e80000100800 */
[----:B----4-:R4:W-:Y:S01]  /*188a0*/  STL [R1+0x58c], R68 ;  /* 0x00058c4401007387 */ /* 0x0109e20000100800 */
[----:B-1----:R-:W-:-:S03]  /*188b0*/  IMAD.MOV.U32 R0, RZ, RZ, R69 ;  /* 0x000000ffff007224 */ /* 0x002fc600078e0045 */
[----:B----4-:R-:W4:Y:S04]  /*188c0*/  LDL.LU.64 R68, [R1+0x668] ;  /* 0x0006680001447983 */ /* 0x010f280000300a00 */
        /* <DEDUP_REMOVED lines=17> */
[----:B------:R-:W-:Y:S01]  /*189e0*/  STL [R1+0x5b4], R64 ;  /* 0x0005b44001007387 */ /* 0x000fe20000100800 */
[----:B-1----:R-:W-:-:S03]  /*189f0*/  IMAD.MOV.U32 R0, RZ, RZ, R65 ;  /* 0x000000ffff007224 */ /* 0x002fc600078e0041 */
[----:B------:R-:W3:Y:S04]  /*18a00*/  LDL.LU.64 R56, [R1+0x6c8] ;  /* 0x0006c80001387983 */ /* 0x000ee80000300a00 */
[----:B------:R1:W-:Y:S04]  /*18a10*/  STL [R1+0x5b0], R0 ;  /* 0x0005b00001007387 */ /* 0x0003e80000100800 */
[----:B------:R2:W-:Y:S01]  /*18a20*/  STL [R1+0x5bc], R58 ;  /* 0x0005bc3a01007387 */ /* 0x0005e20000100800 */
[----:B-1----:R-:W-:-:S03]  /*18a30*/  IMAD.MOV.U32 R0, RZ, RZ, R59 ;  /* 0x000000ffff007224 */ /* 0x002fc600078e003b */
[----:B------:R-:W3:Y:S04]  /*18a40*/  LDL.LU.64 R64, [R1+0x6d8] ;  /* 0x0006d80001407983 */ /* 0x000ee80000300a00 */
[----:B--2---:R-:W-:Y:S04]  /*18a50*/  STL [R1+0x5c4], R60 ;  /* 0x0005c43c01007387 */ /* 0x004fe80000100800 */
[----:B------:R1:W-:Y:S04]  /*18a60*/  STL [R1+0x5b8], R0 ;  /* 0x0005b80001007387 */ /* 0x0003e80000100800 */
[----:B------:R-:W2:Y:S01]  /*18a70*/  LDL.LU.64 R58, [R1+0x700] ;  /* 0x00070000013a7983 */ /* 0x000ea20000300a00 */
[----:B-1----:R-:W-:-:S03]  /*18a80*/  IMAD.MOV.U32 R0, RZ, RZ, R61 ;  /* 0x000000ffff007224 */ /* 0x002fc600078e003d */
[----:B------:R-:W-:Y:S04]  /*18a90*/  STL [R1+0x5cc], R62 ;  /* 0x0005cc3e01007387 */ /* 0x000fe80000100800 */
        /* <DEDUP_REMOVED lines=10> */
[----:B-1----:R-:W-:-:S03]  /*18b40*/  MOV R0, R53 ;  /* 0x0000003500007202 */ /* 0x002fc60000000f00 */
[----:B----4-:R-:W-:Y:S04]  /*18b50*/  STL [R1+0x5e4], R68 ;  /* 0x0005e44401007387 */ /* 0x010fe80000100800 */
[----:B------:R1:W-:Y:S02]  /*18b60*/  STL [R1+0x5d8], R0 ;  /* 0x0005d80001007387 */ /* 0x0003e40000100800 */
[----:B-1----:R-:W-:Y:S02]  /*18b70*/  IMAD.MOV.U32 R0, RZ, RZ, R69 ;  /* 0x000000ffff007224 */ /* 0x002fe400078e0045 */
        /* <DEDUP_REMOVED lines=23> */
[----:B-1----:R-:W-:-:S03]  /*18cf0*/  MOV R0, R65 ;  /* 0x0000004100007202 */ /* 0x002fc60000000f00 */
[----:B--2---:R-:W-:Y:S04]  /*18d00*/  STL [R1+0x61c], R58 ;  /* 0x00061c3a01007387 */ /* 0x004fe80000100800 */
[----:B------:R1:W-:Y:S04]  /*18d10*/  STL [R1+0x610], R0 ;  /* 0x0006100001007387 */ /* 0x0003e80000100800 */
[----:B------:R-:W2:Y:S01]  /*18d20*/  LDL.64 R64, [R1+0x950] ;  /* 0x0009500001407983 */ /* 0x000ea20000100a00 */
[----:B-1----:R-:W-:-:S03]  /*18d30*/  IMAD.MOV.U32 R0, RZ, RZ, R59 ;  /* 0x000000ffff007224 */ /* 0x002fc600078e003b */
[----:B------:R-:W-:Y:S04]  /*18d40*/  STL [R1+0x624], R60 ;  /* 0x0006243c01007387 */ /* 0x000fe80000100800 */
[----:B------:R1:W-:Y:S04]  /*18d50*/  STL [R1+0x618], R0 ;  /* 0x0006180001007387 */ /* 0x0003e80000100800 */
[----:B------:R-:W2:Y:S01]  /*18d60*/  LDL.64 R58, [R1+0x958] ;  /* 0x00095800013a7983 */ /* 0x000ea20000100a00 */
[----:B-1----:R-:W-:-:S03]  /*18d70*/  IMAD.MOV.U32 R0, RZ, RZ, R61 ;  /* 0x000000ffff007224 */ /* 0x002fc600078e003d */
[----:B------:R-:W-:Y:S04]  /*18d80*/  STL [R1+0x62c], R62 ;  /* 0x00062c3e01007387 */ /* 0x000fe80000100800 */
[----:B------:R1:W-:Y:S04]  /*18d90*/  STL [R1+0x620], R0 ;  /* 0x0006200001007387 */ /* 0x0003e80000100800 */
[----:B------:R-:W2:Y:S01]  /*18da0*/  LDL.LU.64 R60, [R1+0x970] ;  /* 0x00097000013c7983 */ /* 0x000ea20000300a00 */
[----:B-1----:R-:W-:-:S03]  /*18db0*/  IMAD.MOV.U32 R0, RZ, RZ, R63 ;  /* 0x000000ffff007224 */ /* 0x002fc600078e003f */
[----:B------:R-:W-:Y:S04]  /*18dc0*/  STL [R1+0x634], R54 ;  /* 0x0006343601007387 */ /* 0x000fe80000100800 */
[----:B------:R1:W-:Y:S04]  /*18dd0*/  STL [R1+0x628], R0 ;  /* 0x0006280001007387 */ /* 0x0003e80000100800 */
[----:B------:R-:W2:Y:S04]  /*18de0*/  LDL.LU.64 R62, [R1+0x978] ;  /* 0x00097800013e7983 */ /* 0x000ea80000300a00 */
        /* <DEDUP_REMOVED lines=40> */
[----:B------:R1:W-:Y:S02]  /*19070*/  STL [R1+0x684], R62 ;  /* 0x0006843e01007387 */ /* 0x0003e40000100800 */
[----:B-1----:R-:W-:-:S02]  /*19080*/  MOV R0, R63 ;  /* 0x0000003f00007202 */ /* 0x002fc40000000f00 */
[----:B------:R-:W-:Y:S04]  /*19090*/  STL [R1+0x68c], R52 ;  /* 0x00068c3401007387 */ /* 0x000fe80000100800 */
[----:B------:R1:W-:Y:S04]  /*190a0*/  STL [R1+0x680], R0 ;  /* 0x0006800001007387 */ /* 0x0003e80000100800 */
[----:B------:R-:W2:Y:S01]  /*190b0*/  LDL.LU.64 R62, [R1+0xa08] ;  /* 0x000a0800013e7983 */ /* 0x000ea20000300a00 */
[----:B-1----:R-:W-:-:S03]  /*190c0*/  IMAD.MOV.U32 R0, RZ, RZ, R53 ;  /* 0x000000ffff007224 */ /* 0x002fc600078e0035 */
[----:B----4-:R-:W-:Y:S04]  /*190d0*/  STL [R1+0x694], R68 ;  /* 0x0006944401007387 */ /* 0x010fe80000100800 */
[----:B------:R1:W-:Y:S02]  /*190e0*/  STL [R1+0x688], R0 ;  /* 0x0006880001007387 */ /* 0x0003e40000100800 */
[----:B-1----:R-:W-:Y:S02]  /*190f0*/  IMAD.MOV.U32 R0, RZ, RZ, R69 ;  /* 0x000000ffff007224 */ /* 0x002fe400078e0045 */
[----:B------:R-:W4:Y:S04]  /*19100*/  LDL.LU.64 R68, [R1+0xa10] ;  /* 0x000a100001447983 */ /* 0x000f280000300a00 */
[----:B------:R1:W-:Y:S04]  /*19110*/  STL [R1+0x690], R0 ;  /* 0x0006900001007387 */ /* 0x0003e80000100800 */
[----:B---3--:R3:W-:Y:S01]  /*19120*/  STL [R1+0x69c], R70 ;  /* 0x00069c4601007387 */ /* 0x0087e20000100800 */
[----:B-1----:R-:W-:-:S03]  /*19130*/  IMAD.MOV.U32 R0, RZ, RZ, R71 ;  /* 0x000000ffff007224 */ /* 0x002fc600078e0047 */
[----:B------:R-:W-:Y:S04]  /*19140*/  STL [R1+0x6a4], R54 ;  /* 0x0006a43601007387 */ /* 0x000fe80000100800 */
[----:B------:R1:W-:Y:S04]  /*19150*/  STL [R1+0x698], R0 ;  /* 0x0006980001007387 */ /* 0x0003e80000100800 */
[----:B---3--:R-:W3:Y:S01]  /*19160*/  LDL.LU.64 R70, [R1+0xa18] ;  /* 0x000a180001467983 */ /* 0x008ee20000300a00 */
        /* <DEDUP_REMOVED lines=16> */
[----:B--2---:R-:W-:Y:S04]  /*19270*/  STL [R1+0x6cc], R64 ;  /* 0x0006cc4001007387 */ /* 0x004fe80000100800 */
[----:B------:R1:W-:Y:S04]  /*19280*/  STL [R1+0x6c0], R0 ;  /* 0x0006c00001007387 */ /* 0x0003e80000100800 */
[----:B------:R-:W2:Y:S01]  /*19290*/  LDL.LU.64 R178, [R1+0xa48] ;  /* 0x000a480001b27983 */ /* 0x000ea20000300a00 */
[----:B-1----:R-:W-:-:S05]  /*192a0*/  IMAD.MOV.U32 R0, RZ, RZ, R65 ;  /* 0x000000ffff007224 */ /* 0x002fca00078e0041 */
[----:B------:R1:W-:Y:S04]  /*192b0*/  STL [R1+0x6c8], R0 ;  /* 0x0006c80001007387 */ /* 0x0003e80000100800 */
[----:B------:R-:W-:Y:S04]  /*192c0*/  STL [R1+0x6d4], R58 ;  /* 0x0006d43a01007387 */ /* 0x000fe80000100800 */
        /* <DEDUP_REMOVED lines=8> */
[----:B------:R-:W-:Y:S04]  /*19350*/  STL [R1+0x6e4], R62 ;  /* 0x0006e43e01007387 */ /* 0x000fe80000100800 */
[----:B------:R-:W2:Y:S01]  /*19360*/  LDL.LU.64 R52, [R1+0xa78] ;  /* 0x000a780001347983 */ /* 0x000ea20000300a00 */
[----:B-1----:R-:W-:-:S03]  /*19370*/  IMAD.MOV.U32 R0, RZ, RZ, R63 ;  /* 0x000000ffff007224 */ /* 0x002fc600078e003f */
[----:B------:R-:W2:Y:S04]  /*19380*/  LDL.LU.64 R54, [R1+0xa88] ;  /* 0x000a880001367983 */ /* 0x000ea80000300a00 */
[----:B------:R1:W-:Y:S04]  /*19390*/  STL [R1+0x6e0], R0 ;  /* 0x0006e00001007387 */ /* 0x0003e80000100800 */
[----:B----4-:R-:W-:Y:S04]  /*193a0*/  STL [R1+0x6ec], R68 ;  /* 0x0006ec4401007387 */ /* 0x010fe80000100800 */
[----:B------:R-:W4:Y:S01]  /*193b0*/  LDL.LU.64 R56, [R1+0xa98] ;  /* 0x000a980001387983 */ /* 0x000f220000300a00 */
[----:B-1----:R-:W-:-:S03]  /*193c0*/  IMAD.MOV.U32 R0, RZ, RZ, R69 ;  /* 0x000000ffff007224 */ /* 0x002fc600078e0045 */
[----:B------:R-:W4:Y:S04]  /*193d0*/  LDL.LU.64 R58, [R1+0xaa0] ;  /* 0x000aa000013a7983 */ /* 0x000f280000300a00 */
[----:B------:R1:W-:Y:S04]  /*193e0*/  STL [R1+0x6e8], R0 ;  /* 0x0006e80001007387 */ /* 0x0003e80000100800 */
[----:B---3--:R-:W-:Y:S04]  /*193f0*/  STL [R1+0x6f4], R70 ;  /* 0x0006f44601007387 */ /* 0x008fe80000100800 */
        /* <DEDUP_REMOVED lines=16> */
[----:B------:R-:W3:Y:S04]  /*19500*/  LDL.LU.64 R38, [R1+0xae0] ;  /* 0x000ae00001267983 */ /* 0x000ee80000300a00 */
[----:B------:R2:W-:Y:S02]  /*19510*/  STL [R1+0x708], R0 ;  /* 0x0007080001007387 */ /* 0x0005e40000100800 */
[----:B--2---:R-:W-:Y:S02]  /*19520*/  IMAD.MOV.U32 R0, RZ, RZ, R179 ;  /* 0x000000ffff007224 */ /* 0x004fe400078e00b3 */
[----:B------:R-:W-:Y:S04]  /*19530*/  STL [R1+0x714], R178 ;  /* 0x000714b201007387 */ /* 0x000fe80000100800 */
[----:B------:R-:W-:Y:S04]  /*19540*/  STL [R1+0x71c], R64 ;  /* 0x00071c4001007387 */ /* 0x000fe80000100800 */
[----:B------:R1:W-:Y:S02]  /*19550*/  STL [R1+0x710], R0 ;  /* 0x0007100001007387 */ /* 0x0003e40000100800 */
[----:B-1----:R-:W-:-:S02]  /*19560*/  IMAD.MOV.U32 R0, RZ, RZ, R65 ;  /* 0x000000ffff007224 */ /* 0x002fc400078e0041 */
[----:B------:R-:W2:Y:S04]  /*19570*/  LDL.LU.64 R64, [R1+0xad8] ;  /* 0x000ad80001407983 */ /* 0x000ea80000300a00 */
[----:B------:R1:W-:Y:S04]  /*19580*/  STL [R1+0x718], R0 ;  /* 0x0007180001007387 */ /* 0x0003e80000100800 */
[----:B------:R-:W-:Y:S01]  /*19590*/  STL [R1+0x724], R172 ;  /* 0x000724ac01007387 */ /* 0x000fe20000100800 */
[----:B-1----:R-:W-:-:S03]  /*195a0*/  IMAD.MOV.U32 R0, RZ, RZ, R173 ;  /* 0x000000ffff007224 */ /* 0x002fc600078e00ad */
[----:B------:R-:W-:Y:S04]  /*195b0*/  STL [R1+0x72c], R174 ;  /* 0x00072cae01007387 */ /* 0x000fe80000100800 */
[----:B------:R1:W-:Y:S04]  /*195c0*/  STL [R1+0x720], R0 ;  /* 0x0007200001007387 */ /* 0x0003e80000100800 */
[----:B------:R-:W-:Y:S01]  /*195d0*/  STL [R1+0x734], R52 ;  /* 0x0007343401007387 */ /* 0x000fe20000100800 */
[----:B-1----:R-:W-:-:S05]  /*195e0*/  MOV R0, R175 ;  /* 0x000000af00007202 */ /* 0x002fca0000000f00 */
[----:B------:R1:W-:Y:S04]  /*195f0*/  STL [R1+0x728], R0 ;  /* 0x0007280001007387 */ /* 0x0003e80000100800 */
[----:B------:R-:W-:Y:S01]  /*19600*/  STL [R1+0x73c], R54 ;  /* 0x00073c3601007387 */ /* 0x000fe20000100800 */
[----:B-1----:R-:W-:-:S05]  /*19610*/  IMAD.MOV.U32 R0, RZ, RZ, R53 ;  /* 0x000000ffff007224 */ /* 0x002fca00078e0035 */
[----:B------:R1:W-:Y:S04]  /*19620*/  STL [R1+0x730], R0 ;  /* 0x0007300001007387 */ /* 0x0003e80000100800 */
[----:B----4-:R-:W-:Y:S01]  /*19630*/  STL [R1+0x744], R56 ;  /* 0x0007443801007387 */ /* 0x010fe20000100800 */
[----:B-1----:R-:W-:-:S05]  /*19640*/  IMAD.MOV.U32 R0, RZ, RZ, R55 ;  /* 0x000000ffff007224 */ /* 0x002fca00078e0037 */
[----:B------:R1:W-:Y:S04]  /*19650*/  STL [R1+0x738], R0 ;  /* 0x0007380001007387 */ /* 0x0003e80000100800 */
[----:B------:R-:W-:Y:S01]  /*19660*/  STL [R1+0x74c], R58 ;  /* 0x00074c3a01007387 */ /* 0x000fe20000100800 */
[----:B-1----:R-:W-:-:S05]  /*19670*/  IMAD.MOV.U32 R0, RZ, RZ, R57 ;  /* 0x000000ffff007224 */ /* 0x002fca00078e0039 */
[----:B------:R1:W-:Y:S04]  /*19680*/  STL [R1+0x740], R0 ;  /* 0x0007400001007387 */ /* 0x0003e80000100800 */
[----:B---3--:R-:W-:Y:S01]  /*19690*/  STL [R1+0x754], R60 ;  /* 0x0007543c01007387 */ /* 0x008fe20000100800 */
[----:B-1----:R-:W-:-:S05]  /*196a0*/  IMAD.MOV.U32 R0, RZ, RZ, R59 ;  /* 0x000000ffff007224 */ /* 0x002fca00078e003b */
[----:B------:R1:W-:Y:S04]  /*196b0*/  STL [R1+0x748], R0 ;  /* 0x0007480001007387 */ /* 0x0003e80000100800 */
[----:B------:R-:W-:Y:S01]  /*196c0*/  STL [R1+0x75c], R62 ;  /* 0x00075c3e01007387 */ /* 0x000fe20000100800 */
[----:B-1----:R-:W-:-:S05]  /*196d0*/  IMAD.MOV.U32 R0, RZ, RZ, R61 ;  /* 0x000000ffff007224 */ /* 0x002fca00078e003d */
[----:B------:R1:W-:Y:S04]  /*196e0*/  STL [R1+0x750], R0 ;  /* 0x0007500001007387 */ /* 0x0003e80000100800 */
[----:B------:R-:W-:Y:S01]  /*196f0*/  STL [R1+0x764], R68 ;  /* 0x0007644401007387 */ /* 0x000fe20000100800 */
[----:B-1----:R-:W-:-:S03]  /*19700*/  IMAD.MOV.U32 R0, RZ, RZ, R63 ;  /* 0x000000ffff007224 */ /* 0x002fc600078e003f */
[----:B------:R-:W1:Y:S04]  /*19710*/  S2R R204, SR_TID.X ;  /* 0x0000000000cc7919 */ /* 0x000e680000002100 */
[----:B------:R3:W-:Y:S04]  /*19720*/  STL [R1+0x758], R0 ;  /* 0x0007580001007387 */ /* 0x0007e80000100800 */
[----:B------:R-:W-:Y:S01]  /*19730*/  STL [R1+0x76c], R70 ;  /* 0x00076c4601007387 */ /* 0x000fe20000100800 */
[----:B---3--:R-:W-:-:S05]  /*19740*/  MOV R0, R69 ;  /* 0x0000004500007202 */ /* 0x008fca0000000f00 */
[----:B------:R3:W-:Y:S04]  /*19750*/  STL [R1+0x760], R0 ;  /* 0x0007600001007387 */ /* 0x0007e80000100800 */
[----:B------:R-:W-:Y:S01]  /*19760*/  STL [R1+0x774], R36 ;  /* 0x0007742401007387 */ /* 0x000fe20000100800 */
[----:B---3--:R-:W-:-:S05]  /*19770*/  IMAD.MOV.U32 R0, RZ, RZ, R71 ;  /* 0x000000ffff007224 */ /* 0x008fca00078e0047 */
[----:B------:R3:W-:Y:S02]  /*19780*/  STL [R1+0x768], R0 ;  /* 0x0007680001007387 */ /* 0x0007e40000100800 */
[----:B---3--:R-:W-:-:S05]  /*19790*/  IMAD.MOV.U32 R0, RZ, RZ, R37 ;  /* 0x000000ffff007224 */ /* 0x008fca00078e0025 */
[----:B------:R3:W-:Y:S04]  /*197a0*/  STL [R1+0x770], R0 ;  /* 0x0007700001007387 */ /* 0x0007e80000100800 */
[----:B------:R4:W-:Y:S01]  /*197b0*/  STL [R1+0x77c], R66 ;  /* 0x00077c4201007387 */ /* 0x0009e20000100800 */
[----:B---3--:R-:W-:-:S03]  /*197c0*/  IMAD.MOV.U32 R0, RZ, RZ, R67 ;  /* 0x000000ffff007224 */ /* 0x008fc600078e0043 */
[----:B------:R-:W-:Y:S01]  /*197d0*/  STL [R1+0x784], R38 ;  /* 0x0007842601007387 */ /* 0x000fe20000100800 */
[----:B------:R-:W-:-:S03]  /*197e0*/  IMAD.MOV.U32 R208, RZ, RZ, R3 ;  /* 0x000000ffffd07224 */ /* 0x000fc600078e0003 */
[----:B------:R3:W-:Y:S01]  /*197f0*/  STL [R1+0x778], R0 ;  /* 0x0007780001007387 */ /* 0x0007e20000100800 */
[----:B----4-:R-:W-:Y:S01]  /*19800*/  IMAD.MOV.U32 R67, RZ, RZ, 0x7f ;  /* 0x0000007fff437424 */ /* 0x010fe200078e00ff */
[----:B-1----:R-:W-:Y:S01]  /*19810*/  LOP3.LUT R3, R204, 0x7, RZ, 0xc0, !PT ;  /* 0x00000007cc037812 */ /* 0x002fe200078ec0ff */
[----:B---3--:R-:W-:-:S03]  /*19820*/  IMAD.MOV.U32 R0, RZ, RZ, R39 ;  /* 0x000000ffff007224 */ /* 0x008fc600078e0027 */
[----:B------:R-:W-:Y:S01]  /*19830*/  IADD3 R67, R67, c[0x0][0x180], RZ ;  /* 0x0000600043437a10 */ /* 0x000fe20007ffe0ff */
[----:B------:R-:W-:Y:S01]  /*19840*/  IMAD R3, R3, 0x210, RZ ;  /* 0x0000021003037824 */ /* 0x000fe200078e02ff */
[----:B------:R-:W-:Y:S02]  /*19850*/  LOP3.LUT R5, R204, 0x3, RZ, 0xc0, !PT ;  /* 0x00000003cc057812 */ /* 0x000fe400078ec0ff */
[----:B------:R-:W-:-:S04]  /*19860*/  SHF.R.S32.HI R2, RZ, 0x1f, R67 ;  /* 0x0000001fff027819 */ /* 0x000fc80000011443 */
[----:B------:R-:W-:-:S04]  /*19870*/  LEA.HI R2, R2, R67, RZ, 0x7 ;  /* 0x0000004302027211 */ /* 0x000fc800078f38ff */
[----:B------:R-:W-:Y:S01]  /*19880*/  SHF.R.S32.HI R2, RZ, 0x7, R2 ;  /* 0x00000007ff027819 */ /* 0x000fe20000011402 */
[----:B------:R-:W-:Y:S01]  /*19890*/  IMAD.MOV.U32 R209, RZ, RZ, R213 ;  /* 0x000000ffffd17224 */ /* 0x000fe200078e00d5 */
[----:B------:R-:W-:Y:S01]  /*198a0*/  MOV R225, R229 ;  /* 0x000000e500e17202 */ /* 0x000fe20000000f00 */
[----:B------:R-:W-:Y:S01]  /*198b0*/  IMAD.MOV.U32 R213, RZ, RZ, R217 ;  /* 0x000000ffffd57224 */ /* 0x000fe200078e00d9 */
[----:B------:R-:W-:Y:S01]  /*198c0*/  USHF.R.S32.HI UR6, URZ, 0x1f, UR4 ;  /* 0x0000001f3f067899 */ /* 0x000fe20008011404 */
[----:B------:R-:W-:Y:S01]  /*198d0*/  IMAD.MOV.U32 R229, RZ, RZ, R233 ;  /* 0x000000ffffe57224 */ /* 0x000fe200078e00e9 */
[----:B------:R-:W-:Y:S01]  /*198e0*/  MOV R239, R187 ;  /* 0x000000bb00ef7202 */ /* 0x000fe20000000f00 */
[----:B------:R-:W-:Y:S01]  /*198f0*/  IMAD.MOV.U32 R217, RZ, RZ, R221 ;  /* 0x000000ffffd97224 */ /* 0x000fe200078e00dd */
[----:B------:R-:W-:Y:S01]  /*19900*/  CS2R R12, SRZ ;  /* 0x00000000000c7805 */ /* 0x000fe2000001ff00 */
        /* <DEDUP_REMOVED lines=41> */
[----:B--2---:R-:W-:Y:S01]  /*19ba0*/  STL [R1+0x78c], R64 ;  /* 0x00078c4001007387 */ /* 0x004fe20000100800 */
[----:B------:R-:W-:-:S03]  /*19bb0*/  MOV R6, R65 ;  /* 0x0000004100067202 */ /* 0x000fc60000000f00 */
[----:B------:R1:W-:Y:S04]  /*19bc0*/  STL [R1+0x780], R0 ;  /* 0x0007800001007387 */ /* 0x0003e80000100800 */
[----:B------:R2:W-:Y:S01]  /*19bd0*/  STL [R1+0x788], R6 ;  /* 0x0007880601007387 */ /* 0x0005e20000100800 */
[----:B-1----:R-:W-:-:S05]  /*19be0*/  IMAD.SHL.U32 R0, R204, 0x2, RZ ;  /* 0x00000002cc007824 */ /* 0x002fca00078e00ff */
[----:B------:R-:W-:Y:S02]  /*19bf0*/  LOP3.LUT R4, R0, 0xc0, RZ, 0xc0, !PT ;  /* 0x000000c000047812 */ /* 0x000fe400078ec0ff */
[----:B--2---:R-:W-:Y:S01]  /*19c00*/  LOP3.LUT R6, R3, 0x30, R0, 0x78, !PT ;  /* 0x0000003003067812 */ /* 0x004fe200078e7800 */
[----:B------:R-:W-:Y:S01]  /*19c10*/  IMAD R3, R5, 0x420, RZ ;  /* 0x0000042005037824 */ /* 0x000fe200078e02ff */
[----:B------:R-:W-:-:S04]  /*19c20*/  LOP3.LUT R0, R4, 0x1c, R204, 0xf8, !PT ;  /* 0x0000001c04007812 */ /* 0x000fc800078ef8cc */
[----:B------:R-:W-:Y:S02]  /*19c30*/  LOP3.LUT R3, R3, R0, RZ, 0x3c, !PT ;  /* 0x0000000003037212 */ /* 0x000fe400078e3cff */
[----:B------:R-:W-:Y:S02]  /*19c40*/  IADD3 R5, R2, -0x3, RZ ;  /* 0xfffffffd02057810 */ /* 0x000fe40007ffe0ff */
[----:B------:R-:W-:-:S05]  /*19c50*/  LOP3.LUT R2, R3, 0x20, RZ, 0x3c, !PT ;  /* 0x0000002003027812 */ /* 0x000fca00078e3cff */
[----:B------:R1:W-:Y:S01]  /*19c60*/  STL [R1+0x95c], R2 ;  /* 0x00095c0201007387 */ /* 0x0003e20000100800 */
[----:B------:R-:W-:Y:S01]  /*19c70*/  SHF.R.S32.HI R4, RZ, 0x1f, R202 ;  /* 0x0000001fff047819 */ /* 0x000fe200000114ca */
[----:B------:R-:W-:Y:S01]  /*19c80*/  IMAD.MOV.U32 R204, RZ, RZ, RZ ;  /* 0x000000ffffcc7224 */ /* 0x000fe200078e00ff */
[----:B------:R-:W-:Y:S01]  /*19c90*/  CS2R R152, SRZ ;  /* 0x0000000000987805 */ /* 0x000fe2000001ff00 */
[----:B------:R-:W-:Y:S01]  /*19ca0*/  CS2R R154, SRZ ;  /* 0x00000000009a7805 */ /* 0x000fe2000001ff00 */
[C---:B------:R-:W-:Y:S01]  /*19cb0*/  SHF.L.U64.HI R0, R202.reuse, 0x2, R4 ;  /* 0x00000002ca007819 */ /* 0x040fe20000010204 */
[----:B------:R-:W-:Y:S01]  /*19cc0*/  IMAD.SHL.U32 R202, R202, 0x4, RZ ;  /* 0x00000004caca7824 */ /* 0x000fe200078e00ff */
        /* <DEDUP_REMOVED lines=28> */
[----:B------:R-:W-:Y:S01]  /*19e90*/  LOP3.LUT R4, R6, 0x40, RZ, 0x3c, !PT ;  /* 0x0000004006047812 */ /* 0x000fe200078e3cff */
[----:B------:R-:W-:-:S02]  /*19ea0*/  USHF.L.U32 UR7, UR4, 0x2, URZ ;  /* 0x0000000204077899 */ /* 0x000fc4000800063f */
[----:B------:R-:W-:Y:S02]  /*19eb0*/  USHF.L.U64.HI UR6, UR4, 0x2, UR6 ;  /* 0x0000000204067899 */ /* 0x000fe40008010206 */
[----:B------:R-:W-:Y:S02]  /*19ec0*/  UMOV UR5, 0x2 ;  /* 0x0000000200057882 */ /* 0x000fe40000000000 */
[----:B-1----:R-:W-:Y:S02]  /*19ed0*/  UMOV UR4, 0xffffffff ;  /* 0xffffffff00047882 */ /* 0x002fe40000000000 */
.L_x_1:
[----:B------:R-:W2:Y:S01]  /*19ee0*/  LDL R6, [R1+0x95c] ;  /* 0x00095c0001067983 */ /* 0x000ea20000100800 */
[----:B------:R-:W-:Y:S01]  /*19ef0*/  UIADD3 UR4, UR4, 0x1, URZ ;  /* 0x0000000104047890 */ /* 0x000fe2000fffe03f */
[----:B------:R-:W-:-:S04]  /*19f00*/  DEPBAR.LE SB0, 0x4 ;  /* 0x000081000000791a */ /* 0x000fc80000000000 */
[----:B------:R-:W1:Y:S01]  /*19f10*/  S2R R2, SR_TID.X ;  /* 0x0000000000027919 */ /* 0x000e620000002100 */
[----:B------:R-:W-:-:S03]  /*19f20*/  UISETP.GT.AND UP0, UPT, UR4, 0x2, UPT ;  /* 0x000000020400788c */ /* 0x000fc6000bf04270 */
[----:B------:R-:W3:Y:S01]  /*19f30*/  S2R R4, SR_TID.X ;  /* 0x0000000000047919 */ /* 0x000ee20000002100 */
[----:B------:R-:W-:-:S03]  /*19f40*/  USEL UR4, UR4, URZ, !UP0 ;  /* 0x0000003f04047287 */ /* 0x000fc6000c000000 */
[----:B------:R-:W4:Y:S03]  /*19f50*/  S2R R196, SR_TID.X ;  /* 0x0000000000c47919 */ /* 0x000f260000002100 */
[----:B------:R-:W-:Y:S02]  /*19f60*/  IMAD.U32 R200, RZ, RZ, UR4 ;  /* 0x00000004ffc87e24 */ /* 0x000fe4000f8e00ff */
[----:B------:R-:W-:Y:S02]  /*19f70*/  IMAD.U32 R201, RZ, RZ, UR4 ;  /* 0x00000004ffc97e24 */ /* 0x000fe4000f8e00ff */
[C---:B-1----:R-:W-:Y:S01]  /*19f80*/  IMAD.SHL.U32 R5, R2.reuse, 0x2, RZ ;  /* 0x0000000202057824 */ /* 0x042fe200078e00ff */
[----:B------:R-:W-:-:S04]  /*19f90*/  LOP3.LUT R3, R2, 0x3, RZ, 0xc0, !PT ;  /* 0x0000000302037812 */ /* 0x000fc800078ec0ff */
[----:B------:R-:W-:Y:S01]  /*19fa0*/  LOP3.LUT R5, R5, 0xc0, RZ, 0xc0, !PT ;  /* 0x000000c005057812 */ /* 0x000fe200078ec0ff */
[----:B------:R-:W-:Y:S02]  /*19fb0*/  IMAD R3, R3, 0x420, RZ ;  /* 0x0000042003037824 */ /* 0x000fe400078e02ff */
[C---:B----4-:R-:W-:Y:S01]  /*19fc0*/  IMAD.SHL.U32 R197, R196.reuse, 0x2, RZ ;  /* 0x00000002c4c57824 */ /* 0x050fe200078e00ff */
[----:B------:R-:W-:Y:S01]  /*19fd0*/  LOP3.LUT R5, R5, 0x1c, R2, 0xf8, !PT ;  /* 0x0000001c05057812 */ /* 0x000fe200078ef802 */
[----:B------:R-:W-:Y:S01]  /*19fe0*/  IMAD.U32 R2, RZ, RZ, UR4 ;  /* 0x00000004ff027e24 */ /* 0x000fe2000f8e00ff */
[----:B------:R-:W-:Y:S02]  /*19ff0*/  LOP3.LUT R196, R196, 0x7, RZ, 0xc0, !PT ;  /* 0x00000007c4c47812 */ /* 0x000fe400078ec0ff */
[----:B------:R-:W-:Y:S02]  /*1a000*/  LOP3.LUT R3, R3, R5, RZ, 0x3c, !PT ;  /* 0x0000000503037212 */ /* 0x000fe400078e3cff */
[----:B---3--:R-:W-:Y:S01]  /*1a010*/  SHF.L.U32 R5, R4, 0x1, RZ ;  /* 0x0000000104057819 */ /* 0x008fe200000006ff */
[----:B------:R-:W-:Y:S01]  /*1a020*/  IMAD R196, R196, 0x210, RZ ;  /* 0x00000210c4c47824 */ /* 0x000fe200078e02ff */
[----:B------:R-:W-:Y:S01]  /*1a030*/  LOP3.LUT R4, R4, 0x7, RZ, 0xc0, !PT ;  /* 0x0000000704047812 */ /* 0x000fe200078ec0ff */
[----:B------:R-:W-:Y:S01]  /*1a040*/  IMAD R2, R2, 0x20000, R3 ;  /* 0x0002000002027824 */ /* 0x000fe200078e0203 */
[----:B------:R-:W-:Y:S01]  /*1a050*/  BAR.SYNC.DEFER_BLOCKING 0x0 ;  /* 0x0000000000007b1d */ /* 0x000fe20000010000 */
[----:B------:R-:W-:Y:S01]  /*1a060*/  IMAD.U32 R3, RZ, RZ, UR4 ;  /* 0x00000004ff037e24 */ /* 0x000fe2000f8e00ff */
[----:B------:R-:W-:Y:S01]  /*1a070*/  LOP3.LUT R196, R196, 0x30, R197, 0x78, !PT ;  /* 0x00000030c4c47812 */ /* 0x000fe200078e78c5 */
[----:B------:R-:W-:-:S03]  /*1a080*/  IMAD R4, R4, 0x210, RZ ;  /* 0x0000021004047824 */ /* 0x000fc600078e02ff */
[----:B------:R-:W-:Y:S02]  /*1a090*/  LOP3.LUT R196, R196, 0x40, RZ, 0x3c, !PT ;  /* 0x00000040c4c47812 */ /* 0x000fe400078e3cff */
[----:B------:R-:W-:-:S03]  /*1a0a0*/  LOP3.LUT R4, R4, 0x30, R5, 0x78, !PT ;  /* 0x0000003004047812 */ /* 0x000fc600078e7805 */
[----:B------:R-:W-:Y:S02]  /*1a0b0*/  IMAD R201, R201, 0x8000, R196 ;  /* 0x00008000c9c97824 */ /* 0x000fe400078e02c4 */
[----:B------:R-:W-:Y:S01]  /*1a0c0*/  IMAD R200, R200, 0x8000, R4 ;  /* 0x00008000c8c87824 */ /* 0x000fe200078e0204 */
[----:B------:R-:W-:Y:S04]  /*1a0d0*/  LDS R20, [R2+0x300] ;  /* 0x0003000002147984 */ /* 0x000fe80000000800 */
[----:B------:R-:W-:Y:S04]  /*1a0e0*/  LDS R22, [R2+0x1300] ;  /* 0x0013000002167984 */ /* 0x000fe80000000800 */
[----:B------:R-:W-:Y:S04]  /*1a0f0*/  LDSM.16.M88.4 R16, [R200+0x60000] ;  /* 0x06000000c810783b */ /* 0x000fe80000000200 */
[----:B------:R-:W-:Y:S04]  /*1a100*/  LDSM.16.M88.4 R100, [R200+0x62000] ;  /* 0x06200000c864783b */ /* 0x000fe80000000200 */
[----:B------:R-:W-:Y:S04]  /*1a110*/  LDSM.16.M88.4 R32, [R200+0x63000] ;  /* 0x06300000c820783b */ /* 0x000fe80000000200 */
[----:B------:R-:W-:Y:S04]  /*1a120*/  LDSM.16.M88.4 R24, [R200+0x64000] ;  /* 0x06400000c818783b */ /* 0x000fe80000000200 */
[----:B------:R-:W-:Y:S04]  /*1a130*/  LDSM.16.M88.4 R76, [R200+0x65000] ;  /* 0x06500000c84c783b */ /* 0x000fe80000000200 */
[----:B------:R-:W-:Y:S04]  /*1a140*/  LDSM.16.M88.4 R28, [R200+0x66000] ;  /* 0x06600000c81c783b */ /* 0x000fe80000000200 */
[----:B------:R-:W-:Y:S04]  /*1a150*/  LDS R156, [R2+0x100] ;  /* 0x00010000029c7984 */ /* 0x000fe80000000800 */
[----:B------:R-:W-:Y:S04]  /*1a160*/  LDS R158, [R2+0x1100] ;  /* 0x00110000029e7984 */ /* 0x000fe80000000800 */
[----:B------:R-:W-:Y:S04]  /*1a170*/  LDSM.16.M88.4 R140, [R200+0x67000] ;  /* 0x06700000c88c783b */ /* 0x000fe80000000200 */
[----:B------:R-:W-:Y:S04]  /*1a180*/  LDS R180, [R2] ;  /* 0x0000000002b47984 */ /* 0x000fe80000000800 */
[----:B------:R-:W-:Y:S04]  /*1a190*/  LDS R182, [R2+0x1000] ;  /* 0x0010000002b67984 */ /* 0x000fe80000000800 */
[----:B------:R-:W-:Y:S04]  /*1a1a0*/  LDS R144, [R2+0x200] ;  /* 0x0002000002907984 */ /* 0x000fe80000000800 */
[----:B------:R-:W-:Y:S04]  /*1a1b0*/  LDS R146, [R2+0x1200] ;  /* 0x0012000002927984 */ /* 0x000fe80000000800 */
[----:B------:R-:W-:Y:S04]  /*1a1c0*/  LDS R188, [R2+0x2000] ;  /* 0x0020000002bc7984 */ /* 0x000fe80000000800 */
[----:B------:R-:W-:Y:S04]  /*1a1d0*/  LDS R190, [R2+0x3000] ;  /* 0x0030000002be7984 */ /* 0x000fe80000000800 */
[----:B------:R-:W-:Y:S04]  /*1a1e0*/  LDS R184, [R2+0x2100] ;  /* 0x0021000002b87984 */ /* 0x000fe80000000800 */
[----:B------:R-:W-:Y:S01]  /*1a1f0*/  LDS R186, [R2+0x3100] ;  /* 0x0031000002ba7984 */ /* 0x000fe20000000800 */
[----:B--2---:R-:W-:-:S03]  /*1a200*/  IMAD R3, R3, 0x20000, R6 ;  /* 0x0002000003037824 */ /* 0x004fc600078e0206 */
[----:B------:R-:W-:Y:S04]  /*1a210*/  LDSM.16.M88.4 R4, [R200+0x61000] ;  /* 0x06100000c804783b */ /* 0x000fe80000000200 */
[----:B------:R-:W-:Y:S04]  /*1a220*/  LDS R21, [R3+0x300] ;  /* 0x0003000003157984 */ /* 0x000fe80000000800 */
[----:B------:R-:W1:Y:S04]  /*1a230*/  LDS R23, [R3+0x1300] ;  /* 0x0013000003177984 */ /* 0x000e680000000800 */
[----:B------:R-:W-:Y:S04]  /*1a240*/  LDS R157, [R3+0x100] ;  /* 0x00010000039d7984 */ /* 0x000fe80000000800 */
[----:B------:R-:W2:Y:S04]  /*1a250*/  LDS R159, [R3+0x1100] ;  /* 0x00110000039f7984 */ /* 0x000ea80000000800 */
[----:B------:R-:W-:Y:S04]  /*1a260*/  LDS R181, [R3] ;  /* 0x0000000003b57984 */ /* 0x000fe80000000800 */
[----:B------:R-:W3:Y:S04]  /*1a270*/  LDS R183, [R3+0x1000] ;  /* 0x0010000003b77984 */ /* 0x000ee80000000800 */
[----:B------:R-:W-:Y:S04]  /*1a280*/  LDS R145, [R3+0x200] ;  /* 0x0002000003917984 */ /* 0x000fe80000000800 */
[----:B------:R-:W4:Y:S04]  /*1a290*/  LDS R147, [R3+0x1200] ;  /* 0x0012000003937984 */ /* 0x000f280000000800 */
[----:B------:R-:W-:Y:S04]  /*1a2a0*/  LDS R189, [R3+0x2000] ;  /* 0x0020000003bd7984 */ /* 0x000fe80000000800 */
[----:B------:R-:W5:Y:S04]  /*1a2b0*/  LDS R191, [R3+0x3000] ;  /* 0x0030000003bf7984 */ /* 0x000f680000000800 */
[----:B------:R-:W-:Y:S01]  /*1a2c0*/  LDS R185, [R3+0x2100] ;  /* 0x0021000003b97984 */ /* 0x000fe20000000800 */
[C---:B-1----:R-:W-:Y:S03]  /*1a2d0*/  HMMA.1688.F32.TF32 R176, R20.reuse, R16, R176 ;  /* 0x0000001014b0723c */ /* 0x042fe600000810b0 */
[----:B------:R-:W1:Y:S05]  /*1a2e0*/  LDS R187, [R3+0x3100] ;  /* 0x0031000003bb7984 */ /* 0x000e6a0000000800 */
[C---:B------:R-:W-:Y:S08]  /*1a2f0*/  HMMA.1688.F32.TF32 R172, R20.reuse, R4, R172 ;  /* 0x0000000414ac723c */ /* 0x040ff000000810ac */
[C---:B------:R-:W-:Y:S08]  /*1a300*/  HMMA.1688.F32.TF32 R52, R20.reuse, R100, R52 ;  /* 0x000000641434723c */ /* 0x040ff00000081034 */
[C---:B------:R-:W-:Y:S08]  /*1a310*/  HMMA.1688.F32.TF32 R56, R20.reuse, R32, R56 ;  /* 0x000000201438723c */ /* 0x040ff00000081038 */
[C---:B------:R-:W-:Y:S08]  /*1a320*/  HMMA.1688.F32.TF32 R60, R20.reuse, R24, R60 ;  /* 0x00000018143c723c */ /* 0x040ff0000008103c */
[C---:B------:R-:W-:Y:S08]  /*1a330*/  HMMA.1688.F32.TF32 R68, R20.reuse, R76, R68 ;  /* 0x0000004c1444723c */ /* 0x040ff00000081044 */
[----:B------:R-:W-:Y:S08]  /*1a340*/  HMMA.1688.F32.TF32 R36, R20, R28, R36 ;  /* 0x0000001c1424723c */ /* 0x000ff00000081024 */
[C---:B--2---:R-:W-:Y:S08]  /*1a350*/  HMMA.1688.F32.TF32 R136, R156.reuse, R16, R136 ;  /* 0x000000109c88723c */ /* 0x044ff00000081088 */
[C---:B------:R-:W-:Y:S08]  /*1a360*/  HMMA.1688.F32.TF32 R164, R156.reuse, R4, R164 ;  /* 0x000000049ca4723c */ /* 0x040ff000000810a4 */
[C---:B------:R-:W-:Y:S08]  /*1a370*/  HMMA.1688.F32.TF32 R128, R156.reuse, R100, R128 ;  /* 0x000000649c80723c */ /* 0x040ff00000081080 */
[C---:B------:R-:W-:Y:S08]  /*1a380*/  HMMA.1688.F32.TF32 R124, R156.reuse, R32, R124 ;  /* 0x000000209c7c723c */ /* 0x040ff0000008107c */
[C---:B------:R-:W-:Y:S08]  /*1a390*/  HMMA.1688.F32.TF32 R120, R156.reuse, R24, R120 ;  /* 0x000000189c78723c */ /* 0x040ff00000081078 */
[C---:B------:R-:W-:Y:S08]  /*1a3a0*/  HMMA.1688.F32.TF32 R116, R156.reuse, R76, R116 ;  /* 0x0000004c9c74723c */ /* 0x040ff00000081074 */
[C---:B------:R-:W-:Y:S08]  /*1a3b0*/  HMMA.1688.F32.TF32 R112, R156.reuse, R28, R112 ;  /* 0x0000001c9c70723c */ /* 0x040ff00000081070 */
[-C--:B------:R-:W-:Y:S01]  /*1a3c0*/  HMMA.1688.F32.TF32 R108, R156, R140.reuse, R108 ;  /* 0x0000008c9c6c723c */ /* 0x080fe2000008106c */
[----:B------:R-:W-:Y:S04]  /*1a3d0*/  LDS R156, [R2+0x2200] ;  /* 0x00220000029c7984 */ /* 0x000fe80000000800 */
[----:B------:R-:W-:Y:S03]  /*1a3e0*/  LDS R158, [R2+0x3200] ;  /* 0x00320000029e7984 */ /* 0x000fe60000000800 */
[----:B------:R-:W-:Y:S01]  /*1a3f0*/  HMMA.1688.F32.TF32 R20, R20, R140, R64 ;  /* 0x0000008c1414723c */ /* 0x000fe20000081040 */
[----:B------:R-:W-:Y:S04]  /*1a400*/  LDS R157, [R3+0x2200] ;  /* 0x00220000039d7984 */ /* 0x000fe80000000800 */
[----:B------:R-:W2:Y:S03]  /*1a410*/  LDS R159, [R3+0x3200] ;  /* 0x00320000039f7984 */ /* 0x000ea60000000800 */
[C---:B---3--:R-:W-:Y:S01]  /*1a420*/  HMMA.1688.F32.TF32 R12, R180.reuse, R16, R12 ;  /* 0x00000010b40c723c */ /* 0x048fe2000008100c */
[----:B------:R-:W-:Y:S04]  /*1a430*/  LDS R64, [R2+0x2300] ;  /* 0x0023000002407984 */ /* 0x000fe80000000800 */
[----:B------:R-:W-:Y:S03]  /*1a440*/  LDS R66, [R2+0x3300] ;  /* 0x0033000002427984 */ /* 0x000fe60000000800 */
[C---:B------:R-:W-:Y:S01]  /*1a450*/  HMMA.1688.F32.TF32 R8, R180.reuse, R4, R8 ;  /* 0x00000004b408723c */ /* 0x040fe20000081008 */
[----:B------:R-:W-:Y:S04]  /*1a460*/  LDS R65, [R3+0x2300] ;  /* 0x0023000003417984 */ /* 0x000fe80000000800 */
[----:B------:R-:W3:Y:S03]  /*1a470*/  LDS R67, [R3+0x3300] ;  /* 0x0033000003437984 */ /* 0x000ee60000000800 */
[C---:B------:R-:W-:Y:S08]  /*1a480*/  HMMA.1688.F32.TF32 R40, R180.reuse, R100, R40 ;  /* 0x00000064b428723c */ /* 0x040ff00000081028 */
[C---:B------:R-:W-:Y:S08]  /*1a490*/  HMMA.1688.F32.TF32 R48, R180.reuse, R32, R48 ;  /* 0x00000020b430723c */ /* 0x040ff00000081030 */
[C---:B------:R-:W-:Y:S08]  /*1a4a0*/  HMMA.1688.F32.TF32 R80, R180.reuse, R24, R80 ;  /* 0x00000018b450723c */ /* 0x040ff00000081050 */
[C---:B------:R-:W-:Y:S08]  /*1a4b0*/  HMMA.1688.F32.TF32 R132, R180.reuse, R76, R132 ;  /* 0x0000004cb484723c */ /* 0x040ff00000081084 */
[C---:B------:R-:W-:Y:S08]  /*1a4c0*/  HMMA.1688.F32.TF32 R148, R180.reuse, R28, R148 ;  /* 0x0000001cb494723c */ /* 0x040ff00000081094 */
[----:B------:R-:W-:Y:S08]  /*1a4d0*/  HMMA.1688.F32.TF32 R104, R180, R140, R104 ;  /* 0x0000008cb468723c */ /* 0x000ff00000081068 */
[C---:B----4-:R-:W-:Y:S08]  /*1a4e0*/  HMMA.1688.F32.TF32 R160, R144.reuse, R16, R168 ;  /* 0x0000001090a0723c */ /* 0x050ff000000810a8 */
[C---:B------:R-:W-:Y:S08]  /*1a4f0*/  HMMA.1688.F32.TF32 R152, R144.reuse, R4, R152 ;  /* 0x000000049098723c */ /* 0x040ff00000081098 */
[C---:B------:R-:W-:Y:S08]  /*1a500*/  HMMA.1688.F32.TF32 R96, R144.reuse, R100, R96 ;  /* 0x000000649060723c */ /* 0x040ff00000081060 */
[C---:B------:R-:W-:Y:S08]  /*1a510*/  HMMA.1688.F32.TF32 R92, R144.reuse, R32, R92 ;  /* 0x00000020905c723c */ /* 0x040ff0000008105c */
[C---:B------:R-:W-:Y:S08]  /*1a520*/  HMMA.1688.F32.TF32 R88, R144.reuse, R24, R88 ;  /* 0x000000189058723c */ /* 0x040ff00000081058 */
[C---:B------:R-:W-:Y:S08]  /*1a530*/  HMMA.1688.F32.TF32 R84, R144.reuse, R76, R84 ;  /* 0x0000004c9054723c */ /* 0x040ff00000081054 */
[C---:B------:R-:W-:Y:S08]  /*1a540*/  HMMA.1688.F32.TF32 R72, R144.reuse, R28, R72 ;  /* 0x0000001c9048723c */ /* 0x040ff00000081048 */
[----:B------:R-:W-:Y:S08]  /*1a550*/  HMMA.1688.F32.TF32 R44, R144, R140, R44 ;  /* 0x0000008c902c723c */ /* 0x000ff0000008102c */
[C---:B-----5:R-:W-:Y:S08]  /*1a560*/  HMMA.1688.F32.TF32 R12, R188.reuse, R18, R12 ;  /* 0x00000012bc0c723c */ /* 0x060ff0000008100c */
[C---:B------:R-:W-:Y:S01]  /*1a570*/  HMMA.1688.F32.TF32 R144, R188.reuse, R6, R8 ;  /* 0x00000006bc90723c */ /* 0x040fe20000081008 */
[----:B------:R-:W-:Y:S07]  /*1a580*/  LDSM.16.M88.4 R8, [R201+0x61000] ;  /* 0x06100000c908783b */ /* 0x000fee0000000200 */
[C---:B------:R-:W-:Y:S08]  /*1a590*/  HMMA.1688.F32.TF32 R40, R188.reuse, R102, R40 ;  /* 0x00000066bc28723c */ /* 0x040ff00000081028 */
[C---:B------:R-:W-:Y:S01]  /*1a5a0*/  HMMA.1688.F32.TF32 R168, R188.reuse, R34, R48 ;  /* 0x00000022bca8723c */ /* 0x040fe20000081030 */
[----:B------:R-:W-:Y:S04]  /*1a5b0*/  LDS R48, [R2+0x4300] ;  /* 0x0043000002307984 */ /* 0x000fe80000000800 */
[----:B------:R-:W-:Y:S03]  /*1a5c0*/  LDS R50, [R2+0x5300] ;  /* 0x0053000002327984 */ /* 0x000fe60000000800 */
[C---:B------:R-:W-:Y:S01]  /*1a5d0*/  HMMA.1688.F32.TF32 R180, R188.reuse, R26, R80 ;  /* 0x0000001abcb4723c */ /* 0x040fe20000081050 */
[----:B------:R-:W-:Y:S04]  /*1a5e0*/  LDS R80, [R2+0x4100] ;  /* 0x0041000002507984 */ /* 0x000fe80000000800 */
[----:B------:R-:W-:Y:S03]  /*1a5f0*/  LDS R82, [R2+0x5100] ;  /* 0x0051000002527984 */ /* 0x000fe60000000800 */
[C---:B------:R-:W-:Y:S01]  /*1a600*/  HMMA.1688.F32.TF32 R132, R188.reuse, R78, R132 ;  /* 0x0000004ebc84723c */ /* 0x040fe20000081084 */
[----:B------:R-:W-:Y:S04]  /*1a610*/  LDS R81, [R3+0x4100] ;  /* 0x0041000003517984 */ /* 0x000fe80000000800 */
[----:B------:R-:W4:Y:S03]  /*1a620*/  LDS R83, [R3+0x5100] ;  /* 0x0051000003537984 */ /* 0x000f260000000800 */
[C---:B------:R-:W-:Y:S01]  /*1a630*/  HMMA.1688.F32.TF32 R148, R188.reuse, R30, R148 ;  /* 0x0000001ebc94723c */ /* 0x040fe20000081094 */
[----:B------:R-:W-:Y:S04]  /*1a640*/  LDS R49, [R3+0x4300] ;  /* 0x0043000003317984 */ /* 0x000fe80000000800 */
[----:B------:R-:W-:Y:S03]  /*1a650*/  LDS R51, [R3+0x5300] ;  /* 0x0053000003337984 */ /* 0x000fe60000000800 */
[----:B------:R-:W-:Y:S08]  /*1a660*/  HMMA.1688.F32.TF32 R104, R188, R142, R104 ;  /* 0x0000008ebc68723c */ /* 0x000ff00000081068 */
[C---:B-1----:R-:W-:Y:S08]  /*1a670*/  HMMA.1688.F32.TF32 R136, R184.reuse, R18, R136 ;  /* 0x00000012b888723c */ /* 0x042ff00000081088 */
[----:B------:R-:W-:Y:S08]  /*1a680*/  HMMA.1688.F32.TF32 R164, R184, R6, R164 ;  /* 0x00000006b8a4723c */ /* 0x000ff000000810a4 */
[C---:B--2---:R-:W-:Y:S08]  /*1a690*/  HMMA.1688.F32.TF32 R160, R156.reuse, R18, R160 ;  /* 0x000000129ca0723c */ /* 0x044ff000000810a0 */
[----:B------:R-:W-:Y:S08]  /*1a6a0*/  HMMA.1688.F32.TF32 R152, R156, R6, R152 ;  /* 0x000000069c98723c */ /* 0x000ff00000081098 */
[C---:B---3--:R-:W-:Y:S01]  /*1a6b0*/  HMMA.1688.F32.TF32 R192, R64.reuse, R18, R176 ;  /* 0x0000001240c0723c */ /* 0x048fe200000810b0 */
[----:B------:R-:W-:Y:S07]  /*1a6c0*/  LDSM.16.M88.4 R16, [R201+0x60000] ;  /* 0x06000000c910783b */ /* 0x000fee0000000200 */
[----:B------:R-:W-:Y:S01]  /*1a6d0*/  HMMA.1688.F32.TF32 R188, R64, R6, R172 ;  /* 0x0000000640bc723c */ /* 0x000fe200000810ac */
[----:B------:R-:W-:Y:S04]  /*1a6e0*/  LDS R172, [R2+0x4000] ;  /* 0x0040000002ac7984 */ /* 0x000fe80000000800 */
[----:B------:R-:W-:Y:S03]  /*1a6f0*/  LDS R174, [R2+0x5000] ;  /* 0x0050000002ae7984 */ /* 0x000fe60000000800 */
[-C--:B------:R-:W-:Y:S01]  /*1a700*/  HMMA.1688.F32.TF32 R124, R184, R34.reuse, R124 ;  /* 0x00000022b87c723c */ /* 0x080fe2000008107c */
[----:B------:R-:W-:Y:S04]  /*1a710*/  LDS R173, [R3+0x4000] ;  /* 0x0040000003ad7984 */ /* 0x000fe80000000800 */
[----:B------:R-:W1:Y:S03]  /*1a720*/  LDS R175, [R3+0x5000] ;  /* 0x0050000003af7984 */ /* 0x000e660000000800 */
[-C--:B------:R-:W-:Y:S01]  /*1a730*/  HMMA.1688.F32.TF32 R92, R156, R34.reuse, R92 ;  /* 0x000000229c5c723c */ /* 0x080fe2000008105c */
[----:B------:R-:W2:Y:S07]  /*1a740*/  LDSM.16.M88.4 R4, [R201+0x62000] ;  /* 0x06200000c904783b */ /* 0x000eae0000000200 */
[----:B------:R-:W-:Y:S08]  /*1a750*/  HMMA.1688.F32.TF32 R56, R64, R34, R56 ;  /* 0x000000224038723c */ /* 0x000ff00000081038 */
[C---:B------:R-:W-:Y:S08]  /*1a760*/  HMMA.1688.F32.TF32 R112, R184.reuse, R30, R112 ;  /* 0x0000001eb870723c */ /* 0x040ff00000081070 */
[----:B------:R-:W-:Y:S08]  /*1a770*/  HMMA.1688.F32.TF32 R108, R184, R142, R108 ;  /* 0x0000008eb86c723c */ /* 0x000ff0000008106c */
[C---:B------:R-:W-:Y:S08]  /*1a780*/  HMMA.1688.F32.TF32 R72, R156.reuse, R30, R72 ;  /* 0x0000001e9c48723c */ /* 0x040ff00000081048 */
[----:B------:R-:W-:Y:S08]  /*1a790*/  HMMA.1688.F32.TF32 R44, R156, R142, R44 ;  /* 0x0000008e9c2c723c */ /* 0x000ff0000008102c */
[----:B------:R-:W-:Y:S01]  /*1a7a0*/  HMMA.1688.F32.TF32 R32, R64, R30, R36 ;  /* 0x0000001e4020723c */ /* 0x000fe20000081024 */
[----:B------:R-:W-:Y:S07]  /*1a7b0*/  LDSM.16.M88.4 R36, [R201+0x67000] ;  /* 0x06700000c924783b */ /* 0x000fee0000000200 */
[----:B------:R-:W-:Y:S08]  /*1a7c0*/  HMMA.1688.F32.TF32 R120, R184, R26, R120 ;  /* 0x0000001ab878723c */ /* 0x000ff00000081078 */
[C---:B------:R-:W-:Y:S08]  /*1a7d0*/  HMMA.1688.F32.TF32 R96, R156.reuse, R102, R96 ;  /* 0x000000669c60723c */ /* 0x040ff00000081060 */
[C---:B------:R-:W-:Y:S08]  /*1a7e0*/  HMMA.1688.F32.TF32 R88, R156.reuse, R26, R88 ;  /* 0x0000001a9c58723c */ /* 0x040ff00000081058 */
[----:B------:R-:W-:Y:S08]  /*1a7f0*/  HMMA.1688.F32.TF32 R84, R156, R78, R84 ;  /* 0x0000004e9c54723c */ /* 0x000ff00000081054 */
[C---:B------:R-:W-:Y:S01]  /*1a800*/  HMMA.1688.F32.TF32 R60, R64.reuse, R26, R60 ;  /* 0x0000001a403c723c */ /* 0x040fe2000008103c */
[----:B------:R-:W3:Y:S07]  /*1a810*/  LDSM.16.M88.4 R24, [R201+0x63000] ;  /* 0x06300000c918783b */ /* 0x000eee0000000200 */
[----:B------:R-:W-:Y:S01]  /*1a820*/  HMMA.1688.F32.TF32 R140, R64, R142, R20 ;  /* 0x0000008e408c723c */ /* 0x000fe20000081014 */
[----:B------:R-:W5:Y:S07]  /*1a830*/  LDSM.16.M88.4 R20, [R201+0x64000] ;  /* 0x06400000c914783b */ /* 0x000f6e0000000200 */
[----:B----4-:R-:W-:Y:S08]  /*1a840*/  HMMA.1688.F32.TF32 R28, R80, R8, R164 ;  /* 0x00000008501c723c */ /* 0x010ff000000810a4 */
[C---:B-1----:R-:W-:Y:S01]  /*1a850*/  HMMA.1688.F32.TF32 R156, R172.reuse, R16, R12 ;  /* 0x00000010ac9c723c */ /* 0x042fe2000008100c */
[----:B------:R-:W-:Y:S07]  /*1a860*/  LDSM.16.M88.4 R12, [R201+0x66000] ;  /* 0x06600000c90c783b */ /* 0x000fee0000000200 */
[----:B--2---:R-:W-:Y:S01]  /*1a870*/  HMMA.1688.F32.TF32 R164, R172, R4, R40 ;  /* 0x00000004aca4723c */ /* 0x004fe20000081028 */
[----:B------:R-:W1:Y:S07]  /*1a880*/  LDSM.16.M88.4 R40, [R201+0x65000] ;  /* 0x06500000c928783b */ /* 0x000e6e0000000200 */
[C---:B------:R-:W-:Y:S08]  /*1a890*/  HMMA.1688.F32.TF32 R128, R184.reuse, R102, R128 ;  /* 0x00000066b880723c */ /* 0x040ff00000081080 */
[----:B------:R-:W-:Y:S08]  /*1a8a0*/  HMMA.1688.F32.TF32 R116, R184, R78, R116 ;  /* 0x0000004eb874723c */ /* 0x000ff00000081074 */
[C---:B------:R-:W-:Y:S01]  /*1a8b0*/  HMMA.1688.F32.TF32 R184, R64.reuse, R102, R52 ;  /* 0x0000006640b8723c */ /* 0x040fe20000081034 */
[----:B------:R-:W-:Y:S04]  /*1a8c0*/  LDS R52, [R2+0x4200] ;  /* 0x0042000002347984 */ /* 0x000fe80000000800 */
[----:B------:R-:W-:Y:S03]  /*1a8d0*/  LDS R54, [R2+0x5200] ;  /* 0x0052000002367984 */ /* 0x000fe60000000800 */
[----:B------:R-:W-:Y:S01]  /*1a8e0*/  HMMA.1688.F32.TF32 R76, R64, R78, R68 ;  /* 0x0000004e404c723c */ /* 0x000fe20000081044 */
[----:B------:R-:W-:Y:S04]  /*1a8f0*/  LDS R53, [R3+0x4200] ;  /* 0x0042000003357984 */ /* 0x000fe80000000800 */
[----:B------:R-:W2:Y:S03]  /*1a900*/  LDS R55, [R3+0x5200] ;  /* 0x0052000003377984 */ /* 0x000ea60000000800 */
[C---:B---3--:R-:W-:Y:S08]  /*1a910*/  HMMA.1688.F32.TF32 R68, R48.reuse, R24, R56 ;  /* 0x000000183044723c */ /* 0x048ff00000081038 */
[C---:B-----5:R-:W-:Y:S08]  /*1a920*/  HMMA.1688.F32.TF32 R64, R48.reuse, R20, R60 ;  /* 0x000000143040723c */ /* 0x060ff0000008103c */
[C---:B------:R-:W-:Y:S08]  /*1a930*/  HMMA.1688.F32.TF32 R192, R48.reuse, R16, R192 ;  /* 0x0000001030c0723c */ /* 0x040ff000000810c0 */
[C---:B------:R-:W-:Y:S08]  /*1a940*/  HMMA.1688.F32.TF32 R188, R48.reuse, R8, R188 ;  /* 0x0000000830bc723c */ /* 0x040ff000000810bc */
[C---:B------:R-:W-:Y:S08]  /*1a950*/  HMMA.1688.F32.TF32 R184, R48.reuse, R4, R184 ;  /* 0x0000000430b8723c */ /* 0x040ff000000810b8 */
[C---:B-1----:R-:W-:Y:S01]  /*1a960*/  HMMA.1688.F32.TF32 R60, R48.reuse, R40, R76 ;  /* 0x00000028303c723c */ /* 0x042fe2000008104c */
[----:B------:R-:W-:Y:S04]  /*1a970*/  LDS R76, [R2+0x6100] ;  /* 0x00610000024c7984 */ /* 0x000fe80000000800 */
[----:B------:R-:W-:Y:S03]  /*1a980*/  LDS R78, [R2+0x7100] ;  /* 0x00710000024e7984 */ /* 0x000fe60000000800 */
[C---:B------:R-:W-:Y:S01]  /*1a990*/  HMMA.1688.F32.TF32 R56, R48.reuse, R12, R32 ;  /* 0x0000000c3038723c */ /* 0x040fe20000081020 */
[----:B------:R-:W-:Y:S04]  /*1a9a0*/  LDS R77, [R3+0x6100] ;  /* 0x00610000034d7984 */ /* 0x000fe80000000800 */
[----:B------:R-:W-:Y:S03]  /*1a9b0*/  LDS R79, [R3+0x7100] ;  /* 0x00710000034f7984 */ /* 0x000fe60000000800 */
[----:B------:R-:W-:Y:S01]  /*1a9c0*/  HMMA.1688.F32.TF32 R48, R48, R36, R140 ;  /* 0x000000243030723c */ /* 0x000fe2000008108c */
[----:B------:R-:W-:Y:S04]  /*1a9d0*/  LDS R140, [R2+0x6000] ;  /* 0x00600000028c7984 */ /* 0x000fe80000000800 */
[----:B------:R-:W-:Y:S03]  /*1a9e0*/  LDS R142, [R2+0x7000] ;  /* 0x00700000028e7984 */ /* 0x000fe60000000800 */
[C---:B--2---:R-:W-:Y:S01]  /*1a9f0*/  HMMA.1688.F32.TF32 R176, R52.reuse, R16, R160 ;  /* 0x0000001034b0723c */ /* 0x044fe200000810a0 */
[----:B------:R-:W-:Y:S04]  /*1aa00*/  LDS R141, [R3+0x6000] ;  /* 0x00600000038d7984 */ /* 0x000fe80000000800 */
[----:B------:R-:W1:Y:S03]  /*1aa10*/  LDS R143, [R3+0x7000] ;  /* 0x00700000038f7984 */ /* 0x000e660000000800 */
[C---:B------:R-:W-:Y:S01]  /*1aa20*/  HMMA.1688.F32.TF32 R100, R52.reuse, R8, R152 ;  /* 0x000000083464723c */ /* 0x040fe20000081098 */
[----:B------:R-:W-:Y:S04]  /*1aa30*/  LDS R32, [R2+0x6200] ;  /* 0x0062000002207984 */ /* 0x000fe80000000800 */
[----:B------:R-:W-:Y:S03]  /*1aa40*/  LDS R34, [R2+0x7200] ;  /* 0x0072000002227984 */ /* 0x000fe60000000800 */
[C---:B------:R-:W-:Y:S01]  /*1aa50*/  HMMA.1688.F32.TF32 R96, R52.reuse, R4, R96 ;  /* 0x000000043460723c */ /* 0x040fe20000081060 */
[----:B------:R-:W-:Y:S04]  /*1aa60*/  LDS R33, [R3+0x6200] ;  /* 0x0062000003217984 */ /* 0x000fe80000000800 */
[----:B------:R-:W2:Y:S03]  /*1aa70*/  LDS R35, [R3+0x7200] ;  /* 0x0072000003237984 */ /* 0x000ea60000000800 */
[C---:B------:R-:W-:Y:S08]  /*1aa80*/  HMMA.1688.F32.TF32 R92, R52.reuse, R24, R92 ;  /* 0x00000018345c723c */ /* 0x040ff0000008105c */
[C---:B------:R-:W-:Y:S08]  /*1aa90*/  HMMA.1688.F32.TF32 R88, R52.reuse, R20, R88 ;  /* 0x000000143458723c */ /* 0x040ff00000081058 */
[C---:B------:R-:W-:Y:S08]  /*1aaa0*/  HMMA.1688.F32.TF32 R84, R52.reuse, R40, R84 ;  /* 0x000000283454723c */ /* 0x040ff00000081054 */
[C---:B------:R-:W-:Y:S08]  /*1aab0*/  HMMA.1688.F32.TF32 R72, R52.reuse, R12, R72 ;  /* 0x0000000c3448723c */ /* 0x040ff00000081048 */
[----:B------:R-:W-:Y:S01]  /*1aac0*/  HMMA.1688.F32.TF32 R44, R52, R36, R44 ;  /* 0x00000024342c723c */ /* 0x000fe2000008102c */
[----:B------:R-:W-:Y:S04]  /*1aad0*/  LDS R52, [R2+0x6300] ;  /* 0x0063000002347984 */ /* 0x000fe80000000800 */
[----:B------:R-:W-:Y:S03]  /*1aae0*/  LDS R54, [R2+0x7300] ;  /* 0x0073000002367984 */ /* 0x000fe60000000800 */
[C---:B------:R-:W-:Y:S01]  /*1aaf0*/  HMMA.1688.F32.TF32 R160, R172.reuse, R8, R144 ;  /* 0x00000008aca0723c */ /* 0x040fe20000081090 */
[----:B------:R-:W-:Y:S04]  /*1ab00*/  LDS R53, [R3+0x6300] ;  /* 0x0063000003357984 */ /* 0x000fe80000000800 */
[----:B------:R-:W3:Y:S03]  /*1ab10*/  LDS R55, [R3+0x7300] ;  /* 0x0073000003377984 */ /* 0x000ee60000000800 */
        /* <DEDUP_REMOVED lines=8> */
[----:B------:R-:W-:Y:S03]  /*1aba0*/  LDS R183, [R3+0xf000] ;  /* 0x00f0000003b77984 */ /* 0x000fe60000000800 */
[----:B------:R-:W-:Y:S08]  /*1abb0*/  HMMA.1688.F32.TF32 R144, R172, R12, R148 ;  /* 0x0000000cac90723c */ /* 0x000ff00000081094 */
[C---:B------:R-:W-:Y:S08]  /*1abc0*/  HMMA.1688.F32.TF32 R136, R80.reuse, R16, R136 ;  /* 0x000000105088723c */ /* 0x040ff00000081088 */
[----:B------:R-:W-:Y:S08]  /*1abd0*/  HMMA.1688.F32.TF32 R128, R80, R4, R128 ;  /* 0x000000045080723c */ /* 0x000ff00000081080 */
[----:B------:R-:W-:Y:S01]  /*1abe0*/  HMMA.1688.F32.TF32 R104, R172, R36, R104 ;  /* 0x00000024ac68723c */ /* 0x000fe20000081068 */
[----:B------:R-:W-:Y:S04]  /*1abf0*/  LDS R172, [R2+0xa100] ;  /* 0x00a1000002ac7984 */ /* 0x000fe80000000800 */
[----:B------:R-:W-:Y:S03]  /*1ac00*/  LDS R174, [R2+0xb100] ;  /* 0x00b1000002ae7984 */ /* 0x000fe60000000800 */
[C---:B------:R-:W-:Y:S01]  /*1ac10*/  HMMA.1688.F32.TF32 R124, R80.reuse, R24, R124 ;  /* 0x00000018507c723c */ /* 0x040fe2000008107c */
[----:B------:R-:W-:Y:S04]  /*1ac20*/  LDS R173, [R3+0xa100] ;  /* 0x00a1000003ad7984 */ /* 0x000fe80000000800 */
[----:B------:R-:W-:Y:S03]  /*1ac30*/  LDS R175, [R3+0xb100] ;  /* 0x00b1000003af7984 */ /* 0x000fe60000000800 */
[C---:B------:R-:W-:Y:S08]  /*1ac40*/  HMMA.1688.F32.TF32 R120, R80.reuse, R20, R120 ;  /* 0x000000145078723c */ /* 0x040ff00000081078 */
[C---:B------:R-:W-:Y:S08]  /*1ac50*/  HMMA.1688.F32.TF32 R116, R80.reuse, R40, R116 ;  /* 0x000000285074723c */ /* 0x040ff00000081074 */
[C---:B------:R-:W-:Y:S08]  /*1ac60*/  HMMA.1688.F32.TF32 R112, R80.reuse, R12, R112 ;  /* 0x0000000c5070723c */ /* 0x040ff00000081070 */
[----:B------:R-:W-:Y:S01]  /*1ac70*/  HMMA.1688.F32.TF32 R108, R80, R36, R108 ;  /* 0x00000024506c723c */ /* 0x000fe2000008106c */
[----:B------:R-:W-:Y:S04]  /*1ac80*/  LDS R80, [R2+0x8000] ;  /* 0x0080000002507984 */ /* 0x000fe80000000800 */
[----:B------:R-:W-:Y:S03]  /*1ac90*/  LDS R82, [R2+0x9000] ;  /* 0x0090000002527984 */ /* 0x000fe60000000800 */
[C---:B-1----:R-:W-:Y:S01]  /*1aca0*/  HMMA.1688.F32.TF32 R156, R140.reuse, R18, R156 ;  /* 0x000000128c9c723c */ /* 0x042fe2000008109c */
[----:B------:R-:W-:Y:S04]  /*1acb0*/  LDS R81, [R3+0x8000] ;  /* 0x0080000003517984 */ /* 0x000fe80000000800 */
[----:B------:R-:W-:Y:S03]  /*1acc0*/  LDS R83, [R3+0x9000] ;  /* 0x0090000003537984 */ /* 0x000fe60000000800 */
[C---:B------:R-:W-:Y:S08]  /*1acd0*/  HMMA.1688.F32.TF32 R160, R140.reuse, R10, R160 ;  /* 0x0000000a8ca0723c */ /* 0x040ff000000810a0 */
[C---:B------:R-:W-:Y:S08]  /*1ace0*/  HMMA.1688.F32.TF32 R164, R140.reuse, R6, R164 ;  /* 0x000000068ca4723c */ /* 0x040ff000000810a4 */
[C---:B------:R-:W-:Y:S08]  /*1acf0*/  HMMA.1688.F32.TF32 R168, R140.reuse, R26, R168 ;  /* 0x0000001a8ca8723c */ /* 0x040ff000000810a8 */
[C---:B------:R-:W-:Y:S08]  /*1ad00*/  HMMA.1688.F32.TF32 R152, R140.reuse, R22, R152 ;  /* 0x000000168c98723c */ /* 0x040ff00000081098 */
[C---:B------:R-:W-:Y:S08]  /*1ad10*/  HMMA.1688.F32.TF32 R148, R140.reuse, R42, R132 ;  /* 0x0000002a8c94723c */ /* 0x040ff00000081084 */
[C---:B------:R-:W-:Y:S08]  /*1ad20*/  HMMA.1688.F32.TF32 R144, R140.reuse, R14, R144 ;  /* 0x0000000e8c90723c */ /* 0x040ff00000081090 */
[----:B------:R-:W-:Y:S08]  /*1ad30*/  HMMA.1688.F32.TF32 R140, R140, R38, R104 ;  /* 0x000000268c8c723c */ /* 0x000ff00000081068 */
[C---:B------:R-:W-:Y:S08]  /*1ad40*/  HMMA.1688.F32.TF32 R136, R76.reuse, R18, R136 ;  /* 0x000000124c88723c */ /* 0x040ff00000081088 */
[C---:B------:R-:W-:Y:S08]  /*1ad50*/  HMMA.1688.F32.TF32 R132, R76.reuse, R10, R28 ;  /* 0x0000000a4c84723c */ /* 0x040ff0000008101c */
[C---:B------:R-:W-:Y:S08]  /*1ad60*/  HMMA.1688.F32.TF32 R128, R76.reuse, R6, R128 ;  /* 0x000000064c80723c */ /* 0x040ff00000081080 */
[C---:B------:R-:W-:Y:S08]  /*1ad70*/  HMMA.1688.F32.TF32 R124, R76.reuse, R26, R124 ;  /* 0x0000001a4c7c723c */ /* 0x040ff0000008107c */
[C---:B------:R-:W-:Y:S08]  /*1ad80*/  HMMA.1688.F32.TF32 R120, R76.reuse, R22, R120 ;  /* 0x000000164c78723c */ /* 0x040ff00000081078 */
[C---:B------:R-:W-:Y:S08]  /*1ad90*/  HMMA.1688.F32.TF32 R116, R76.reuse, R42, R116 ;  /* 0x0000002a4c74723c */ /* 0x040ff00000081074 */
[C---:B------:R-:W-:Y:S08]  /*1ada0*/  HMMA.1688.F32.TF32 R112, R76.reuse, R14, R112 ;  /* 0x0000000e4c70723c */ /* 0x040ff00000081070 */
[----:B------:R-:W-:Y:S08]  /*1adb0*/  HMMA.1688.F32.TF32 R108, R76, R38, R108 ;  /* 0x000000264c6c723c */ /* 0x000ff0000008106c */
[C---:B--2---:R-:W-:Y:S01]  /*1adc0*/  HMMA.1688.F32.TF32 R104, R32.reuse, R18, R176 ;  /* 0x000000122068723c */ /* 0x044fe200000810b0 */
        /* <DEDUP_REMOVED lines=8> */
[C---:B------:R-:W-:Y:S08]  /*1ae50*/  HMMA.1688.F32.TF32 R84, R32.reuse, R42, R84 ;  /* 0x0000002a2054723c */ /* 0x040ff00000081054 */
[C---:B------:R-:W-:Y:S08]  /*1ae60*/  HMMA.1688.F32.TF32 R72, R32.reuse, R14, R72 ;  /* 0x0000000e2048723c */ /* 0x040ff00000081048 */
[----:B------:R-:W-:Y:S08]  /*1ae70*/  HMMA.1688.F32.TF32 R44, R32, R38, R44 ;  /* 0x00000026202c723c */ /* 0x000ff0000008102c */
[C---:B---3--:R-:W-:Y:S01]  /*1ae80*/  HMMA.1688.F32.TF32 R76, R52.reuse, R18, R192 ;  /* 0x00000012344c723c */ /* 0x048fe200000810c0 */
        /* <DEDUP_REMOVED lines=8> */
[C---:B------:R-:W-:Y:S01]  /*1af10*/  HMMA.1688.F32.TF32 R24, R52.reuse, R26, R68 ;  /* 0x0000001a3418723c */ /* 0x040fe20000081044 */
[----:B------:R-:W1:Y:S07]  /*1af20*/  LDSM.16.M88.4 R68, [R200+0x65080] ;  /* 0x06508000c844783b */ /* 0x000e6e0000000200 */
[C---:B------:R-:W-:Y:S01]  /*1af30*/  HMMA.1688.F32.TF32 R20, R52.reuse, R22, R64 ;  /* 0x000000163414723c */ /* 0x040fe20000081040 */
[----:B------:R-:W2:Y:S07]  /*1af40*/  LDSM.16.M88.4 R64, [R200+0x67080] ;  /* 0x06708000c840783b */ /* 0x000eae0000000200 */
[C---:B------:R-:W-:Y:S01]  /*1af50*/  HMMA.1688.F32.TF32 R16, R52.reuse, R42, R60 ;  /* 0x0000002a3410723c */ /* 0x040fe2000008103c */
[----:B------:R-:W3:Y:S04]  /*1af60*/  LDSM.16.M88.4 R40, [R200+0x60080] ;  /* 0x06008000c828783b */ /* 0x000ee80000000200 */
[----:B------:R-:W-:Y:S03]  /*1af70*/  LDSM.16.M88.4 R60, [R200+0x64080] ;  /* 0x06408000c83c783b */ /* 0x000fe60000000200 */
[C---:B------:R-:W-:Y:S01]  /*1af80*/  HMMA.1688.F32.TF32 R12, R52.reuse, R14, R56 ;  /* 0x0000000e340c723c */ /* 0x040fe20000081038 */
[----:B------:R-:W4:Y:S07]  /*1af90*/  LDSM.16.M88.4 R56, [R200+0x63080] ;  /* 0x06308000c838783b */ /* 0x000f2e0000000200 */
[----:B------:R-:W-:Y:S01]  /*1afa0*/  HMMA.1688.F32.TF32 R4, R52, R38, R48 ;  /* 0x000000263404723c */ /* 0x000fe20000081030 */
[----:B------:R-:W5:Y:S04]  /*1afb0*/  LDSM.16.M88.4 R48, [R200+0x61080] ;  /* 0x06108000c830783b */ /* 0x000f680000000200 */
[----:B------:R-:W5:Y:S04]  /*1afc0*/  LDSM.16.M88.4 R52, [R200+0x62080] ;  /* 0x06208000c834783b */ /* 0x000f680000000200 */
[----:B------:R-:W5:Y:S01]  /*1afd0*/  LDSM.16.M88.4 R36, [R200+0x66080] ;  /* 0x06608000c824783b */ /* 0x000f620000000200 */
[C---:B-1----:R-:W-:Y:S08]  /*1afe0*/  HMMA.1688.F32.TF32 R148, R80.reuse, R68, R148 ;  /* 0x000000445094723c */ /* 0x042ff00000081094 */
[C---:B--2---:R-:W-:Y:S08]  /*1aff0*/  HMMA.1688.F32.TF32 R140, R80.reuse, R64, R140 ;  /* 0x00000040508c723c */ /* 0x044ff0000008108c */
[C---:B---3--:R-:W-:Y:S08]  /*1b000*/  HMMA.1688.F32.TF32 R156, R80.reuse, R40, R156 ;  /* 0x00000028509c723c */ /* 0x048ff0000008109c */
[C---:B----4-:R-:W-:Y:S08]  /*1b010*/  HMMA.1688.F32.TF32 R168, R80.reuse, R56, R168 ;  /* 0x0000003850a8723c */ /* 0x050ff000000810a8 */
[C---:B-----5:R-:W-:Y:S08]  /*1b020*/  HMMA.1688.F32.TF32 R160, R80.reuse, R48, R160 ;  /* 0x0000003050a0723c */ /* 0x060ff000000810a0 */
[C---:B------:R-:W-:Y:S08]  /*1b030*/  HMMA.1688.F32.TF32 R164, R80.reuse, R52, R164 ;  /* 0x0000003450a4723c */ /* 0x040ff000000810a4 */
[C---:B------:R-:W-:Y:S08]  /*1b040*/  HMMA.1688.F32.TF32 R152, R80.reuse, R60, R152 ;  /* 0x0000003c5098723c */ /* 0x040ff00000081098 */
[----:B------:R-:W-:Y:S01]  /*1b050*/  HMMA.1688.F32.TF32 R144, R80, R36, R144 ;  /* 0x000000245090723c */ /* 0x000fe20000081090 */
[----:B------:R-:W-:Y:S04]  /*1b060*/  LDS R80, [R2+0x8200] ;  /* 0x0082000002507984 */ /* 0x000fe80000000800 */
[----:B------:R-:W-:Y:S03]  /*1b070*/  LDS R82, [R2+0x9200] ;  /* 0x0092000002527984 */ /* 0x000fe60000000800 */
[C---:B------:R-:W-:Y:S01]  /*1b080*/  HMMA.1688.F32.TF32 R136, R8.reuse, R40, R136 ;  /* 0x000000280888723c */ /* 0x040fe20000081088 */
[----:B------:R-:W-:Y:S04]  /*1b090*/  LDS R81, [R3+0x8200] ;  /* 0x0082000003517984 */ /* 0x000fe80000000800 */
[----:B------:R-:W1:Y:S03]  /*1b0a0*/  LDS R83, [R3+0x9200] ;  /* 0x0092000003537984 */ /* 0x000e660000000800 */
[C---:B------:R-:W-:Y:S08]  /*1b0b0*/  HMMA.1688.F32.TF32 R132, R8.reuse, R48, R132 ;  /* 0x000000300884723c */ /* 0x040ff00000081084 */
[C---:B------:R-:W-:Y:S08]  /*1b0c0*/  HMMA.1688.F32.TF32 R128, R8.reuse, R52, R128 ;  /* 0x000000340880723c */ /* 0x040ff00000081080 */
[C---:B------:R-:W-:Y:S08]  /*1b0d0*/  HMMA.1688.F32.TF32 R124, R8.reuse, R56, R124 ;  /* 0x00000038087c723c */ /* 0x040ff0000008107c */
        /* <DEDUP_REMOVED lines=52> */
[C---:B-1----:R-:W-:Y:S08]  /*1b420*/  HMMA.1688.F32.TF32 R104, R80.reuse, R42, R104 ;  /* 0x0000002a5068723c */ /* 0x042ff00000081068 */
        /* <DEDUP_REMOVED lines=9> */
[C---:B--2---:R-:W-:Y:S01]  /*1b4c0*/  HMMA.1688.F32.TF32 R40, R8.reuse, R42, R76 ;  /* 0x0000002a0828723c */ /* 0x044fe2000008104c */
        /* <DEDUP_REMOVED lines=9> */
[----:B------:R-:W1:Y:S04]  /*1b560*/  LDSM.16.M88.4 R32, [R201+0x60080] ;  /* 0x06008000c920783b */ /* 0x000e680000000200 */
[----:B------:R-:W2:Y:S03]  /*1b570*/  LDSM.16.M88.4 R28, [R201+0x61080] ;  /* 0x06108000c91c783b */ /* 0x000ea60000000200 */
[C---:B------:R-:W-:Y:S01]  /*1b580*/  HMMA.1688.F32.TF32 R60, R8.reuse, R62, R20 ;  /* 0x0000003e083c723c */ /* 0x040fe20000081014 */
[----:B------:R-:W3:Y:S04]  /*1b590*/  LDSM.16.M88.4 R24, [R201+0x62080] ;  /* 0x06208000c918783b */ /* 0x000ee80000000200 */
[----:B------:R-:W4:Y:S03]  /*1b5a0*/  LDSM.16.M88.4 R20, [R201+0x63080] ;  /* 0x06308000c914783b */ /* 0x000f260000000200 */
[C---:B------:R-:W-:Y:S01]  /*1b5b0*/  HMMA.1688.F32.TF32 R68, R8.reuse, R70, R16 ;  /* 0x000000460844723c */ /* 0x040fe20000081010 */
[----:B------:R-:W5:Y:S07]  /*1b5c0*/  LDSM.16.M88.4 R16, [R201+0x64080] ;  /* 0x06408000c910783b */ /* 0x000f6e0000000200 */
[C---:B------:R-:W-:Y:S01]  /*1b5d0*/  HMMA.1688.F32.TF32 R36, R8.reuse, R38, R12 ;  /* 0x000000260824723c */ /* 0x040fe2000008100c */
[----:B------:R-:W4:Y:S07]  /*1b5e0*/  LDSM.16.M88.4 R12, [R201+0x65080] ;  /* 0x06508000c90c783b */ /* 0x000f2e0000000200 */
[----:B------:R-:W-:Y:S01]  /*1b5f0*/  HMMA.1688.F32.TF32 R64, R8, R66, R4 ;  /* 0x000000420840723c */ /* 0x000fe20000081004 */
[----:B------:R-:W5:Y:S04]  /*1b600*/  LDSM.16.M88.4 R8, [R201+0x66080] ;  /* 0x06608000c908783b */ /* 0x000f680000000200 */
[----:B------:R-:W5:Y:S03]  /*1b610*/  LDSM.16.M88.4 R4, [R201+0x67080] ;  /* 0x06708000c904783b */ /* 0x000f660000000200 */
        /* <DEDUP_REMOVED lines=49> */
[C---:B------:R-:W-:Y:S01]  /*1b930*/  HMMA.1688.F32.TF32 R160, R180.reuse, R30, R160 ;  /* 0x0000001eb4a0723c */ /* 0x040fe200000810a0 */
[----:B------:R-:W-:Y:S07]  /*1b940*/  LDSM.16.M88.4 R156, [R200+0x60100] ;  /* 0x06010000c89c783b */ /* 0x000fee0000000200 */
        /* <DEDUP_REMOVED lines=17> */
[----:B------:R-:W-:Y:S01]  /*1ba60*/  HMMA.1688.F32.TF32 R44, R80, R6, R44 ;  /* 0x00000006502c723c */ /* 0x000fe2000008102c */
[----:B------:R-:W1:Y:S07]  /*1ba70*/  LDSM.16.M88.4 R80, [R200+0x61100] ;  /* 0x06110000c850783b */ /* 0x000e6e0000000200 */
[C---:B--2---:R-:W-:Y:S08]  /*1ba80*/  HMMA.1688.F32.TF32 R40, R76.reuse, R34, R40 ;  /* 0x000000224c28723c */ /* 0x044ff00000081028 */
[C---:B------:R-:W-:Y:S08]  /*1ba90*/  HMMA.1688.F32.TF32 R48, R76.reuse, R30, R48 ;  /* 0x0000001e4c30723c */ /* 0x040ff00000081030 */
[C---:B------:R-:W-:Y:S08]  /*1baa0*/  HMMA.1688.F32.TF32 R52, R76.reuse, R26, R52 ;  /* 0x0000001a4c34723c */ /* 0x040ff00000081034 */
[C---:B------:R-:W-:Y:S08]  /*1bab0*/  HMMA.1688.F32.TF32 R56, R76.reuse, R22, R56 ;  /* 0x000000164c38723c */ /* 0x040ff00000081038 */
[C---:B------:R-:W-:Y:S08]  /*1bac0*/  HMMA.1688.F32.TF32 R60, R76.reuse, R18, R60 ;  /* 0x000000124c3c723c */ /* 0x040ff0000008103c */
[C---:B------:R-:W-:Y:S08]  /*1bad0*/  HMMA.1688.F32.TF32 R68, R76.reuse, R14, R68 ;  /* 0x0000000e4c44723c */ /* 0x040ff00000081044 */
[C---:B------:R-:W-:Y:S08]  /*1bae0*/  HMMA.1688.F32.TF32 R36, R76.reuse, R10, R36 ;  /* 0x0000000a4c24723c */ /* 0x040ff00000081024 */
[----:B------:R-:W-:Y:S01]  /*1baf0*/  HMMA.1688.F32.TF32 R64, R76, R6, R64 ;  /* 0x000000064c40723c */ /* 0x000fe20000081040 */
[----:B------:R-:W2:Y:S07]  /*1bb00*/  LDSM.16.M88.4 R76, [R200+0x62100] ;  /* 0x06210000c84c783b */ /* 0x000eae0000000200 */
[C---:B------:R-:W-:Y:S08]  /*1bb10*/  HMMA.1688.F32.TF32 R112, R176.reuse, R10, R112 ;  /* 0x0000000ab070723c */ /* 0x040ff00000081070 */
[C---:B------:R-:W-:Y:S08]  /*1bb20*/  HMMA.1688.F32.TF32 R108, R176.reuse, R6, R108 ;  /* 0x00000006b06c723c */ /* 0x040ff0000008106c */
[C---:B------:R-:W-:Y:S01]  /*1bb30*/  HMMA.1688.F32.TF32 R136, R176.reuse, R34, R136 ;  /* 0x00000022b088723c */ /* 0x040fe20000081088 */
[----:B------:R-:W3:Y:S07]  /*1bb40*/  LDSM.16.M88.4 R32, [R200+0x63100] ;  /* 0x06310000c820783b */ /* 0x000eee0000000200 */
[C---:B------:R-:W-:Y:S01]  /*1bb50*/  HMMA.1688.F32.TF32 R132, R176.reuse, R30, R132 ;  /* 0x0000001eb084723c */ /* 0x040fe20000081084 */
[----:B------:R-:W4:Y:S07]  /*1bb60*/  LDSM.16.M88.4 R28, [R200+0x64100] ;  /* 0x06410000c81c783b */ /* 0x000f2e0000000200 */
[C---:B------:R-:W-:Y:S01]  /*1bb70*/  HMMA.1688.F32.TF32 R128, R176.reuse, R26, R128 ;  /* 0x0000001ab080723c */ /* 0x040fe20000081080 */
[----:B------:R-:W5:Y:S07]  /*1bb80*/  LDSM.16.M88.4 R24, [R200+0x65100] ;  /* 0x06510000c818783b */ /* 0x000f6e0000000200 */
[C---:B------:R-:W-:Y:S01]  /*1bb90*/  HMMA.1688.F32.TF32 R124, R176.reuse, R22, R124 ;  /* 0x00000016b07c723c */ /* 0x040fe2000008107c */
[----:B------:R-:W-:Y:S07]  /*1bba0*/  LDSM.16.M88.4 R20, [R200+0x66100] ;  /* 0x06610000c814783b */ /* 0x000fee0000000200 */
[C---:B------:R-:W-:Y:S01]  /*1bbb0*/  HMMA.1688.F32.TF32 R120, R176.reuse, R18, R120 ;  /* 0x00000012b078723c */ /* 0x040fe20000081078 */
[----:B------:R-:W-:Y:S07]  /*1bbc0*/  LDSM.16.M88.4 R16, [R200+0x67100] ;  /* 0x06710000c810783b */ /* 0x000fee0000000200 */
[----:B------:R-:W-:Y:S01]  /*1bbd0*/  HMMA.1688.F32.TF32 R116, R176, R14, R116 ;  /* 0x0000000eb074723c */ /* 0x000fe20000081074 */
[----:B------:R-:W-:Y:S04]  /*1bbe0*/  LDS R176, [R2+0x10100] ;  /* 0x0101000002b07984 */ /* 0x000fe80000000800 */
[----:B------:R-:W-:Y:S03]  /*1bbf0*/  LDS R178, [R2+0x11100] ;  /* 0x0111000002b27984 */ /* 0x000fe60000000800 */
[C---:B-1----:R-:W-:Y:S01]  /*1bc00*/  HMMA.1688.F32.TF32 R8, R180.reuse, R80, R160 ;  /* 0x00000050b408723c */ /* 0x042fe200000810a0 */
[----:B------:R-:W-:Y:S04]  /*1bc10*/  LDS R177, [R3+0x10100] ;  /* 0x0101000003b17984 */ /* 0x000fe80000000800 */
[----:B------:R-:W1:Y:S03]  /*1bc20*/  LDS R179, [R3+0x11100] ;  /* 0x0111000003b37984 */ /* 0x000e660000000800 */
[C---:B--2---:R-:W-:Y:S01]  /*1bc30*/  HMMA.1688.F32.TF32 R4, R180.reuse, R76, R164 ;  /* 0x0000004cb404723c */ /* 0x044fe200000810a4 */
[----:B------:R-:W-:Y:S04]  /*1bc40*/  LDS R164, [R2+0x10200] ;  /* 0x0102000002a47984 */ /* 0x000fe80000000800 */
[----:B------:R-:W-:Y:S03]  /*1bc50*/  LDS R166, [R2+0x11200] ;  /* 0x0112000002a67984 */ /* 0x000fe60000000800 */
[C---:B------:R-:W-:Y:S01]  /*1bc60*/  HMMA.1688.F32.TF32 R12, R180.reuse, R156, R172 ;  /* 0x0000009cb40c723c */ /* 0x040fe200000810ac */
[----:B------:R-:W-:Y:S04]  /*1bc70*/  LDS R165, [R3+0x10200] ;  /* 0x0102000003a57984 */ /* 0x000fe80000000800 */
[----:B------:R-:W2:Y:S03]  /*1bc80*/  LDS R167, [R3+0x11200] ;  /* 0x0112000003a77984 */ /* 0x000ea60000000800 */
[C---:B---3--:R-:W-:Y:S01]  /*1bc90*/  HMMA.1688.F32.TF32 R168, R180.reuse, R32, R168 ;  /* 0x00000020b4a8723c */ /* 0x048fe200000810a8 */
[----:B------:R-:W-:Y:S04]  /*1bca0*/  LDS R160, [R2+0x10300] ;  /* 0x0103000002a07984 */ /* 0x000fe80000000800 */
[----:B------:R-:W-:Y:S03]  /*1bcb0*/  LDS R162, [R2+0x11300] ;  /* 0x0113000002a27984 */ /* 0x000fe60000000800 */
[C---:B----4-:R-:W-:Y:S01]  /*1bcc0*/  HMMA.1688.F32.TF32 R152, R180.reuse, R28, R152 ;  /* 0x0000001cb498723c */ /* 0x050fe20000081098 */
[----:B------:R-:W-:Y:S04]  /*1bcd0*/  LDS R161, [R3+0x10300] ;  /* 0x0103000003a17984 */ /* 0x000fe80000000800 */
[----:B------:R-:W3:Y:S03]  /*1bce0*/  LDS R163, [R3+0x11300] ;  /* 0x0113000003a37984 */ /* 0x000ee60000000800 */
[----:B-----5:R-:W-:Y:S01]  /*1bcf0*/  HMMA.1688.F32.TF32 R148, R180, R24, R148 ;  /* 0x00000018b494723c */ /* 0x020fe20000081094 */
        /* <DEDUP_REMOVED lines=26> */
[C---:B---3--:R-:W-:Y:S01]  /*1bea0*/  HMMA.1688.F32.TF32 R40, R160.reuse, R156, R40 ;  /* 0x0000009ca028723c */ /* 0x048fe20000081028 */
        /* <DEDUP_REMOVED lines=46> */
[----:B------:R-:W-:Y:S04]  /*1c190*/  LDSM.16.M88.4 R156, [R201+0x60100] ;  /* 0x06010000c99c783b */ /* 0x000fe80000000200 */
[----:B------:R-:W-:Y:S03]  /*1c1a0*/  LDS R165, [R3+0x14000] ;  /* 0x0140000003a57984 */ /* 0x000fe60000000800 */
[C---:B------:R-:W-:Y:S01]  /*1c1b0*/  HMMA.1688.F32.TF32 R48, R160.reuse, R82, R48 ;  /* 0x00000052a030723c */ /* 0x040fe20000081030 */
[----:B------:R-:W-:Y:S04]  /*1c1c0*/  LDSM.16.M88.4 R80, [R201+0x61100] ;  /* 0x06110000c950783b */ /* 0x000fe80000000200 */
[----:B------:R-:W1:Y:S03]  /*1c1d0*/  LDS R167, [R3+0x15000] ;  /* 0x0150000003a77984 */ /* 0x000e660000000800 */
[C---:B------:R-:W-:Y:S01]  /*1c1e0*/  HMMA.1688.F32.TF32 R52, R160.reuse, R78, R52 ;  /* 0x0000004ea034723c */ /* 0x040fe20000081034 */
[----:B------:R-:W2:Y:S07]  /*1c1f0*/  LDSM.16.M88.4 R76, [R201+0x62100] ;  /* 0x06210000c94c783b */ /* 0x000eae0000000200 */
        /* <DEDUP_REMOVED lines=14> */
[C---:B------:R-:W-:Y:S01]  /*1c2e0*/  HMMA.1688.F32.TF32 R8, R164.reuse, R80, R8 ;  /* 0x00000050a408723c */ /* 0x040fe20000081008 */
[----:B------:R-:W1:Y:S07]  /*1c2f0*/  LDSM.16.M88.4 R16, [R201+0x67100] ;  /* 0x06710000c910783b */ /* 0x000e6e0000000200 */
[C---:B--2---:R-:W-:Y:S08]  /*1c300*/  HMMA.1688.F32.TF32 R4, R164.reuse, R76, R4 ;  /* 0x0000004ca404723c */ /* 0x044ff00000081004 */
[C---:B---3--:R-:W-:Y:S08]  /*1c310*/  HMMA.1688.F32.TF32 R168, R164.reuse, R32, R168 ;  /* 0x00000020a4a8723c */ /* 0x048ff000000810a8 */
[C---:B----4-:R-:W-:Y:S08]  /*1c320*/  HMMA.1688.F32.TF32 R152, R164.reuse, R28, R152 ;  /* 0x0000001ca498723c */ /* 0x050ff00000081098 */
[----:B-----5:R-:W-:Y:S08]  /*1c330*/  HMMA.1688.F32.TF32 R148, R164, R24, R148 ;  /* 0x00000018a494723c */ /* 0x020ff00000081094 */
        /* <DEDUP_REMOVED lines=13> */
[----:B------:R-:W-:Y:S01]  /*1c410*/  HMMA.1688.F32.TF32 R140, R164, R16, R140 ;  /* 0x00000010a48c723c */ /* 0x000fe2000008108c */
[----:B------:R-:W-:Y:S04]  /*1c420*/  LDS R164, [R2+0x14200] ;  /* 0x0142000002a47984 */ /* 0x000fe80000000800 */
[----:B------:R-:W-:Y:S03]  /*1c430*/  LDS R166, [R2+0x15200] ;  /* 0x0152000002a67984 */ /* 0x000fe60000000800 */
[C---:B------:R-:W-:Y:S01]  /*1c440*/  HMMA.1688.F32.TF32 R184, R192.reuse, R34, R168 ;  /* 0x00000022c0b8723c */ /* 0x040fe200000810a8 */
[----:B------:R-:W-:Y:S04]  /*1c450*/  LDS R165, [R3+0x14200] ;  /* 0x0142000003a57984 */ /* 0x000fe80000000800 */
[----:B------:R-:W2:Y:S03]  /*1c460*/  LDS R167, [R3+0x15200] ;  /* 0x0152000003a77984 */ /* 0x000ea60000000800 */
[C---:B------:R-:W-:Y:S08]  /*1c470*/  HMMA.1688.F32.TF32 R176, R192.reuse, R26, R148 ;  /* 0x0000001ac0b0723c */ /* 0x040ff00000081094 */
[C---:B------:R-:W-:Y:S01]  /*1c480*/  HMMA.1688.F32.TF32 R148, R192.reuse, R22, R144 ;  /* 0x00000016c094723c */ /* 0x040fe20000081090 */
[----:B------:R-:W-:Y:S07]  /*1c490*/  LDSM.16.M88.4 R144, [R200+0x61180] ;  /* 0x06118000c890783b */ /* 0x000fee0000000200 */
        /* <DEDUP_REMOVED lines=27> */
[----:B-1----:R-:W-:Y:S01]  /*1c650*/  HMMA.1688.F32.TF32 R48, R160, R82, R48 ;  /* 0x00000052a030723c */ /* 0x002fe20000081030 */
[----:B------:R-:W-:Y:S04]  /*1c660*/  LDS R165, [R3+0x16200] ;  /* 0x0162000003a57984 */ /* 0x000fe80000000800 */
[----:B------:R-:W1:Y:S03]  /*1c670*/  LDS R167, [R3+0x17200] ;  /* 0x0172000003a77984 */ /* 0x000e660000000800 */
        /* <DEDUP_REMOVED lines=9> */
[----:B-1----:R-:W-:Y:S01]  /*1c710*/  HMMA.1688.F32.TF32 R152, R164, R82, R100 ;  /* 0x00000052a498723c */ /* 0x002fe20000081064 */
[----:B------:R-:W-:Y:S04]  /*1c720*/  LDS R100, [R2+0x18100] ;  /* 0x0181000002647984 */ /* 0x000fe80000000800 */
[----:B------:R-:W-:Y:S03]  /*1c730*/  LDS R102, [R2+0x19100] ;  /* 0x0191000002667984 */ /* 0x000fe60000000800 */
[----:B------:R-:W-:Y:S01]  /*1c740*/  HMMA.1688.F32.TF32 R188, R192, R78, R4 ;  /* 0x0000004ec0bc723c */ /* 0x000fe20000081004 */
[----:B------:R-:W-:Y:S04]  /*1c750*/  LDS R101, [R3+0x18100] ;  /* 0x0181000003657984 */ /* 0x000fe80000000800 */
[----:B------:R-:W1:Y:S03]  /*1c760*/  LDS R103, [R3+0x19100] ;  /* 0x0191000003677984 */ /* 0x000e660000000800 */
[C---:B------:R-:W-:Y:S01]  /*1c770*/  HMMA.1688.F32.TF32 R172, R164.reuse, R158, R104 ;  /* 0x0000009ea4ac723c */ /* 0x040fe20000081068 */
[----:B------:R-:W-:Y:S04]  /*1c780*/  LDS R104, [R2+0x18000] ;  /* 0x0180000002687984 */ /* 0x000fe80000000800 */
[----:B------:R-:W-:Y:S03]  /*1c790*/  LDS R106, [R2+0x19000] ;  /* 0x01900000026a7984 */ /* 0x000fe60000000800 */
[C---:B------:R-:W-:Y:S01]  /*1c7a0*/  HMMA.1688.F32.TF32 R96, R164.reuse, R78, R96 ;  /* 0x0000004ea460723c */ /* 0x040fe20000081060 */
[----:B------:R-:W-:Y:S04]  /*1c7b0*/  LDS R105, [R3+0x18000] ;  /* 0x0180000003697984 */ /* 0x000fe80000000800 */
[----:B------:R-:W-:Y:S03]  /*1c7c0*/  LDS R107, [R3+0x19000] ;  /* 0x01900000036b7984 */ /* 0x000fe60000000800 */
[C---:B------:R-:W-:Y:S01]  /*1c7d0*/  HMMA.1688.F32.TF32 R92, R164.reuse, R34, R92 ;  /* 0x00000022a45c723c */ /* 0x040fe2000008105c */
[----:B------:R-:W2:Y:S07]  /*1c7e0*/  LDSM.16.M88.4 R4, [R200+0x60180] ;  /* 0x06018000c804783b */ /* 0x000eae0000000200 */
[C---:B------:R-:W-:Y:S08]  /*1c7f0*/  HMMA.1688.F32.TF32 R88, R164.reuse, R30, R88 ;  /* 0x0000001ea458723c */ /* 0x040ff00000081058 */
[----:B------:R-:W-:Y:S08]  /*1c800*/  HMMA.1688.F32.TF32 R72, R164, R22, R72 ;  /* 0x00000016a448723c */ /* 0x000ff00000081048 */
[C---:B------:R-:W-:Y:S01]  /*1c810*/  HMMA.1688.F32.TF32 R52, R160.reuse, R78, R52 ;  /* 0x0000004ea034723c */ /* 0x040fe20000081034 */
[----:B------:R-:W-:Y:S07]  /*1c820*/  LDSM.16.M88.4 R76, [R200+0x63180] ;  /* 0x06318000c84c783b */ /* 0x000fee0000000200 */
[C---:B------:R-:W-:Y:S01]  /*1c830*/  HMMA.1688.F32.TF32 R56, R160.reuse, R34, R56 ;  /* 0x00000022a038723c */ /* 0x040fe20000081038 */
[----:B------:R-:W-:Y:S07]  /*1c840*/  LDSM.16.M88.4 R32, [R200+0x66180] ;  /* 0x06618000c820783b */ /* 0x000fee0000000200 */
[C---:B------:R-:W-:Y:S01]  /*1c850*/  HMMA.1688.F32.TF32 R60, R160.reuse, R30, R60 ;  /* 0x0000001ea03c723c */ /* 0x040fe2000008103c */
[----:B------:R-:W-:Y:S07]  /*1c860*/  LDSM.16.M88.4 R28, [R200+0x65180] ;  /* 0x06518000c81c783b */ /* 0x000fee0000000200 */
[----:B------:R-:W-:Y:S01]  /*1c870*/  HMMA.1688.F32.TF32 R36, R160, R22, R36 ;  /* 0x00000016a024723c */ /* 0x000fe20000081024 */
[----:B------:R-:W3:Y:S07]  /*1c880*/  LDSM.16.M88.4 R20, [R200+0x62180] ;  /* 0x06218000c814783b */ /* 0x000eee0000000200 */
[----:B------:R-:W-:Y:S01]  /*1c890*/  HMMA.1688.F32.TF32 R196, R140, R144, R48 ;  /* 0x000000908cc4723c */ /* 0x000fe20000081030 */
[----:B------:R-:W4:Y:S07]  /*1c8a0*/  LDSM.16.M88.4 R48, [R200+0x64180] ;  /* 0x06418000c830783b */ /* 0x000f2e0000000200 */
[C---:B------:R-:W-:Y:S08]  /*1c8b0*/  HMMA.1688.F32.TF32 R12, R192.reuse, R158, R12 ;  /* 0x0000009ec00c723c */ /* 0x040ff0000008100c */
[----:B------:R-:W-:Y:S08]  /*1c8c0*/  HMMA.1688.F32.TF32 R8, R192, R82, R8 ;  /* 0x00000052c008723c */ /* 0x000ff00000081008 */
[-C--:B------:R-:W-:Y:S08]  /*1c8d0*/  HMMA.1688.F32.TF32 R84, R164, R26.reuse, R84 ;  /* 0x0000001aa454723c */ /* 0x080ff00000081054 */
[C---:B------:R-:W-:Y:S01]  /*1c8e0*/  HMMA.1688.F32.TF32 R68, R160.reuse, R26, R68 ;  /* 0x0000001aa044723c */ /* 0x040fe20000081044 */
[----:B------:R5:W3:Y:S07]  /*1c8f0*/  LDSM.16.M88.4 R24, [R200+0x67180] ;  /* 0x06718000c818783b */ /* 0x000aee0000000200 */
[----:B------:R-:W-:Y:S01]  /*1c900*/  HMMA.1688.F32.TF32 R192, R160, R158, R40 ;  /* 0x0000009ea0c0723c */ /* 0x000fe20000081028 */
[----:B------:R-:W-:Y:S04]  /*1c910*/  LDS R40, [R2+0x18200] ;  /* 0x0182000002287984 */ /* 0x000fe80000000800 */
[----:B------:R-:W-:Y:S03]  /*1c920*/  LDS R42, [R2+0x19200] ;  /* 0x01920000022a7984 */ /* 0x000fe60000000800 */
[-C--:B------:R-:W-:Y:S01]  /*1c930*/  HMMA.1688.F32.TF32 R44, R164, R18.reuse, R44 ;  /* 0x00000012a42c723c */ /* 0x080fe2000008102c */
[----:B------:R-:W-:Y:S04]  /*1c940*/  LDS R41, [R3+0x18200] ;  /* 0x0182000003297984 */ /* 0x000fe80000000800 */
[----:B------:R-:W4:Y:S03]  /*1c950*/  LDS R43, [R3+0x19200] ;  /* 0x01920000032b7984 */ /* 0x000f260000000800 */
[----:B------:R-:W-:Y:S01]  /*1c960*/  HMMA.1688.F32.TF32 R64, R160, R18, R64 ;  /* 0x00000012a040723c */ /* 0x000fe20000081040 */
[----:B-----5:R-:W5:Y:S07]  /*1c970*/  LDL.LU R200, [R1+0x90c] ;  /* 0x00090c0001c87983 */ /* 0x020f6e0000300800 */
[----:B-1----:R-:W-:Y:S08]  /*1c980*/  HMMA.1688.F32.TF32 R164, R100, R144, R132 ;  /* 0x0000009064a4723c */ /* 0x002ff00000081084 */
[C---:B--2---:R-:W-:Y:S08]  /*1c990*/  HMMA.1688.F32.TF32 R12, R104.reuse, R4, R12 ;  /* 0x00000004680c723c */ /* 0x044ff0000008100c */
[C---:B------:R-:W-:Y:S08]  /*1c9a0*/  HMMA.1688.F32.TF32 R8, R104.reuse, R144, R8 ;  /* 0x000000906808723c */ /* 0x040ff00000081008 */
[C---:B---3--:R-:W-:Y:S01]  /*1c9b0*/  HMMA.1688.F32.TF32 R160, R104.reuse, R20, R188 ;  /* 0x0000001468a0723c */ /* 0x048fe200000810bc */
[----:B------:R-:W2:Y:S04]  /*1c9c0*/  LDL.LU R188, [R1+0x948] ;  /* 0x0009480001bc7983 */ /* 0x000ea80000300800 */
[----:B------:R-:W3:Y:S03]  /*1c9d0*/  LDL.LU R189, [R1+0x938] ;  /* 0x0009380001bd7983 */ /* 0x000ee60000300800 */
[C---:B------:R-:W-:Y:S01]  /*1c9e0*/  HMMA.1688.F32.TF32 R156, R104.reuse, R76, R184 ;  /* 0x0000004c689c723c */ /* 0x040fe200000810b8 */
[----:B------:R-:W2:Y:S04]  /*1c9f0*/  LDL.LU R190, [R1+0x944] ;  /* 0x0009440001be7983 */ /* 0x000ea80000300800 */
[----:B------:R-:W2:Y:S03]  /*1ca00*/  LDL.LU R191, [R1+0x900] ;  /* 0x0009000001bf7983 */ /* 0x000ea60000300800 */
[C---:B----4-:R-:W-:Y:S08]  /*1ca10*/  HMMA.1688.F32.TF32 R80, R104.reuse, R48, R180 ;  /* 0x000000306850723c */ /* 0x050ff000000810b4 */
[C---:B------:R-:W-:Y:S08]  /*1ca20*/  HMMA.1688.F32.TF32 R132, R104.reuse, R28, R176 ;  /* 0x0000001c6884723c */ /* 0x040ff000000810b0 */
[C---:B------:R-:W-:Y:S08]  /*1ca30*/  HMMA.1688.F32.TF32 R148, R104.reuse, R32, R148 ;  /* 0x000000206894723c */ /* 0x040ff00000081094 */
[----:B------:R-:W-:Y:S01]  /*1ca40*/  HMMA.1688.F32.TF32 R104, R104, R24, R168 ;  /* 0x000000186868723c */ /* 0x000fe200000810a8 */
[----:B------:R-:W-:Y:S04]  /*1ca50*/  LDS R168, [R2+0x1a000] ;  /* 0x01a0000002a87984 */ /* 0x000fe80000000800 */
[----:B------:R-:W-:Y:S03]  /*1ca60*/  LDS R170, [R2+0x1b000] ;  /* 0x01b0000002aa7984 */ /* 0x000fe60000000800 */
[-C--:B------:R-:W-:Y:S01]  /*1ca70*/  HMMA.1688.F32.TF32 R136, R100, R4.reuse, R136 ;  /* 0x000000046488723c */ /* 0x080fe20000081088 */
[----:B------:R-:W-:Y:S04]  /*1ca80*/  LDS R169, [R3+0x1a000] ;  /* 0x01a0000003a97984 */ /* 0x000fe80000000800 */
[----:B------:R-:W1:Y:S03]  /*1ca90*/  LDS R171, [R3+0x1b000] ;  /* 0x01b0000003ab7984 */ /* 0x000e660000000800 */
[-C--:B------:R-:W-:Y:S08]  /*1caa0*/  HMMA.1688.F32.TF32 R16, R40, R4.reuse, R172 ;  /* 0x000000042810723c */ /* 0x080ff000000810ac */
[----:B------:R-:W-:Y:S08]  /*1cab0*/  HMMA.1688.F32.TF32 R192, R140, R4, R192 ;  /* 0x000000048cc0723c */ /* 0x000ff000000810c0 */
[----:B------:R-:W-:Y:S08]  /*1cac0*/  HMMA.1688.F32.TF32 R152, R40, R144, R152 ;  /* 0x000000902898723c */ /* 0x000ff00000081098 */
        /* <DEDUP_REMOVED lines=27> */
[----:B------:R-:W-:Y:S04]  /*1cc80*/  LDS R142, [R2+0x1b100] ;  /* 0x01b10000028e7984 */ /* 0x000fe80000000800 */
[----:B------:R-:W-:Y:S04]  /*1cc90*/  LDS R141, [R3+0x1a100] ;  /* 0x01a10000038d7984 */ /* 0x000fe80000000800 */
[----:B------:R-:W4:Y:S01]  /*1cca0*/  LDS R143, [R3+0x1b100] ;  /* 0x01b10000038f7984 */ /* 0x000f220000000800 */
[C---:B-1----:R-:W-:Y:S08]  /*1ccb0*/  HMMA.1688.F32.TF32 R12, R168.reuse, R6, R12 ;  /* 0x00000006a80c723c */ /* 0x042ff0000008100c */
[C---:B------:R-:W-:Y:S08]  /*1ccc0*/  HMMA.1688.F32.TF32 R8, R168.reuse, R146, R8 ;  /* 0x00000092a808723c */ /* 0x040ff00000081008 */
[C---:B------:R-:W-:Y:S08]  /*1ccd0*/  HMMA.1688.F32.TF32 R176, R168.reuse, R22, R160 ;  /* 0x00000016a8b0723c */ /* 0x040ff000000810a0 */
[C---:B------:R-:W-:Y:S01]  /*1cce0*/  HMMA.1688.F32.TF32 R172, R168.reuse, R78, R156 ;  /* 0x0000004ea8ac723c */ /* 0x040fe2000008109c */
[----:B------:R-:W-:Y:S04]  /*1ccf0*/  LDS R156, [R2+0x1c000] ;  /* 0x01c00000029c7984 */ /* 0x000fe80000000800 */
[----:B------:R-:W-:Y:S03]  /*1cd00*/  LDS R158, [R2+0x1d000] ;  /* 0x01d00000029e7984 */ /* 0x000fe60000000800 */
[C---:B------:R-:W-:Y:S01]  /*1cd10*/  HMMA.1688.F32.TF32 R80, R168.reuse, R50, R80 ;  /* 0x00000032a850723c */ /* 0x040fe20000081050 */
[----:B------:R-:W-:Y:S04]  /*1cd20*/  LDS R157, [R3+0x1c000] ;  /* 0x01c00000039d7984 */ /* 0x000fe80000000800 */
[----:B------:R-:W-:Y:S03]  /*1cd30*/  LDS R159, [R3+0x1d000] ;  /* 0x01d00000039f7984 */ /* 0x000fe60000000800 */
        /* <DEDUP_REMOVED lines=23> */
[----:B------:R-:W-:Y:S07]  /*1ceb0*/  LDSM.16.M88.4 R16, [R201+0x61180] ;  /* 0x06118000c910783b */ /* 0x000fee0000000200 */
        /* <DEDUP_REMOVED lines=10> */
[----:B------:R-:W1:Y:S04]  /*1cf60*/  LDSM.16.M88.4 R4, [R201+0x60180] ;  /* 0x06018000c904783b */ /* 0x000e680000000200 */
[----:B------:R-:W-:Y:S03]  /*1cf70*/  LDSM.16.M88.4 R144, [R201+0x66180] ;  /* 0x06618000c990783b */ /* 0x000fe60000000200 */
[C---:B------:R-:W-:Y:S01]  /*1cf80*/  HMMA.1688.F32.TF32 R52, R40.reuse, R22, R52 ;  /* 0x000000162834723c */ /* 0x040fe20000081034 */
[----:B------:R-:W-:Y:S04]  /*1cf90*/  LDSM.16.M88.4 R20, [R201+0x65180] ;  /* 0x06518000c914783b */ /* 0x000fe80000000200 */
[----:B------:R-:W4:Y:S03]  /*1cfa0*/  LDL.LU R195, [R1+0x940] ;  /* 0x0009400001c37983 */ /* 0x000f260000300800 */
[C---:B------:R-:W-:Y:S01]  /*1cfb0*/  HMMA.1688.F32.TF32 R56, R40.reuse, R78, R56 ;  /* 0x0000004e2838723c */ /* 0x040fe20000081038 */
[----:B------:R-:W-:Y:S07]  /*1cfc0*/  LDSM.16.M88.4 R76, [R201+0x67180] ;  /* 0x06718000c94c783b */ /* 0x000fee0000000200 */
[C---:B------:R-:W-:Y:S01]  /*1cfd0*/  HMMA.1688.F32.TF32 R68, R40.reuse, R30, R68 ;  /* 0x0000001e2844723c */ /* 0x040fe20000081044 */
[----:B------:R-:W-:Y:S07]  /*1cfe0*/  LDSM.16.M88.4 R28, [R201+0x63180] ;  /* 0x06318000c91c783b */ /* 0x000fee0000000200 */
[C---:B------:R-:W-:Y:S01]  /*1cff0*/  HMMA.1688.F32.TF32 R36, R40.reuse, R34, R36 ;  /* 0x000000222824723c */ /* 0x040fe20000081024 */
[----:B------:R-:W2:Y:S07]  /*1d000*/  LDSM.16.M88.4 R32, [R201+0x62180] ;  /* 0x06218000c920783b */ /* 0x000eae0000000200 */
[C---:B------:R-:W-:Y:S01]  /*1d010*/  HMMA.1688.F32.TF32 R64, R40.reuse, R26, R64 ;  /* 0x0000001a2840723c */ /* 0x040fe20000081040 */
[----:B------:R-:W2:Y:S07]  /*1d020*/  LDSM.16.M88.4 R24, [R201+0x64180] ;  /* 0x06418000c918783b */ /* 0x000eae0000000200 */
[----:B------:R-:W-:Y:S08]  /*1d030*/  HMMA.1688.F32.TF32 R60, R40, R50, R60 ;  /* 0x00000032283c723c */ /* 0x000ff0000008103c */
[-C--:B-1----:R-:W-:Y:S08]  /*1d040*/  HMMA.1688.F32.TF32 R12, R156, R4.reuse, R12 ;  /* 0x000000049c0c723c */ /* 0x082ff0000008100c */
[-C--:B------:R-:W-:Y:S08]  /*1d050*/  HMMA.1688.F32.TF32 R136, R152, R4.reuse, R136 ;  /* 0x000000049888723c */ /* 0x080ff00000081088 */
[-C--:B------:R-:W-:Y:S08]  /*1d060*/  HMMA.1688.F32.TF32 R168, R140, R4.reuse, R168 ;  /* 0x000000048ca8723c */ /* 0x080ff000000810a8 */
[----:B------:R-:W-:Y:S08]  /*1d070*/  HMMA.1688.F32.TF32 R184, R100, R4, R184 ;  /* 0x0000000464b8723c */ /* 0x000ff000000810b8 */
[-C--:B------:R-:W-:Y:S08]  /*1d080*/  HMMA.1688.F32.TF32 R8, R156, R16.reuse, R8 ;  /* 0x000000109c08723c */ /* 0x080ff00000081008 */
[-C--:B------:R-:W-:Y:S08]  /*1d090*/  HMMA.1688.F32.TF32 R164, R152, R16.reuse, R164 ;  /* 0x0000001098a4723c */ /* 0x080ff000000810a4 */
[-C--:B------:R-:W-:Y:S08]  /*1d0a0*/  HMMA.1688.F32.TF32 R160, R140, R16.reuse, R160 ;  /* 0x000000108ca0723c */ /* 0x080ff000000810a0 */
[----:B------:R-:W-:Y:S08]  /*1d0b0*/  HMMA.1688.F32.TF32 R180, R100, R16, R180 ;  /* 0x0000001064b4723c */ /* 0x000ff000000810b4 */
[C---:B--2---:R-:W-:Y:S08]  /*1d0c0*/  HMMA.1688.F32.TF32 R40, R156.reuse, R32, R176 ;  /* 0x000000209c28723c */ /* 0x044ff000000810b0 */
        /* <DEDUP_REMOVED lines=38> */
[----:B------:R-:W3:Y:S01]  /*1d330*/  LDS R101, [R3+0x1e300] ;  /* 0x01e3000003657984 */ /* 0x000ee20000000800 */
[-C--:B-1----:R-:W-:Y:S08]  /*1d340*/  HMMA.1688.F32.TF32 R132, R156, R22.reuse, R132 ;  /* 0x000000169c84723c */ /* 0x082ff00000081084 */
[-C--:B--2---:R-:W-:Y:S08]  /*1d350*/  HMMA.1688.F32.TF32 R116, R152, R22.reuse, R116 ;  /* 0x000000169874723c */ /* 0x084ff00000081074 */
[----:B------:R-:W-:Y:S08]  /*1d360*/  HMMA.1688.F32.TF32 R84, R140, R22, R84 ;  /* 0x000000168c54723c */ /* 0x000ff00000081054 */
[-C--:B------:R-:W-:Y:S08]  /*1d370*/  HMMA.1688.F32.TF32 R12, R156, R6.reuse, R12 ;  /* 0x000000069c0c723c */ /* 0x080ff0000008100c */
[----:B------:R-:W-:Y:S08]  /*1d380*/  HMMA.1688.F32.TF32 R136, R152, R6, R136 ;  /* 0x000000069888723c */ /* 0x000ff00000081088 */
[----:B---3--:R-:W-:Y:S01]  /*1d390*/  HMMA.1688.F32.TF32 R68, R100, R22, R68 ;  /* 0x000000166444723c */ /* 0x008fe20000081044 */
[----:B------:R-:W2:Y:S07]  /*1d3a0*/  LDL.LU R22, [R1+0x8f8] ;  /* 0x0008f80001167983 */ /* 0x000eae0000300800 */
[-C--:B------:R-:W-:Y:S08]  /*1d3b0*/  HMMA.1688.F32.TF32 R168, R140, R6.reuse, R168 ;  /* 0x000000068ca8723c */ /* 0x080ff000000810a8 */
[----:B------:R-:W-:Y:S01]  /*1d3c0*/  HMMA.1688.F32.TF32 R176, R100, R6, R184 ;  /* 0x0000000664b0723c */ /* 0x000fe200000810b8 */
[----:B------:R-:W3:Y:S04]  /*1d3d0*/  LDL.LU R7, [R1+0x904] ;  /* 0x0009040001077983 */ /* 0x000ee80000300800 */
[----:B------:R-:W2:Y:S04]  /*1d3e0*/  LDL.LU R21, [R1+0x8c0] ;  /* 0x0008c00001157983 */ /* 0x000ea80000300800 */
[----:B------:R-:W2:Y:S01]  /*1d3f0*/  LDL.LU R20, [R1+0x8cc] ;  /* 0x0008cc0001147983 */ /* 0x000ea20000300800 */
[----:B------:R-:W-:Y:S01]  /*1d400*/  MOV R192, 0x7f ;  /* 0x0000007f00c07802 */ /* 0x000fe20000000f00 */
[----:B------:R-:W-:-:S03]  /*1d410*/  IMAD.MOV.U32 R193, RZ, RZ, c[0x0][0x180] ;  /* 0x00006000ffc17624 */ /* 0x000fc600078e00ff */
[----:B------:R-:W-:Y:S02]  /*1d420*/  IADD3 R192, R192, c[0x0][0x180], RZ ;  /* 0x00006000c0c07a10 */ /* 0x000fe40007ffe0ff */
[----:B------:R-:W-:Y:S02]  /*1d430*/  IADD3 R193, R193, -0x180, RZ ;  /* 0xfffffe80c1c17810 */ /* 0x000fe40007ffe0ff */
[----:B------:R-:W-:-:S04]  /*1d440*/  SHF.R.S32.HI R194, RZ, 0x1f, R192 ;  /* 0x0000001fffc27819 */ /* 0x000fc800000114c0 */
[----:B------:R-:W-:Y:S01]  /*1d450*/  LEA.HI R194, R194, R192, RZ, 0x7 ;  /* 0x000000c0c2c27211 */ /* 0x000fe200078f38ff */
[----:B------:R-:W-:-:S03]  /*1d460*/  IMAD R2, R204, -0x80, R193 ;  /* 0xffffff80cc027824 */ /* 0x000fc600078e02c1 */
[----:B------:R-:W-:Y:S02]  /*1d470*/  SHF.R.S32.HI R194, RZ, 0x7, R194 ;  /* 0x00000007ffc27819 */ /* 0x000fe400000114c2 */
[----:B------:R-:W-:Y:S02]  /*1d480*/  ISETP.GT.AND P1, PT, R2, RZ, PT ;  /* 0x000000ff0200720c */ /* 0x000fe40003f24270 */
[----:B------:R-:W-:Y:S01]  /*1d490*/  IADD3 R194, R194, -0x3, RZ ;  /* 0xfffffffdc2c27810 */ /* 0x000fe20007ffe0ff */
[----:B------:R-:W-:Y:S01]  /*1d4a0*/  UIADD3 UR5, UR5, 0x1, URZ ;  /* 0x0000000105057890 */ /* 0x000fe2000fffe03f */
[----:B------:R-:W-:Y:S02]  /*1d4b0*/  SEL R3, RZ, 0x4, !P1 ;  /* 0x00000004ff037807 */ /* 0x000fe40004800000 */
[----:B------:R-:W-:Y:S01]  /*1d4c0*/  ISETP.GE.AND P0, PT, R204, R194, PT ;  /* 0x000000c2cc00720c */ /* 0x000fe20003f06270 */
[----:B------:R-:W-:-:S03]  /*1d4d0*/  UISETP.GT.AND UP0, UPT, UR5, 0x2, UPT ;  /* 0x000000020500788c */ /* 0x000fc6000bf04270 */
[----:B------:R-:W-:Y:S01]  /*1d4e0*/  SEL R3, R3, RZ, !P0 ;  /* 0x000000ff03037207 */ /* 0x000fe20004000000 */
[----:B------:R-:W-:Y:S01]  /*1d4f0*/  USEL UR5, UR5, URZ, !UP0 ;  /* 0x0000003f05057287 */ /* 0x000fe2000c000000 */
[----:B------:R-:W-:Y:S02]  /*1d500*/  IADD3 R188, P1, R188, R202, RZ ;  /* 0x000000cabcbc7210 */ /* 0x000fe40007f3e0ff */
[----:B------:R-:W-:-:S03]  /*1d510*/  ISETP.NE.U32.AND P2, PT, R3, RZ, PT ;  /* 0x000000ff0300720c */ /* 0x000fc60003f45070 */
[----:B------:R-:W-:Y:S02]  /*1d520*/  IMAD.U32 R3, RZ, RZ, UR5 ;  /* 0x00000005ff037e24 */ /* 0x000fe4000f8e00ff */
[----:B----4-:R-:W-:Y:S01]  /*1d530*/  IMAD.X R195, R195, 0x1, R0, P1 ;  /* 0x00000001c3c37824 */ /* 0x010fe200008e0600 */
[----:B------:R-:W-:Y:S01]  /*1d540*/  IADD3 R190, P3, R190, R202, RZ ;  /* 0x000000cabebe7210 */ /* 0x000fe20007f7e0ff */
[----:B------:R-:W-:Y:S02]  /*1d550*/  IMAD R3, R3, 0x20000, R203 ;  /* 0x0002000003037824 */ /* 0x000fe400078e02cb */
[----:B------:R-:W-:Y:S02]  /*1d560*/  IMAD.MOV.U32 R4, RZ, RZ, R188 ;  /* 0x000000ffff047224 */ /* 0x000fe400078e00bc */
[----:B------:R-:W-:Y:S01]  /*1d570*/  IMAD.MOV.U32 R5, RZ, RZ, R195 ;  /* 0x000000ffff057224 */ /* 0x000fe200078e00c3 */
[----:B------:R-:W-:Y:S01]  /*1d580*/  BAR.SYNC.DEFER_BLOCKING 0x0 ;  /* 0x0000000000007b1d */ /* 0x000fe20000010000 */
[----:B------:R-:W-:Y:S01]  /*1d590*/  ISETP.GT.AND P1, PT, R2, 0x4, PT ;  /* 0x000000040200780c */ /* 0x000fe20003f24270 */
[----:B------:R-:W-:Y:S01]  /*1d5a0*/  HMMA.1688.F32.TF32 R164, R152, R18, R164 ;  /* 0x0000001298a4723c */ /* 0x000fe200000810a4 */
[----:B------:R-:W-:-:S02]  /*1d5b0*/  IADD3.X R189, R189, R0, RZ, P3, !PT ;  /* 0x00000000bdbd7210 */ /* 0x000fc40001ffe4ff */
[----:B-----5:R-:W-:Y:S01]  /*1d5c0*/  IADD3 R200, P4, R200, R202, RZ ;  /* 0x000000cac8c87210 */ /* 0x020fe20007f9e0ff */
[----:B------:R-:W-:Y:S04]  /*1d5d0*/  STL [R1+0x948], R188 ;  /* 0x000948bc01007387 */ /* 0x000fe80000100800 */
[C---:B------:R-:W-:Y:S01]  /*1d5e0*/  HMMA.1688.F32.TF32 R128, R152.reuse, R34, R128 ;  /* 0x000000229880723c */ /* 0x040fe20000081080 */
[----:B------:R-:W-:Y:S07]  /*1d5f0*/  STL [R1+0x940], R195 ;  /* 0x000940c301007387 */ /* 0x000fee0000100800 */
[C---:B------:R-:W-:Y:S01]  /*1d600*/  HMMA.1688.F32.TF32 R124, R152.reuse, R30, R124 ;  /* 0x0000001e987c723c */ /* 0x040fe2000008107c */
[----:B------:R-:W-:Y:S01]  /*1d610*/  @!PT LDS RZ, [RZ] ;  /* 0x00000000fffff984 */ /* 0x000fe20000000800 */
[----:B------:R-:W-:Y:S01]  /*1d620*/  @!PT LDS RZ, [RZ] ;  /* 0x00000000fffff984 */ /* 0x000fe20000000800 */
[----:B------:R-:W-:Y:S01]  /*1d630*/  @!PT LDS RZ, [RZ] ;  /* 0x00000000fffff984 */ /* 0x000fe20000000800 */
[----:B------:R1:W-:Y:S07]  /*1d640*/  LDGSTS.E [R3], [R4.64], P2 ;  /* 0x0000000004037fae */ /* 0x0003ee0009121848 */
[----:B------:R-:W-:Y:S01]  /*1d650*/  HMMA.1688.F32.TF32 R120, R152, R26, R120 ;  /* 0x0000001a9878723c */ /* 0x000fe20000081078 */
[----:B------:R-:W-:-:S07]  /*1d660*/  IMAD.X R191, R191, 0x1, R0, P4 ;  /* 0x00000001bfbf7824 */ /* 0x000fce00020e0600 */
[----:B------:R-:W-:Y:S01]  /*1d670*/  HMMA.1688.F32.TF32 R112, R152, R146, R112 ;  /* 0x000000929870723c */ /* 0x000fe20000081070 */
[----:B-1----:R-:W-:-:S07]  /*1d680*/  SEL R4, RZ, 0x4, !P1 ;  /* 0x00000004ff047807 */ /* 0x002fce0004800000 */
[----:B------:R-:W-:Y:S01]  /*1d690*/  HMMA.1688.F32.TF32 R108, R152, R78, R108 ;  /* 0x0000004e986c723c */ /* 0x000fe2000008106c */
[----:B------:R-:W-:-:S07]  /*1d6a0*/  SEL R4, R4, RZ, !P0 ;  /* 0x000000ff04047207 */ /* 0x000fce0004000000 */
[-C--:B------:R-:W-:Y:S08]  /*1d6b0*/  HMMA.1688.F32.TF32 R8, R156, R18.reuse, R8 ;  /* 0x000000129c08723c */ /* 0x080ff00000081008 */
[-C--:B------:R-:W-:Y:S08]  /*1d6c0*/  HMMA.1688.F32.TF32 R152, R140, R18.reuse, R160 ;  /* 0x000000128c98723c */ /* 0x080ff000000810a0 */
[----:B------:R-:W-:Y:S01]  /*1d6d0*/  HMMA.1688.F32.TF32 R172, R100, R18, R180 ;  /* 0x0000001264ac723c */ /* 0x000fe200000810b4 */
[----:B------:R-:W4:Y:S04]  /*1d6e0*/  LDL.LU R18, [R1+0x8c4] ;  /* 0x0008c40001127983 */ /* 0x000f280000300800 */
[----:B------:R-:W5:Y:S04]  /*1d6f0*/  LDL.LU R16, [R1+0x88c] ;  /* 0x00088c0001107983 */ /* 0x000f680000300800 */
[----:B------:R-:W-:Y:S04]  /*1d700*/  STL [R1+0x944], R190 ;  /* 0x000944be01007387 */ /* 0x000fe80000100800 */
[----:B------:R-:W-:Y:S01]  /*1d710*/  STL [R1+0x938], R189 ;  /* 0x000938bd01007387 */ /* 0x000fe20000100800 */
[----:B------:R-:W-:-:S03]  /*1d720*/  ISETP.NE.U32.AND P1, PT, R4, RZ, PT ;  /* 0x000000ff0400720c */ /* 0x000fc60003f25070 */
[----:B------:R-:W-:Y:S04]  /*1d730*/  STL [R1+0x90c], R200 ;  /* 0x00090cc801007387 */ /* 0x000fe80000100800 */
[----:B------:R-:W5:Y:S01]  /*1d740*/  LDL.LU R19, [R1+0x8b8] ;  /* 0x0008b80001137983 */ /* 0x000f620000300800 */
[----:B------:R-:W-:Y:S02]  /*1d750*/  IMAD.MOV.U32 R4, RZ, RZ, R190 ;  /* 0x000000ffff047224 */ /* 0x000fe400078e00be */
[----:B------:R-:W-:Y:S01]  /*1d760*/  IMAD.MOV.U32 R5, RZ, RZ, R189 ;  /* 0x000000ffff057224 */ /* 0x000fe200078e00bd */
[----:B------:R-:W-:Y:S04]  /*1d770*/  STL [R1+0x900], R191 ;  /* 0x000900bf01007387 */ /* 0x000fe80000100800 */
[----:B------:R-:W5:Y:S04]  /*1d780*/  LDL.LU R17, [R1+0x880] ;  /* 0x0008800001117983 */ /* 0x000f680000300800 */
[----:B------:R1:W-:Y:S01]  /*1d790*/  LDGSTS.E [R3+0x200], [R4.64], P2 ;  /* 0x0020000004037fae */ /* 0x0003e20009121848 */
[----:B------:R-:W-:-:S03]  /*1d7a0*/  ISETP.GT.AND P2, PT, R2, 0x8, PT ;  /* 0x000000080200780c */ /* 0x000fc60003f44270 */
[----:B------:R-:W5:Y:S04]  /*1d7b0*/  LDL.LU R24, [R1+0x884] ;  /* 0x0008840001187983 */ /* 0x000f680000300800 */
[----:B------:R-:W5:Y:S01]  /*1d7c0*/  LDL.LU R6, [R1+0x84c] ;  /* 0x00084c0001067983 */ /* 0x000f620000300800 */
[----:B-1----:R-:W-:Y:S02]  /*1d7d0*/  IMAD.MOV.U32 R4, RZ, RZ, R200 ;  /* 0x000000ffff047224 */ /* 0x002fe400078e00c8 */
[----:B------:R-:W-:-:S05]  /*1d7e0*/  IMAD.MOV.U32 R5, RZ, RZ, R191 ;  /* 0x000000ffff057224 */ /* 0x000fca00078e00bf */
[----:B------:R1:W-:Y:S02]  /*1d7f0*/  LDGSTS.E [R3+0x1000], [R4.64], P1 ;  /* 0x0100000004037fae */ /* 0x0003e40008921848 */
[----:B-1----:R-:W-:-:S04]  /*1d800*/  SEL R4, RZ, 0x4, !P2 ;  /* 0x00000004ff047807 */ /* 0x002fc80005000000 */
[----:B------:R-:W-:-:S04]  /*1d810*/  SEL R4, R4, RZ, !P0 ;  /* 0x000000ff04047207 */ /* 0x000fc80004000000 */
[----:B------:R-:W-:Y:S02]  /*1d820*/  ISETP.NE.U32.AND P2, PT, R4, RZ, PT ;  /* 0x000000ff0400720c */ /* 0x000fe40003f45070 */
[----:B---3--:R-:W-:-:S05]  /*1d830*/  IADD3 R7, P3, R7, R202, RZ ;  /* 0x000000ca07077210 */ /* 0x008fca0007f7e0ff */
[----:B--2---:R-:W-:Y:S01]  /*1d840*/  IMAD.X R22, R22, 0x1, R0, P3 ;  /* 0x0000000116167824 */ /* 0x004fe200018e0600 */
[----:B------:R-:W-:Y:S01]  /*1d850*/  IADD3 R20, P4, R20, R202, RZ ;  /* 0x000000ca14147210 */ /* 0x000fe20007f9e0ff */
[----:B------:R1:W-:Y:S04]  /*1d860*/  STL [R1+0x904], R7 ;  /* 0x0009040701007387 */ /* 0x0003e80000100800 */
[----:B------:R2:W-:Y:S01]  /*1d870*/  STL [R1+0x8f8], R22 ;  /* 0x0008f81601007387 */ /* 0x0005e20000100800 */
[----:B------:R-:W-:-:S03]  /*1d880*/  IADD3.X R21, R21, R0, RZ, P4, !PT ;  /* 0x0000000015157210 */ /* 0x000fc600027fe4ff */
[----:B------:R-:W-:Y:S04]  /*1d890*/  STL [R1+0x8cc], R20 ;  /* 0x0008cc1401007387 */ /* 0x000fe80000100800 */
[----:B------:R-:W3:Y:S01]  /*1d8a0*/  LDL.LU R25, [R1+0x878] ;  /* 0x0008780001197983 */ /* 0x000ee20000300800 */
[----:B------:R-:W-:-:S03]  /*1d8b0*/  IMAD.MOV.U32 R4, RZ, RZ, R7 ;  /* 0x000000ffff047224 */ /* 0x000fc600078e0007 */
[----:B------:R2:W-:Y:S04]  /*1d8c0*/  STL [R1+0x8c0], R21 ;  /* 0x0008c01501007387 */ /* 0x0005e80000100800 */
[----:B-1----:R-:W3:Y:S01]  /*1d8d0*/  LDL.LU R7, [R1+0x840] ;  /* 0x0008400001077983 */ /* 0x002ee20000300800 */
[----:B------:R-:W-:-:S03]  /*1d8e0*/  IMAD.MOV.U32 R5, RZ, RZ, R22 ;  /* 0x000000ffff057224 */ /* 0x000fc600078e0016 */
[----:B------:R-:W3:Y:S04]  /*1d8f0*/  LDL.LU R23, [R1+0x838] ;  /* 0x0008380001177983 */ /* 0x000ee80000300800 */
[----:B------:R1:W-:Y:S01]  /*1d900*/  LDGSTS.E [R3+0x1200], [R4.64], P1 ;  /* 0x0120000004037fae */ /* 0x0003e20008921848 */
[----:B------:R-:W-:-:S03]  /*1d910*/  ISETP.GT.AND P1, PT, R2, 0xc, PT ;  /* 0x0000000c0200780c */ /* 0x000fc60003f24270 */
[----:B--2---:R-:W2:Y:S01]  /*1d920*/  LDL.LU R22, [R1+0x844] ;  /* 0x0008440001167983 */ /* 0x004ea20000300800 */
[----:B-1----:R-:W-:Y:S02]  /*1d930*/  IMAD.MOV.U32 R4, RZ, RZ, R20 ;  /* 0x000000ffff047224 */ /* 0x002fe400078e0014 */
[----:B------:R-:W-:Y:S02]  /*1d940*/  IMAD.MOV.U32 R5, RZ, RZ, R21 ;  /* 0x000000ffff057224 */ /* 0x000fe400078e0015 */
[----:B------:R-:W2:Y:S04]  /*1d950*/  LDL.LU R21, [R1+0x7dc] ;  /* 0x0007dc0001157983 */ /* 0x000ea80000300800 */
[----:B------:R1:W-:Y:S04]  /*1d960*/  LDGSTS.E [R3+0x2000], [R4.64], P2 ;  /* 0x0200000004037fae */ /* 0x0003e80009121848 */
[----:B------:R-:W2:Y:S01]  /*1d970*/  LDL.LU R20, [R1+0x7e0] ;  /* 0x0007e00001147983 */ /* 0x000ea20000300800 */
[----:B-1----:R-:W-:-:S04]  /*1d980*/  SEL R4, RZ, 0x4, !P1 ;  /* 0x00000004ff047807 */ /* 0x002fc80004800000 */
[----:B------:R-:W-:-:S04]  /*1d990*/  SEL R4, R4, RZ, !P0 ;  /* 0x000000ff04047207 */ /* 0x000fc80004000000 */
[----:B------:R-:W-:Y:S02]  /*1d9a0*/  ISETP.NE.U32.AND P1, PT, R4, RZ, PT ;  /* 0x000000ff0400720c */ /* 0x000fe40003f25070 */
[-C--:B----4-:R-:W-:Y:S02]  /*1d9b0*/  IADD3 R18, P3, R18, R202.reuse, RZ ;  /* 0x000000ca12127210 */ /* 0x090fe40007f7e0ff */
[----:B-----5:R-:W-:Y:S02]  /*1d9c0*/  IADD3 R16, P4, R16, R202, RZ ;  /* 0x000000ca10107210 */ /* 0x020fe40007f9e0ff */
[----:B------:R-:W-:Y:S01]  /*1d9d0*/  MOV R4, R18 ;  /* 0x0000001200047202 */ /* 0x000fe20000000f00 */
[----:B------:R-:W-:-:S04]  /*1d9e0*/  IMAD.X R19, R19, 0x1, R0, P3 ;  /* 0x0000000113137824 */ /* 0x000fc800018e0600 */
[----:B------:R-:W-:Y:S02]  /*1d9f0*/  IMAD.MOV.U32 R5, RZ, RZ, R19 ;  /* 0x000000ffff057224 */ /* 0x000fe400078e0013 */
[----:B------:R-:W-:-:S03]  /*1da00*/  IMAD.X R17, R17, 0x1, R0, P4 ;  /* 0x0000000111117824 */ /* 0x000fc600020e0600 */
[----:B------:R1:W-:Y:S01]  /*1da10*/  LDGSTS.E [R3+0x2200], [R4.64], P2 ;  /* 0x0220000004037fae */ /* 0x0003e20009121848 */
[----:B------:R-:W-:-:S03]  /*1da20*/  ISETP.GT.AND P2, PT, R2, 0x10, PT ;  /* 0x000000100200780c */ /* 0x000fc60003f44270 */
[----:B------:R-:W-:Y:S01]  /*1da30*/  STL [R1+0x8c4], R18 ;  /* 0x0008c41201007387 */ /* 0x000fe20000100800 */
[-C--:B------:R-:W-:Y:S01]  /*1da40*/  IADD3 R24, P3, R24, R202.reuse, RZ ;  /* 0x000000ca18187210 */ /* 0x080fe20007f7e0ff */
[----:B-1----:R-:W-:Y:S02]  /*1da50*/  IMAD.MOV.U32 R4, RZ, RZ, R16 ;  /* 0x000000ffff047224 */ /* 0x002fe400078e0010 */
[----:B------:R-:W-:Y:S01]  /*1da60*/  IMAD.MOV.U32 R5, RZ, RZ, R17 ;  /* 0x000000ffff057224 */ /* 0x000fe200078e0011 */
[----:B------:R1:W-:Y:S04]  /*1da70*/  STL [R1+0x8b8], R19 ;  /* 0x0008b81301007387 */ /* 0x0003e80000100800 */
[----:B------:R4:W-:Y:S01]  /*1da80*/  LDGSTS.E [R3+0x3000], [R4.64], P1 ;  /* 0x0300000004037fae */ /* 0x0009e20008921848 */
[----:B------:R-:W-:-:S03]  /*1da90*/  IADD3 R6, P4, R6, R202, RZ ;  /* 0x000000ca06067210 */ /* 0x000fc60007f9e0ff */
[----:B------:R-:W-:Y:S01]  /*1daa0*/  STL [R1+0x88c], R16 ;  /* 0x00088c1001007387 */ /* 0x000fe20000100800 */
[----:B----4-:R-:W-:-:S03]  /*1dab0*/  SEL R4, RZ, 0x4, !P2 ;  /* 0x00000004ff047807 */ /* 0x010fc60005000000 */
[----:B------:R4:W-:Y:S01]  /*1dac0*/  STL [R1+0x880], R17 ;  /* 0x0008801101007387 */ /* 0x0009e20000100800 */
[----:B------:R-:W-:-:S03]  /*1dad0*/  SEL R4, R4, RZ, !P0 ;  /* 0x000000ff04047207 */ /* 0x000fc60004000000 */
[----:B-1----:R-:W5:Y:S01]  /*1dae0*/  LDL.LU R19, [R1+0x7e4] ;  /* 0x0007e40001137983 */ /* 0x002f620000300800 */
[----:B------:R-:W-:-:S03]  /*1daf0*/  ISETP.NE.U32.AND P2, PT, R4, RZ, PT ;  /* 0x000000ff0400720c */ /* 0x000fc60003f45070 */
[----:B------:R-:W5:Y:S01]  /*1db00*/  LDL.LU R18, [R1+0x7e8] ;  /* 0x0007e80001127983 */ /* 0x000f620000300800 */
[----:B------:R-:W-:-:S03]  /*1db10*/  IMAD.MOV.U32 R4, RZ, RZ, R24 ;  /* 0x000000ffff047224 */ /* 0x000fc600078e0018 */
[----:B----4-:R-:W4:Y:S04]  /*1db20*/  LDL.LU R17, [R1+0x79c] ;  /* 0x00079c0001117983 */ /* 0x010f280000300800 */
[----:B------:R-:W4:Y:S04]  /*1db30*/  LDL.LU R16, [R1+0x7a0] ;  /* 0x0007a00001107983 */ /* 0x000f280000300800 */
[----:B------:R-:W-:Y:S01]  /*1db40*/  STL [R1+0x884], R24 ;  /* 0x0008841801007387 */ /* 0x000fe20000100800 */
[----:B---3--:R-:W-:-:S05]  /*1db50*/  IMAD.X R25, R25, 0x1, R0, P3 ;  /* 0x0000000119197824 */ /* 0x008fca00018e0600 */
[----:B------:R-:W-:Y:S01]  /*1db60*/  MOV R5, R25 ;  /* 0x0000001900057202 */ /* 0x000fe20000000f00 */
[----:B------:R-:W-:Y:S01]  /*1db70*/  IMAD.X R7, R7, 0x1, R0, P4 ;  /* 0x0000000107077824 */ /* 0x000fe200020e0600 */
[----:B------:R-:W-:Y:S04]  /*1db80*/  STL [R1+0x878], R25 ;  /* 0x0008781901007387 */ /* 0x000fe80000100800 */
[----:B------:R-:W-:Y:S04]  /*1db90*/  STL [R1+0x84c], R6 ;  /* 0x00084c0601007387 */ /* 0x000fe80000100800 */
[----:B------:R1:W-:Y:S04]  /*1dba0*/  LDGSTS.E [R3+0x3200], [R4.64], P1 ;  /* 0x0320000004037fae */ /* 0x0003e80008921848 */
[----:B------:R3:W-:Y:S01]  /*1dbb0*/  STL [R1+0x840], R7 ;  /* 0x0008400701007387 */ /* 0x0007e20000100800 */
[----:B-1----:R-:W-:-:S02]  /*1dbc0*/  IMAD.MOV.U32 R5, RZ, RZ, R7 ;  /* 0x000000ffff057224 */ /* 0x002fc400078e0007 */
[----:B------:R-:W-:Y:S01]  /*1dbd0*/  IMAD.MOV.U32 R4, RZ, RZ, R6 ;  /* 0x000000ffff047224 */ /* 0x000fe200078e0006 */
[----:B---3--:R-:W3:Y:S04]  /*1dbe0*/  LDL.LU R7, [R1+0x7a4] ;  /* 0x0007a40001077983 */ /* 0x008ee80000300800 */
[----:B------:R-:W3:Y:S01]  /*1dbf0*/  LDL.LU R6, [R1+0x7a8] ;  /* 0x0007a80001067983 */ /* 0x000ee20000300800 */
[----:B------:R-:W-:-:S03]  /*1dc00*/  ISETP.GT.AND P1, PT, R2, 0x14, PT ;  /* 0x000000140200780c */ /* 0x000fc60003f24270 */
[----:B------:R1:W-:Y:S01]  /*1dc10*/  LDGSTS.E [R3+0x4000], [R4.64], P2 ;  /* 0x0400000004037fae */ /* 0x0003e20009121848 */
[-C--:B--2---:R-:W-:Y:S02]  /*1dc20*/  IADD3 R22, P3, R22, R202.reuse, RZ ;  /* 0x000000ca16167210 */ /* 0x084fe40007f7e0ff */
[----:B------:R-:W-:-:S03]  /*1dc30*/  IADD3 R20, P4, R20, R202, RZ ;  /* 0x000000ca14147210 */ /* 0x000fc60007f9e0ff */
[----:B------:R-:W-:Y:S01]  /*1dc40*/  IMAD.X R23, R23, 0x1, R0, P3 ;  /* 0x0000000117177824 */ /* 0x000fe200018e0600 */
[----:B-1----:R-:W-:-:S04]  /*1dc50*/  SEL R4, RZ, 0x4, !P1 ;  /* 0x00000004ff047807 */ /* 0x002fc80004800000 */
[----:B------:R-:W-:Y:S01]  /*1dc60*/  SEL R4, R4, RZ, !P0 ;  /* 0x000000ff04047207 */ /* 0x000fe20004000000 */
[----:B------:R-:W-:-:S03]  /*1dc70*/  IMAD.MOV.U32 R5, RZ, RZ, R23 ;  /* 0x000000ffff057224 */ /* 0x000fc600078e0017 */
[----:B------:R-:W-:Y:S01]  /*1dc80*/  ISETP.NE.U32.AND P1, PT, R4, RZ, PT ;  /* 0x000000ff0400720c */ /* 0x000fe20003f25070 */
[----:B------:R-:W-:Y:S02]  /*1dc90*/  IMAD.MOV.U32 R4, RZ, RZ, R22 ;  /* 0x000000ffff047224 */ /* 0x000fe400078e0016 */
[----:B------:R-:W-:-:S03]  /*1dca0*/  IMAD.X R21, R21, 0x1, R0, P4 ;  /* 0x0000000115157824 */ /* 0x000fc600020e0600 */
[----:B------:R1:W-:Y:S01]  /*1dcb0*/  LDGSTS.E [R3+0x4200], [R4.64], P2 ;  /* 0x0420000004037fae */ /* 0x0003e20009121848 */
[----:B------:R-:W-:Y:S02]  /*1dcc0*/  ISETP.GT.AND P2, PT, R2, 0x18, PT ;  /* 0x000000180200780c */ /* 0x000fe40003f44270 */
[----:B-1----:R-:W-:Y:S01]  /*1dcd0*/  MOV R4, R20 ;  /* 0x0000001400047202 */ /* 0x002fe20000000f00 */
[----:B------:R-:W-:-:S05]  /*1dce0*/  IMAD.MOV.U32 R5, RZ, RZ, R21 ;  /* 0x000000ffff057224 */ /* 0x000fca00078e0015 */
[----:B------:R1:W-:Y:S02]  /*1dcf0*/  LDGSTS.E [R3+0x5000], [R4.64], P1 ;  /* 0x0500000004037fae */ /* 0x0003e40008921848 */
[----:B-1----:R-:W-:-:S04]  /*1dd00*/  SEL R4, RZ, 0x4, !P2 ;  /* 0x00000004ff047807 */ /* 0x002fc80005000000 */
[----:B------:R-:W-:-:S04]  /*1dd10*/  SEL R4, R4, RZ, !P0 ;  /* 0x000000ff04047207 */ /* 0x000fc80004000000 */
[----:B------:R-:W-:Y:S01]  /*1dd20*/  ISETP.NE.U32.AND P2, PT, R4, RZ, PT ;  /* 0x000000ff0400720c */ /* 0x000fe20003f45070 */
[----:B------:R-:W-:Y:S04]  /*1dd30*/  STL [R1+0x844], R22 ;  /* 0x0008441601007387 */ /* 0x000fe80000100800 */
[----:B------:R-:W-:Y:S04]  /*1dd40*/  STL [R1+0x838], R23 ;  /* 0x0008381701007387 */ /* 0x000fe80000100800 */
[----:B------:R-:W-:Y:S04]  /*1dd50*/  STL [R1+0x7e0], R20 ;  /* 0x0007e01401007387 */ /* 0x000fe80000100800 */
[----:B------:R-:W-:Y:S01]  /*1dd60*/  STL [R1+0x7dc], R21 ;  /* 0x0007dc1501007387 */ /* 0x000fe20000100800 */
[----:B-----5:R-:W-:-:S05]  /*1dd70*/  IADD3 R18, P3, R18, R202, RZ ;  /* 0x000000ca12127210 */ /* 0x020fca0007f7e0ff */
[----:B------:R-:W-:Y:S01]  /*1dd80*/  IMAD.X R19, R19, 0x1, R0, P3 ;  /* 0x0000000113137824 */ /* 0x000fe200018e0600 */
[----:B----4-:R-:W-:Y:S01]  /*1dd90*/  IADD3 R16, P4, R16, R202, RZ ;  /* 0x000000ca10107210 */ /* 0x010fe20007f9e0ff */
[----:B------:R-:W-:Y:S02]  /*1dda0*/  IMAD.MOV.U32 R4, RZ, RZ, R18 ;  /* 0x000000ffff047224 */ /* 0x000fe400078e0012 */
[----:B------:R-:W-:Y:S02]  /*1ddb0*/  IMAD.MOV.U32 R5, RZ, RZ, R19 ;  /* 0x000000ffff057224 */ /* 0x000fe400078e0013 */
[----:B------:R-:W-:Y:S01]  /*1ddc0*/  IMAD.X R17, R17, 0x1, R0, P4 ;  /* 0x0000000111117824 */ /* 0x000fe200020e0600 */
[----:B------:R-:W-:Y:S04]  /*1ddd0*/  STL [R1+0x7e8], R18 ;  /* 0x0007e81201007387 */ /* 0x000fe80000100800 */
[----:B------:R1:W-:Y:S04]  /*1dde0*/  LDGSTS.E [R3+0x5200], [R4.64], P1 ;  /* 0x0520000004037fae */ /* 0x0003e80008921848 */
[----:B------:R-:W-:Y:S04]  /*1ddf0*/  STL [R1+0x7e4], R19 ;  /* 0x0007e41301007387 */ /* 0x000fe80000100800 */
[----:B------:R-:W-:Y:S01]  /*1de00*/  STL [R1+0x7a0], R16 ;  /* 0x0007a01001007387 */ /* 0x000fe20000100800 */
[----:B-1----:R-:W-:Y:S01]  /*1de10*/  IMAD.MOV.U32 R4, RZ, RZ, R16 ;  /* 0x000000ffff047224 */ /* 0x002fe200078e0010 */
[----:B------:R-:W-:-:S02]  /*1de20*/  MOV R5, R17 ;  /* 0x0000001100057202 */ /* 0x000fc40000000f00 */
[----:B------:R1:W-:Y:S04]  /*1de30*/  STL [R1+0x79c], R17 ;  /* 0x00079c1101007387 */ /* 0x0003e80000100800 */
[----:B------:R2:W-:Y:S01]  /*1de40*/  LDGSTS.E [R3+0x6000], [R4.64], P2 ;  /* 0x0600000004037fae */ /* 0x0005e20009121848 */
[----:B---3--:R-:W-:-:S05]  /*1de50*/  IADD3 R6, P3, R6, R202, RZ ;  /* 0x000000ca06067210 */ /* 0x008fca0007f7e0ff */
[----:B------:R-:W-:Y:S01]  /*1de60*/  IMAD.X R7, R7, 0x1, R0, P3 ;  /* 0x0000000107077824 */ /* 0x000fe200018e0600 */
[----:B------:R-:W-:Y:S03]  /*1de70*/  STL [R1+0x7a8], R6 ;  /* 0x0007a80601007387 */ /* 0x000fe60000100800 */
[----:B--2---:R-:W-:Y:S01]  /*1de80*/  IMAD.MOV.U32 R5, RZ, RZ, R7 ;  /* 0x000000ffff057224 */ /* 0x004fe200078e0007 */
[----:B------:R2:W-:Y:S04]  /*1de90*/  STL [R1+0x7a4], R7 ;  /* 0x0007a40701007387 */ /* 0x0005e80000100800 */
[----:B-1----:R-:W3:Y:S04]  /*1dea0*/  LDL.LU R17, [R1+0x10] ;  /* 0x0000100001117983 */ /* 0x002ee80000300800 */
[----:B--2---:R-:W2:Y:S01]  /*1deb0*/  LDL.LU R7, [R1+0x14] ;  /* 0x0000140001077983 */ /* 0x004ea20000300800 */
[----:B------:R-:W-:-:S02]  /*1dec0*/  ISETP.GT.AND P1, PT, R2, 0x1c, PT ;  /* 0x0000001c0200780c */ /* 0x000fc40003f24270 */
[----:B------:R-:W-:Y:S01]  /*1ded0*/  IADD3 R210, P4, R210, R202, RZ ;  /* 0x000000cad2d27210 */ /* 0x000fe20007f9e0ff */
[----:B------:R-:W4:Y:S01]  /*1dee0*/  LDL.LU R22, [R1+0x18] ;  /* 0x0000180001167983 */ /* 0x000f220000300800 */
[----:B------:R-:W-:-:S03]  /*1def0*/  SEL R4, RZ, 0x4, !P1 ;  /* 0x00000004ff047807 */ /* 0x000fc60004800000 */
[----:B------:R-:W-:Y:S01]  /*1df00*/  IMAD.X R209, R209, 0x1, R0, P4 ;  /* 0x00000001d1d17824 */ /* 0x000fe200020e0600 */
[----:B------:R-:W-:Y:S01]  /*1df10*/  SEL R4, R4, RZ, !P0 ;  /* 0x000000ff04047207 */ /* 0x000fe20004000000 */
[----:B------:R-:W5:Y:S03]  /*1df20*/  LDL.LU R20, [R1+0x1c] ;  /* 0x00001c0001147983 */ /* 0x000f660000300800 */
[----:B------:R-:W-:Y:S01]  /*1df30*/  ISETP.NE.U32.AND P1, PT, R4, RZ, PT ;  /* 0x000000ff0400720c */ /* 0x000fe20003f25070 */
[----:B------:R-:W-:Y:S01]  /*1df40*/  IMAD.MOV.U32 R4, RZ, RZ, R6 ;  /* 0x000000ffff047224 */ /* 0x000fe200078e0006 */
[----:B------:R-:W-:Y:S01]  /*1df50*/  IADD3 R212, P3, R212, R202, RZ ;  /* 0x000000cad4d47210 */ /* 0x000fe20007f7e0ff */
[----:B------:R-:W4:Y:S04]  /*1df60*/  LDL.LU R19, [R1+0x50] ;  /* 0x0000500001137983 */ /* 0x000f280000300800 */
[----:B------:R1:W-:Y:S01]  /*1df70*/  LDGSTS.E [R3+0x6200], [R4.64], P2 ;  /* 0x0620000004037fae */ /* 0x0003e20009121848 */
[----:B------:R-:W-:-:S02]  /*1df80*/  ISETP.GT.AND P2, PT, R2, 0x20, PT ;  /* 0x000000200200780c */ /* 0x000fc40003f44270 */
[----:B------:R-:W-:Y:S01]  /*1df90*/  IADD3.X R211, R211, R0, RZ, P3, !PT ;  /* 0x00000000d3d37210 */ /* 0x000fe20001ffe4ff */
[----:B------:R-:W4:Y:S01]  /*1dfa0*/  LDL.LU R6, [R1+0x54] ;  /* 0x0000540001067983 */ /* 0x000f220000300800 */
[----:B-1----:R-:W-:Y:S02]  /*1dfb0*/  IMAD.MOV.U32 R4, RZ, RZ, R210 ;  /* 0x000000ffff047224 */ /* 0x002fe400078e00d2 */
[----:B------:R-:W-:Y:S01]  /*1dfc0*/  IMAD.MOV.U32 R5, RZ, RZ, R209 ;  /* 0x000000ffff057224 */ /* 0x000fe200078e00d1 */
[-C--:B------:R-:W-:Y:S01]  /*1dfd0*/  IADD3 R226, P4, R226, R202.reuse, RZ ;  /* 0x000000cae2e27210 */ /* 0x080fe20007f9e0ff */
[----:B------:R-:W4:Y:S04]  /*1dfe0*/  LDL.LU R25, [R1+0x58] ;  /* 0x0000580001197983 */ /* 0x000f280000300800 */
[----:B------:R1:W-:Y:S01]  /*1dff0*/  LDGSTS.E [R3+0x7000], [R4.64], P1 ;  /* 0x0700000004037fae */ /* 0x0003e20008921848 */
[----:B------:R-:W-:Y:S01]  /*1e000*/  IMAD.X R225, R225, 0x1, R0, P4 ;  /* 0x00000001e1e17824 */ /* 0x000fe200020e0600 */
[----:B------:R-:W-:-:S02]  /*1e010*/  IADD3 R228, P3, R228, R202, RZ ;  /* 0x000000cae4e47210 */ /* 0x000fc40007f7e0ff */
[----:B------:R-:W4:Y:S01]  /*1e020*/  LDL.LU R24, [R1+0x5c] ;  /* 0x00005c0001187983 */ /* 0x000f220000300800 */
[----:B-1----:R-:W-:Y:S01]  /*1e030*/  SEL R4, RZ, 0x4, !P2 ;  /* 0x00000004ff047807 */ /* 0x002fe20005000000 */
[----:B------:R-:W-:Y:S01]  /*1e040*/  IMAD.MOV.U32 R5, RZ, RZ, R211 ;  /* 0x000000ffff057224 */ /* 0x000fe200078e00d3 */
[----:B------:R-:W-:Y:S01]  /*1e050*/  IADD3 R242, P4, R242, R202, RZ ;  /* 0x000000caf2f27210 */ /* 0x000fe20007f9e0ff */
[----:B------:R-:W-:Y:S01]  /*1e060*/  IMAD.X R227, R227, 0x1, R0, P3 ;  /* 0x00000001e3e37824 */ /* 0x000fe200018e0600 */
[----:B------:R-:W-:Y:S01]  /*1e070*/  SEL R4, R4, RZ, !P0 ;  /* 0x000000ff04047207 */ /* 0x000fe20004000000 */
[----:B------:R-:W4:Y:S03]  /*1e080*/  LDL.LU R18, [R1+0x90] ;  /* 0x0000900001127983 */ /* 0x000f260000300800 */
[----:B------:R-:W-:Y:S01]  /*1e090*/  ISETP.NE.U32.AND P2, PT, R4, RZ, PT ;  /* 0x000000ff0400720c */ /* 0x000fe20003f45070 */
[----:B------:R-:W-:Y:S01]  /*1e0a0*/  IMAD.MOV.U32 R4, RZ, RZ, R212 ;  /* 0x000000ffff047224 */ /* 0x000fe200078e00d4 */
[----:B------:R-:W-:Y:S01]  /*1e0b0*/  IADD3.X R241, R241, R0, RZ, P4, !PT ;  /* 0x00000000f1f17210 */ /* 0x000fe200027fe4ff */
[----:B------:R-:W4:Y:S04]  /*1e0c0*/  LDL.LU R16, [R1+0x94] ;  /* 0x0000940001107983 */ /* 0x000f280000300800 */
[----:B------:R1:W-:Y:S01]  /*1e0d0*/  LDGSTS.E [R3+0x7200], [R4.64], P1 ;  /* 0x0720000004037fae */ /* 0x0003e20008921848 */
[----:B------:R-:W-:Y:S01]  /*1e0e0*/  ISETP.GT.AND P1, PT, R2, 0x24, PT ;  /* 0x000000240200780c */ /* 0x000fe20003f24270 */
[----:B-1----:R-:W-:-:S02]  /*1e0f0*/  IMAD.MOV.U32 R4, RZ, RZ, R226 ;  /* 0x000000ffff047224 */ /* 0x002fc400078e00e2 */
[----:B------:R-:W-:-:S05]  /*1e100*/  IMAD.MOV.U32 R5, RZ, RZ, R225 ;  /* 0x000000ffff057224 */ /* 0x000fca00078e00e1 */
[----:B------:R1:W-:Y:S02]  /*1e110*/  LDGSTS.E [R3+0x8000], [R4.64], P2 ;  /* 0x0800000004037fae */ /* 0x0003e40009121848 */
[----:B-1----:R-:W-:-:S04]  /*1e120*/  SEL R4, RZ, 0x4, !P1 ;  /* 0x00000004ff047807 */ /* 0x002fc80004800000 */
[----:B------:R-:W-:Y:S01]  /*1e130*/  SEL R4, R4, RZ, !P0 ;  /* 0x000000ff04047207 */ /* 0x000fe20004000000 */
[----:B------:R-:W-:-:S03]  /*1e140*/  IMAD.MOV.U32 R5, RZ, RZ, R227 ;  /* 0x000000ffff057224 */ /* 0x000fc600078e00e3 */
[----:B------:R-:W-:Y:S01]  /*1e150*/  ISETP.NE.U32.AND P1, PT, R4, RZ, PT ;  /* 0x000000ff0400720c */ /* 0x000fe20003f25070 */
[----:B------:R-:W-:-:S05]  /*1e160*/  IMAD.MOV.U32 R4, RZ, RZ, R228 ;  /* 0x000000ffff047224 */ /* 0x000fca00078e00e4 */
[----:B------:R1:W-:Y:S01]  /*1e170*/  LDGSTS.E [R3+0x8200], [R4.64], P2 ;  /* 0x0820000004037fae */ /* 0x0003e20009121848 */
[----:B------:R-:W-:Y:S02]  /*1e180*/  ISETP.GT.AND P2, PT, R2, 0x28, PT ;  /* 0x000000280200780c */ /* 0x000fe40003f44270 */
[----:B------:R-:W-:Y:S01]  /*1e190*/  IADD3 R244, P3, R244, R202, RZ ;  /* 0x000000caf4f47210 */ /* 0x000fe20007f7e0ff */
[----:B-1----:R-:W-:Y:S02]  /*1e1a0*/  IMAD.MOV.U32 R4, RZ, RZ, R242 ;  /* 0x000000ffff047224 */ /* 0x002fe400078e00f2 */
[----:B------:R-:W-:-:S05]  /*1e1b0*/  IMAD.MOV.U32 R5, RZ, RZ, R241 ;  /* 0x000000ffff057224 */ /* 0x000fca00078e00f1 */
[----:B------:R1:W-:Y:S01]  /*1e1c0*/  LDGSTS.E [R3+0x9000], [R4.64], P1 ;  /* 0x0900000004037fae */ /* 0x0003e20008921848 */
[----:B------:R-:W-:Y:S01]  /*1e1d0*/  IMAD.X R243, R243, 0x1, R0, P3 ;  /* 0x00000001f3f37824 */ /* 0x000fe200018e0600 */
[----:B-1----:R-:W-:-:S04]  /*1e1e0*/  SEL R4, RZ, 0x4, !P2 ;  /* 0x00000004ff047807 */ /* 0x002fc80005000000 */
[----:B------:R-:W-:Y:S01]  /*1e1f0*/  SEL R4, R4, RZ, !P0 ;  /* 0x000000ff04047207 */ /* 0x000fe20004000000 */
[----:B------:R-:W-:-:S03]  /*1e200*/  IMAD.MOV.U32 R5, RZ, RZ, R243 ;  /* 0x000000ffff057224 */ /* 0x000fc600078e00f3 */
[----:B------:R-:W-:Y:S02]  /*1e210*/  ISETP.NE.U32.AND P2, PT, R4, RZ, PT ;  /* 0x000000ff0400720c */ /* 0x000fe40003f45070 */
[----:B------:R-:W-:-:S05]  /*1e220*/  MOV R4, R244 ;  /* 0x000000f400047202 */ /* 0x000fca0000000f00 */
[----:B------:R1:W-:Y:S01]  /*1e230*/  LDGSTS.E [R3+0x9200], [R4.64], P1 ;  /* 0x0920000004037fae */ /* 0x0003e20008921848 */
[----:B--2---:R-:W-:-:S05]  /*1e240*/  IADD3 R7, P4, R7, R202, RZ ;  /* 0x000000ca07077210 */ /* 0x004fca0007f9e0ff */
[----:B---3--:R-:W-:Y:S01]  /*1e250*/  IMAD.X R17, R17, 0x1, R0, P4 ;  /* 0x0000000111117824 */ /* 0x008fe200020e0600 */
[----:B------:R-:W-:Y:S03]  /*1e260*/  STL [R1+0x14], R7 ;  /* 0x0000140701007387 */ /* 0x000fe60000100800 */
[----:B-1----:R-:W-:Y:S01]  /*1e270*/  IMAD.MOV.U32 R5, RZ, RZ, R17 ;  /* 0x000000ffff057224 */ /* 0x002fe200078e0011 */
[----:B------:R1:W-:Y:S01]  /*1e280*/  STL [R1+0x10], R17 ;  /* 0x0000101101007387 */ /* 0x0003e20000100800 */
[----:B------:R-:W-:-:S03]  /*1e290*/  IMAD.MOV.U32 R4, RZ, RZ, R7 ;  /* 0x000000ffff047224 */ /* 0x000fc600078e0007 */
[----:B------:R-:W2:Y:S01]  /*1e2a0*/  LDL.LU R21, [R1+0x98] ;  /* 0x0000980001157983 */ /* 0x000ea20000300800 */
[----:B------:R-:W-:Y:S02]  /*1e2b0*/  ISETP.GT.AND P1, PT, R2, 0x2c, PT ;  /* 0x0000002c0200780c */ /* 0x000fe40003f24270 */
[-C--:B-----5:R-:W-:Y:S01]  /*1e2c0*/  IADD3 R20, P3, R20, R202.reuse, RZ ;  /* 0x000000ca14147210 */ /* 0x0a0fe20007f7e0ff */
[----:B------:R3:W-:Y:S04]  /*1e2d0*/  LDGSTS.E [R3+0xa000], [R4.64], P2 ;  /* 0x0a00000004037fae */ /* 0x0007e80009121848 */
[----:B-1----:R-:W5:Y:S04]  /*1e2e0*/  LDL.LU R17, [R1+0x9c] ;  /* 0x00009c0001117983 */ /* 0x002f680000300800 */
[----:B------:R-:W2:Y:S04]  /*1e2f0*/  LDL.LU R23, [R1+0xd0] ;  /* 0x0000d00001177983 */ /* 0x000ea80000300800 */
[----:B------:R-:W2:Y:S01]  /*1e300*/  LDL.LU R7, [R1+0xd4] ;  /* 0x0000d40001077983 */ /* 0x000ea20000300800 */
[----:B---3--:R-:W-:Y:S01]  /*1e310*/  SEL R4, RZ, 0x4, !P1 ;  /* 0x00000004ff047807 */ /* 0x008fe20004800000 */
[----:B----4-:R-:W-:Y:S01]  /*1e320*/  IMAD.X R22, R22, 0x1, R0, P3 ;  /* 0x0000000116167824 */ /* 0x010fe200018e0600 */
[----:B------:R-:W-:-:S02]  /*1e330*/  IADD3 R6, P4, R6, R202, RZ ;  /* 0x000000ca06067210 */ /* 0x000fc40007f9e0ff */
[----:B------:R-:W-:Y:S02]  /*1e340*/  SEL R4, R4, RZ, !P0 ;  /* 0x000000ff04047207 */ /* 0x000fe40004000000 */
[----:B------:R-:W-:Y:S02]  /*1e350*/  MOV R5, R22 ;  /* 0x0000001600057202 */ /* 0x000fe40000000f00 */
[----:B------:R-:W-:Y:S01]  /*1e360*/  ISETP.NE.U32.AND P1, PT, R4, RZ, PT ;  /* 0x000000ff0400720c */ /* 0x000fe20003f25070 */
[----:B------:R-:W-:Y:S02]  /*1e370*/  IMAD.MOV.U32 R4, RZ, RZ, R20 ;  /* 0x000000ffff047224 */ /* 0x000fe400078e0014 */
[----:B------:R-:W-:Y:S01]  /*1e380*/  IMAD.X R19, R19, 0x1, R0, P4 ;  /* 0x0000000113137824 */ /* 0x000fe200020e0600 */
[----:B------:R-:W-:Y:S04]  /*1e390*/  STL [R1+0x1c], R20 ;  /* 0x00001c1401007387 */ /* 0x000fe80000100800 */
[----:B------:R1:W-:Y:S04]  /*1e3a0*/  STL [R1+0x18], R22 ;  /* 0x0000181601007387 */ /* 0x0003e80000100800 */
[----:B------:R-:W-:Y:S04]  /*1e3b0*/  STL [R1+0x54], R6 ;  /* 0x0000540601007387 */ /* 0x000fe80000100800 */
[----:B------:R3:W-:Y:S01]  /*1e3c0*/  LDGSTS.E [R3+0xa200], [R4.64], P2 ;  /* 0x0a20000004037fae */ /* 0x0007e20009121848 */
[----:B------:R-:W-:-:S03]  /*1e3d0*/  ISETP.GT.AND P2, PT, R2, 0x30, PT ;  /* 0x000000300200780c */ /* 0x000fc60003f44270 */
[----:B------:R4:W-:Y:S04]  /*1e3e0*/  STL [R1+0x50], R19 ;  /* 0x0000501301007387 */ /* 0x0009e80000100800 */
[----:B-1----:R-:W2:Y:S01]  /*1e3f0*/  LDL.LU R22, [R1+0xd8] ;  /* 0x0000d80001167983 */ /* 0x002ea20000300800 */
[----:B---3--:R-:W-:-:S03]  /*1e400*/  IMAD.MOV.U32 R4, RZ, RZ, R6 ;  /* 0x000000ffff047224 */ /* 0x008fc600078e0006 */
[----:B------:R-:W3:Y:S01]  /*1e410*/  LDL.LU R20, [R1+0xdc] ;  /* 0x0000dc0001147983 */ /* 0x000ee20000300800 */
[----:B------:R-:W-:Y:S01]  /*1e420*/  IMAD.MOV.U32 R5, RZ, RZ, R19 ;  /* 0x000000ffff057224 */ /* 0x000fe200078e0013 */
[----:B------:R-:W-:Y:S02]  /*1e430*/  IADD3 R24, P3, R24, R202, RZ ;  /* 0x000000ca18187210 */ /* 0x000fe40007f7e0ff */
[----:B----4-:R-:W2:Y:S04]  /*1e440*/  LDL.LU R19, [R1+0x110] ;  /* 0x0001100001137983 */ /* 0x010ea80000300800 */
[----:B------:R1:W-:Y:S04]  /*1e450*/  LDGSTS.E [R3+0xb000], [R4.64], P1 ;  /* 0x0b00000004037fae */ /* 0x0003e80008921848 */
[----:B------:R-:W2:Y:S01]  /*1e460*/  LDL.LU R6, [R1+0x114] ;  /* 0x0001140001067983 */ /* 0x000ea20000300800 */
[----:B------:R-:W-:Y:S01]  /*1e470*/  IMAD.X R25, R25, 0x1, R0, P3 ;  /* 0x0000000119197824 */ /* 0x000fe200018e0600 */
[----:B-1----:R-:W-:-:S04]  /*1e480*/  SEL R4, RZ, 0x4, !P2 ;  /* 0x00000004ff047807 */ /* 0x002fc80005000000 */
[----:B------:R-:W-:Y:S02]  /*1e490*/  SEL R4, R4, RZ, !P0 ;  /* 0x000000ff04047207 */ /* 0x000fe40004000000 */
[----:B------:R-:W-:Y:S02]  /*1e4a0*/  IADD3 R16, P4, R16, R202, RZ ;  /* 0x000000ca10107210 */ /* 0x000fe40007f9e0ff */
[----:B------:R-:W-:Y:S01]  /*1e4b0*/  ISETP.NE.U32.AND P2, PT, R4, RZ, PT ;  /* 0x000000ff0400720c */ /* 0x000fe20003f45070 */
[----:B------:R-:W-:Y:S02]  /*1e4c0*/  IMAD.MOV.U32 R4, RZ, RZ, R24 ;  /* 0x000000ffff047224 */ /* 0x000fe400078e0018 */
[----:B------:R-:W-:Y:S02]  /*1e4d0*/  IMAD.MOV.U32 R5, RZ, RZ, R25 ;  /* 0x000000ffff057224 */ /* 0x000fe400078e0019 */
[----:B------:R-:W-:-:S03]  /*1e4e0*/  IMAD.X R18, R18, 0x1, R0, P4 ;  /* 0x0000000112127824 */ /* 0x000fc600020e0600 */
[----:B------:R1:W-:Y:S01]  /*1e4f0*/  LDGSTS.E [R3+0xb200], [R4.64], P1 ;  /* 0x0b20000004037fae */ /* 0x0003e20008921848 */
[----:B------:R-:W-:-:S03]  /*1e500*/  ISETP.GT.AND P1, PT, R2, 0x34, PT ;  /* 0x000000340200780c */ /* 0x000fc60003f24270 */
[----:B------:R-:W-:Y:S01]  /*1e510*/  STL [R1+0x5c], R24 ;  /* 0x00005c1801007387 */ /* 0x000fe20000100800 */
[----:B-1----:R-:W-:Y:S01]  /*1e520*/  MOV R4, R16 ;  /* 0x0000001000047202 */ /* 0x002fe20000000f00 */
[----:B------:R-:W-:Y:S02]  /*1e530*/  IMAD.MOV.U32 R5, RZ, RZ, R18 ;  /* 0x000000ffff057224 */ /* 0x000fe400078e0012 */
[----:B------:R-:W-:Y:S04]  /*1e540*/  STL [R1+0x58], R25 ;  /* 0x0000581901007387 */ /* 0x000fe80000100800 */
[----:B------:R1:W-:Y:S04]  /*1e550*/  LDGSTS.E [R3+0xc000], [R4.64], P2 ;  /* 0x0c00000004037fae */ /* 0x0003e80009121848 */
[----:B------:R-:W-:Y:S04]  /*1e560*/  STL [R1+0x94], R16 ;  /* 0x0000941001007387 */ /* 0x000fe80000100800 */
[----:B------:R1:W-:Y:S02]  /*1e570*/  STL [R1+0x90], R18 ;  /* 0x0000901201007387 */ /* 0x0003e40000100800 */
[----:B-1----:R-:W-:-:S04]  /*1e580*/  SEL R4, RZ, 0x4, !P1 ;  /* 0x00000004ff047807 */ /* 0x002fc80004800000 */
[----:B------:R-:W-:Y:S01]  /*1e590*/  SEL R4, R4, RZ, !P0 ;  /* 0x000000ff04047207 */ /* 0x000fe20004000000 */
[----:B------:R-:W2:Y:S04]  /*1e5a0*/  LDL.LU R18, [R1+0x11c] ;  /* 0x00011c0001127983 */ /* 0x000ea80000300800 */
[----:B------:R-:W2:Y:S01]  /*1e5b0*/  LDL.LU R16, [R1+0x154] ;  /* 0x0001540001107983 */ /* 0x000ea20000300800 */
[----:B------:R-:W-:Y:S02]  /*1e5c0*/  ISETP.NE.U32.AND P1, PT, R4, RZ, PT ;  /* 0x000000ff0400720c */ /* 0x000fe40003f25070 */
[----:B-----5:R-:W-:-:S05]  /*1e5d0*/  IADD3 R17, P3, R17, R202, RZ ;  /* 0x000000ca11117210 */ /* 0x020fca0007f7e0ff */
[--C-:B--2---:R-:W-:Y:S01]  /*1e5e0*/  IMAD.X R21, R21, 0x1, R0.reuse, P3 ;  /* 0x0000000115157824 */ /* 0x104fe200018e0600 */
[----:B------:R-:W-:Y:S01]  /*1e5f0*/  IADD3 R7, P4, R7, R202, RZ ;  /* 0x000000ca07077210 */ /* 0x000fe20007f9e0ff */
[----:B------:R-:W-:Y:S02]  /*1e600*/  STL [R1+0x9c], R17 ;  /* 0x00009c1101007387 */ /* 0x000fe40000100800 */
[----:B------:R-:W-:Y:S02]  /*1e610*/  IMAD.MOV.U32 R5, RZ, RZ, R21 ;  /* 0x000000ffff057224 */ /* 0x000fe400078e0015 */
[----:B------:R-:W-:Y:S01]  /*1e620*/  IMAD.X R23, R23, 0x1, R0, P4 ;  /* 0x0000000117177824 */ /* 0x000fe200020e0600 */
[----:B------:R1:W-:Y:S01]  /*1e630*/  STL [R1+0x98], R21 ;  /* 0x0000981501007387 */ /* 0x0003e20000100800 */
[----:B------:R-:W-:-:S03]  /*1e640*/  IMAD.MOV.U32 R4, RZ, RZ, R17 ;  /* 0x000000ffff047224 */ /* 0x000fc600078e0011 */
[----:B------:R2:W-:Y:S04]  /*1e650*/  STL [R1+0xd4], R7 ;  /* 0x0000d40701007387 */ /* 0x0005e80000100800 */
[----:B------:R5:W-:Y:S04]  /*1e660*/  LDGSTS.E [R3+0xc200], [R4.64], P2 ;  /* 0x0c20000004037fae */ /* 0x000be80009121848 */
[----:B-1----:R-:W4:Y:S04]  /*1e670*/  LDL.LU R21, [R1+0x118] ;  /* 0x0001180001157983 */ /* 0x002f280000300800 */
[----:B------:R-:W-:Y:S04]  /*1e680*/  STL [R1+0xd0], R23 ;  /* 0x0000d01701007387 */ /* 0x000fe80000100800 */
[----:B------:R-:W4:Y:S01]  /*1e690*/  LDL.LU R17, [R1+0x150] ;  /* 0x0001500001117983 */ /* 0x000f220000300800 */
[----:B-----5:R-:W-:Y:S01]  /*1e6a0*/  IMAD.MOV.U32 R4, RZ, RZ, R7 ;  /* 0x000000ffff047224 */ /* 0x020fe200078e0007 */
[----:B------:R-:W-:-:S02]  /*1e6b0*/  MOV R5, R23 ;  /* 0x0000001700057202 */ /* 0x000fc40000000f00 */
[----:B------:R-:W-:Y:S01]  /*1e6c0*/  ISETP.GT.AND P2, PT, R2, 0x38, PT ;  /* 0x000000380200780c */ /* 0x000fe20003f44270 */
[----:B------:R-:W5:Y:S04]  /*1e6d0*/  LDL.LU R24, [R1+0x15c] ;  /* 0x00015c0001187983 */ /* 0x000f680000300800 */
[----:B------:R1:W-:Y:S01]  /*1e6e0*/  LDGSTS.E [R3+0xd000], [R4.64], P1 ;  /* 0x0d00000004037fae */ /* 0x0003e20008921848 */
[----:B---3--:R-:W-:-:S03]  /*1e6f0*/  IADD3 R20, P3, R20, R202, RZ ;  /* 0x000000ca14147210 */ /* 0x008fc60007f7e0ff */
[----:B--2---:R-:W2:Y:S02]  /*1e700*/  LDL.LU R7, [R1+0x194] ;  /* 0x0001940001077983 */ /* 0x004ea40000300800 */
[----:B------:R-:W-:Y:S01]  /*1e710*/  IMAD.X R22, R22, 0x1, R0, P3 ;  /* 0x0000000116167824 */ /* 0x000fe200018e0600 */
[----:B-1----:R-:W-:Y:S02]  /*1e720*/  SEL R4, RZ, 0x4, !P2 ;  /* 0x00000004ff047807 */ /* 0x002fe40005000000 */
[----:B------:R-:W-:Y:S01]  /*1e730*/  IADD3 R6, P4, R6, R202, RZ ;  /* 0x000000ca06067210 */ /* 0x000fe20007f9e0ff */
[----:B------:R1:W-:Y:S01]  /*1e740*/  STL [R1+0xdc], R20 ;  /* 0x0000dc1401007387 */ /* 0x0003e20000100800 */
[----:B------:R-:W-:-:S03]  /*1e750*/  SEL R4, R4, RZ, !P0 ;  /* 0x000000ff04047207 */ /* 0x000fc60004000000 */
[----:B------:R3:W-:Y:S01]  /*1e760*/  STL [R1+0xd8], R22 ;  /* 0x0000d81601007387 */ /* 0x0007e20000100800 */
[----:B------:R-:W-:Y:S01]  /*1e770*/  IMAD.X R19, R19, 0x1, R0, P4 ;  /* 0x0000000113137824 */ /* 0x000fe200020e0600 */
[----:B------:R-:W-:Y:S02]  /*1e780*/  ISETP.NE.U32.AND P2, PT, R4, RZ, PT ;  /* 0x000000ff0400720c */ /* 0x000fe40003f45070 */
[----:B------:R-:W-:Y:S01]  /*1e790*/  STL [R1+0x114], R6 ;  /* 0x0001140601007387 */ /* 0x000fe20000100800 */
[----:B------:R-:W-:-:S03]  /*1e7a0*/  IMAD.MOV.U32 R4, RZ, RZ, R20 ;  /* 0x000000ffff047224 */ /* 0x000fc600078e0014 */
[----:B------:R-:W2:Y:S01]  /*1e7b0*/  LDL.LU R25, [R1+0x158] ;  /* 0x0001580001197983 */ /* 0x000ea20000300800 */
[----:B------:R-:W-:-:S03]  /*1e7c0*/  IMAD.MOV.U32 R5, RZ, RZ, R22 ;  /* 0x000000ffff057224 */ /* 0x000fc600078e0016 */
[----:B------:R3:W-:Y:S04]  /*1e7d0*/  STL [R1+0x110], R19 ;  /* 0x0001101301007387 */ /* 0x0007e80000100800 */
[----:B-1----:R-:W2:Y:S04]  /*1e7e0*/  LDL.LU R20, [R1+0x190] ;  /* 0x0001900001147983 */ /* 0x002ea80000300800 */
[----:B------:R1:W-:Y:S04]  /*1e7f0*/  LDGSTS.E [R3+0xd200], [R4.64], P1 ;  /* 0x0d20000004037fae */ /* 0x0003e80008921848 */
[----:B---3--:R-:W2:Y:S01]  /*1e800*/  LDL.LU R22, [R1+0x198] ;  /* 0x0001980001167983 */ /* 0x008ea20000300800 */
[----:B-1----:R-:W-:-:S03]  /*1e810*/  IMAD.MOV.U32 R5, RZ, RZ, R19 ;  /* 0x000000ffff057224 */ /* 0x002fc600078e0013 */
[----:B------:R-:W2:Y:S01]  /*1e820*/  LDL.LU R19, [R1+0x19c] ;  /* 0x00019c0001137983 */ /* 0x000ea20000300800 */
[----:B------:R-:W-:Y:S01]  /*1e830*/  IMAD.MOV.U32 R4, RZ, RZ, R6 ;  /* 0x000000ffff047224 */ /* 0x000fe200078e0006 */
[----:B------:R-:W-:Y:S02]  /*1e840*/  ISETP.GT.AND P1, PT, R2, 0x3c, PT ;  /* 0x0000003c0200780c */ /* 0x000fe40003f24270 */
[----:B------:R-:W2:Y:S04]  /*1e850*/  LDL.LU R23, [R1+0x1d0] ;  /* 0x0001d00001177983 */ /* 0x000ea80000300800 */
[----:B------:R-:W2:Y:S04]  /*1e860*/  LDL.LU R6, [R1+0x1d4] ;  /* 0x0001d40001067983 */ /* 0x000ea80000300800 */
[----:B------:R1:W-:Y:S01]  /*1e870*/  LDGSTS.E [R3+0xe000], [R4.64], P2 ;  /* 0x0e00000004037fae */ /* 0x0003e20009121848 */
[----:B------:R-:W-:-:S02]  /*1e880*/  IADD3 R18, P3, R18, R202, RZ ;  /* 0x000000ca12127210 */ /* 0x000fc40007f7e0ff */
[----:B-1----:R-:W-:Y:S02]  /*1e890*/  SEL R4, RZ, 0x4, !P1 ;  /* 0x00000004ff047807 */ /* 0x002fe40004800000 */
[----:B------:R-:W-:Y:S02]  /*1e8a0*/  IADD3 R16, P4, R16, R202, RZ ;  /* 0x000000ca10107210 */ /* 0x000fe40007f9e0ff */
[----:B------:R-:W-:Y:S01]  /*1e8b0*/  SEL R4, R4, RZ, !P0 ;  /* 0x000000ff04047207 */ /* 0x000fe20004000000 */
[----:B------:R-:W-:Y:S03]  /*1e8c0*/  STL [R1+0x11c], R18 ;  /* 0x00011c1201007387 */ /* 0x000fe60000100800 */
[----:B------:R-:W-:Y:S01]  /*1e8d0*/  ISETP.NE.U32.AND P1, PT, R4, RZ, PT ;  /* 0x000000ff0400720c */ /* 0x000fe20003f25070 */
[----:B------:R-:W-:Y:S01]  /*1e8e0*/  IMAD.MOV.U32 R4, RZ, RZ, R18 ;  /* 0x000000ffff047224 */ /* 0x000fe200078e0012 */
[----:B----4-:R-:W-:-:S05]  /*1e8f0*/  IADD3.X R21, R21, R0, RZ, P3, !PT ;  /* 0x0000000015157210 */ /* 0x010fca0001ffe4ff */
[----:B------:R1:W-:Y:S01]  /*1e900*/  STL [R1+0x118], R21 ;  /* 0x0001181501007387 */ /* 0x0003e20000100800 */
[----:B------:R-:W-:-:S03]  /*1e910*/  IMAD.X R17, R17, 0x1, R0, P4 ;  /* 0x0000000111117824 */ /* 0x000fc600020e0600 */
[----:B------:R-:W-:Y:S01]  /*1e920*/  STL [R1+0x154], R16 ;  /* 0x0001541001007387 */ /* 0x000fe20000100800 */
[----:B------:R-:W-:-:S03]  /*1e930*/  IMAD.MOV.U32 R5, RZ, RZ, R21 ;  /* 0x000000ffff057224 */ /* 0x000fc600078e0015 */
[----:B------:R4:W-:Y:S04]  /*1e940*/  STL [R1+0x150], R17 ;  /* 0x0001501101007387 */ /* 0x0009e80000100800 */
[----:B-1----:R-:W3:Y:S04]  /*1e950*/  LDL.LU R21, [R1+0x1d8] ;  /* 0x0001d80001157983 */ /* 0x002ee80000300800 */
[----:B------:R-:W3:Y:S04]  /*1e960*/  LDL.LU R18, [R1+0x1dc] ;  /* 0x0001dc0001127983 */ /* 0x000ee80000300800 */
[----:B------:R1:W-:Y:S02]  /*1e970*/  LDGSTS.E [R3+0xe200], [R4.64], P2 ;  /* 0x0e20000004037fae */ /* 0x0003e40009121848 */
[----:B-1----:R-:W-:-:S02]  /*1e980*/  IMAD.MOV.U32 R5, RZ, RZ, R17 ;  /* 0x000000ffff057224 */ /* 0x002fc400078e0011 */
[----:B------:R-:W-:Y:S01]  /*1e990*/  IMAD.MOV.U32 R4, RZ, RZ, R16 ;  /* 0x000000ffff047224 */ /* 0x000fe200078e0010 */
[----:B----4-:R-:W4:Y:S04]  /*1e9a0*/  LDL.LU R17, [R1+0x210] ;  /* 0x0002100001117983 */ /* 0x010f280000300800 */
[----:B------:R-:W4:Y:S01]  /*1e9b0*/  LDL.LU R16, [R1+0x214] ;  /* 0x0002140001107983 */ /* 0x000f220000300800 */
[----:B------:R-:W-:-:S03]  /*1e9c0*/  ISETP.GT.AND P2, PT, R2, 0x40, PT ;  /* 0x000000400200780c */ /* 0x000fc60003f44270 */
[----:B------:R1:W-:Y:S01]  /*1e9d0*/  LDGSTS.E [R3+0xf000], [R4.64], P1 ;  /* 0x0f00000004037fae */ /* 0x0003e20008921848 */
[-C--:B-----5:R-:W-:Y:S02]  /*1e9e0*/  IADD3 R24, P3, R24, R202.reuse, RZ ;  /* 0x000000ca18187210 */ /* 0x0a0fe40007f7e0ff */
[----:B--2---:R-:W-:-:S03]  /*1e9f0*/  IADD3 R7, P4, R7, R202, RZ ;  /* 0x000000ca07077210 */ /* 0x004fc60007f9e0ff */
[----:B------:R-:W-:Y:S01]  /*1ea00*/  IMAD.X R25, R25, 0x1, R0, P3 ;  /* 0x0000000119197824 */ /* 0x000fe200018e0600 */
[----:B-1----:R-:W-:-:S04]  /*1ea10*/  SEL R4, RZ, 0x4, !P2 ;  /* 0x00000004ff047807 */ /* 0x002fc80005000000 */
[----:B------:R-:W-:Y:S01]  /*1ea20*/  SEL R4, R4, RZ, !P0 ;  /* 0x000000ff04047207 */ /* 0x000fe20004000000 */
[----:B------:R-:W-:-:S03]  /*1ea30*/  IMAD.MOV.U32 R5, RZ, RZ, R25 ;  /* 0x000000ffff057224 */ /* 0x000fc600078e0019 */
[----:B------:R-:W-:Y:S01]  /*1ea40*/  ISETP.NE.U32.AND P2, PT, R4, RZ, PT ;  /* 0x000000ff0400720c */ /* 0x000fe20003f45070 */
[----:B------:R-:W-:Y:S01]  /*1ea50*/  IMAD.MOV.U32 R4, RZ, RZ, R24 ;  /* 0x000000ffff047224 */ /* 0x000fe200078e0018 */
[----:B------:R-:W-:Y:S02]  /*1ea60*/  IADD3.X R20, R20, R0, RZ, P4, !PT ;  /* 0x0000000014147210 */ /* 0x000fe400027fe4ff */
[----:B------:R-:W-:Y:S02]  /*1ea70*/  IADD3 R19, P3, R19, R202, RZ ;  /* 0x000000ca13137210 */ /* 0x000fe40007f7e0ff */
[----:B------:R1:W-:Y:S01]  /*1ea80*/  LDGSTS.E [R3+0xf200], [R4.64], P1 ;  /* 0x0f20000004037fae */ /* 0x0003e20008921848 */
[----:B------:R-:W-:-:S03]  /*1ea90*/  ISETP.GT.AND P1, PT, R2, 0x44, PT ;  /* 0x000000440200780c */ /* 0x000fc60003f24270 */
[----:B------:R-:W-:Y:S01]  /*1eaa0*/  STL [R1+0x15c], R24 ;  /* 0x00015c1801007387 */ /* 0x000fe20000100800 */
[----:B------:R-:W-:Y:S01]  /*1eab0*/  IMAD.X R22, R22, 0x1, R0, P3 ;  /* 0x0000000116167824 */ /* 0x000fe200018e0600 */
[----:B------:R-:W-:Y:S02]  /*1eac0*/  IADD3 R6, P4, R6, R202, RZ ;  /* 0x000000ca06067210 */ /* 0x000fe40007f9e0ff */
[----:B------:R-:W-:Y:S01]  /*1ead0*/  STL [R1+0x158], R25 ;  /* 0x0001581901007387 */ /* 0x000fe20000100800 */
[----:B-1----:R-:W-:Y:S02]  /*1eae0*/  IMAD.MOV.U32 R4, RZ, RZ, R7 ;  /* 0x000000ffff047224 */ /* 0x002fe400078e0007 */
[----:B------:R-:W-:Y:S01]  /*1eaf0*/  IMAD.MOV.U32 R5, RZ, RZ, R20 ;  /* 0x000000ffff057224 */ /* 0x000fe200078e0014 */
[----:B------:R-:W-:Y:S04]  /*1eb00*/  STL [R1+0x194], R7 ;  /* 0x0001940701007387 */ /* 0x000fe80000100800 */
[----:B------:R1:W-:Y:S04]  /*1eb10*/  STL [R1+0x190], R20 ;  /* 0x0001901401007387 */ /* 0x0003e80000100800 */
[----:B------:R2:W-:Y:S01]  /*1eb20*/  LDGSTS.E [R3+0x10000], [R4.64], P2 ;  /* 0x1000000004037fae */ /* 0x0005e20009121848 */
[----:B------:R-:W-:-:S03]  /*1eb30*/  IMAD.X R23, R23, 0x1, R0, P4 ;  /* 0x0000000117177824 */ /* 0x000fc600020e0600 */
[----:B-1----:R-:W5:Y:S04]  /*1eb40*/  LDL.LU R20, [R1+0x21c] ;  /* 0x00021c0001147983 */ /* 0x002f680000300800 */
[----:B------:R-:W5:Y:S01]  /*1eb50*/  LDL.LU R7, [R1+0x254] ;  /* 0x0002540001077983 */ /* 0x000f620000300800 */
[----:B--2---:R-:W-:-:S03]  /*1eb60*/  SEL R4, RZ, 0x4, !P1 ;  /* 0x00000004ff047807 */ /* 0x004fc60004800000 */
[----:B------:R-:W-:Y:S01]  /*1eb70*/  STL [R1+0x19c], R19 ;  /* 0x00019c1301007387 */ /* 0x000fe20000100800 */
[----:B------:R-:W-:Y:S01]  /*1eb80*/  IMAD.MOV.U32 R5, RZ, RZ, R22 ;  /* 0x000000ffff057224 */ /* 0x000fe200078e0016 */
[----:B------:R-:W-:Y:S02]  /*1eb90*/  SEL R4, R4, RZ, !P0 ;  /* 0x000000ff04047207 */ /* 0x000fe40004000000 */
[----:B------:R1:W-:Y:S04]  /*1eba0*/  STL [R1+0x198], R22 ;  /* 0x0001981601007387 */ /* 0x0003e80000100800 */
[----:B------:R2:W-:Y:S01]  /*1ebb0*/  STL [R1+0x1d4], R6 ;  /* 0x0001d40601007387 */ /* 0x0005e20000100800 */
[----:B------:R-:W-:-:S03]  /*1ebc0*/  ISETP.NE.U32.AND P1, PT, R4, RZ, PT ;  /* 0x000000ff0400720c */ /* 0x000fc60003f25070 */
[----:B-1----:R-:W5:Y:S01]  /*1ebd0*/  LDL.LU R22, [R1+0x218] ;  /* 0x0002180001167983 */ /* 0x002f620000300800 */
[----:B------:R-:W-:-:S03]  /*1ebe0*/  MOV R4, R19 ;  /* 0x0000001300047202 */ /* 0x000fc60000000f00 */
[----:B------:R-:W-:Y:S04]  /*1ebf0*/  STL [R1+0x1d0], R23 ;  /* 0x0001d01701007387 */ /* 0x000fe80000100800 */
[----:B------:R-:W5:Y:S04]  /*1ec00*/  LDL.LU R19, [R1+0x250] ;  /* 0x0002500001137983 */ /* 0x000f680000300800 */
[----:B------:R1:W-:Y:S01]  /*1ec10*/  LDGSTS.E [R3+0x10200], [R4.64], P2 ;  /* 0x1020000004037fae */ /* 0x0003e20009121848 */
[----:B------:R-:W-:-:S03]  /*1ec20*/  ISETP.GT.AND P2, PT, R2, 0x48, PT ;  /* 0x000000480200780c */ /* 0x000fc60003f44270 */
[----:B------:R-:W5:Y:S01]  /*1ec30*/  LDL.LU R24, [R1+0x25c] ;  /* 0x00025c0001187983 */ /* 0x000f620000300800 */
[----:B-1----:R-:W-:Y:S02]  /*1ec40*/  IMAD.MOV.U32 R4, RZ, RZ, R6 ;  /* 0x000000ffff047224 */ /* 0x002fe400078e0006 */
[----:B------:R-:W-:Y:S01]  /*1ec50*/  IMAD.MOV.U32 R5, RZ, RZ, R23 ;  /* 0x000000ffff057224 */ /* 0x000fe200078e0017 */
[----:B--2---:R-:W5:Y:S04]  /*1ec60*/  LDL.LU R6, [R1+0x294] ;  /* 0x0002940001067983 */ /* 0x004f680000300800 */
[----:B------:R1:W-:Y:S02]  /*1ec70*/  LDGSTS.E [R3+0x11000], [R4.64], P1 ;  /* 0x1100000004037fae */ /* 0x0003e40008921848 */
[----:B-1----:R-:W-:-:S04]  /*1ec80*/  SEL R4, RZ, 0x4, !P2 ;  /* 0x00000004ff047807 */ /* 0x002fc80005000000 */
[----:B------:R-:W-:-:S04]  /*1ec90*/  SEL R4, R4, RZ, !P0 ;  /* 0x000000ff04047207 */ /* 0x000fc80004000000 */
[----:B------:R-:W-:Y:S02]  /*1eca0*/  ISETP.NE.U32.AND P2, PT, R4, RZ, PT ;  /* 0x000000ff0400720c */ /* 0x000fe40003f45070 */
[----:B---3--:R-:W-:-:S05]  /*1ecb0*/  IADD3 R18, P3, R18, R202, RZ ;  /* 0x000000ca12127210 */ /* 0x008fca0007f7e0ff */
[----:B------:R-:W-:Y:S01]  /*1ecc0*/  IMAD.X R21, R21, 0x1, R0, P3 ;  /* 0x0000000115157824 */ /* 0x000fe200018e0600 */
[----:B------:R1:W-:Y:S04]  /*1ecd0*/  STL [R1+0x1dc], R18 ;  /* 0x0001dc1201007387 */ /* 0x0003e80000100800 */
[----:B------:R3:W-:Y:S01]  /*1ece0*/  STL [R1+0x1d8], R21 ;  /* 0x0001d81501007387 */ /* 0x0007e20000100800 */
[----:B------:R-:W-:Y:S01]  /*1ecf0*/  IMAD.MOV.U32 R4, RZ, RZ, R18 ;  /* 0x000000ffff047224 */ /* 0x000fe200078e0012 */
[----:B------:R-:W-:-:S05]  /*1ed00*/  MOV R5, R21 ;  /* 0x0000001500057202 */ /* 0x000fca0000000f00 */
[----:B------:R1:W-:Y:S01]  /*1ed10*/  LDGSTS.E [R3+0x11200], [R4.64], P1 ;  /* 0x1120000004037fae */ /* 0x0003e20008921848 */
[----:B----4-:R-:W-:-:S05]  /*1ed20*/  IADD3 R16, P4, R16, R202, RZ ;  /* 0x000000ca10107210 */ /* 0x010fca0007f9e0ff */
[----:B------:R-:W-:Y:S01]  /*1ed30*/  IMAD.X R17, R17, 0x1, R0, P4 ;  /* 0x0000000111117824 */ /* 0x000fe200020e0600 */
[----:B------:R4:W-:Y:S04]  /*1ed40*/  STL [R1+0x214], R16 ;  /* 0x0002141001007387 */ /* 0x0009e80000100800 */
[----:B------:R-:W2:Y:S04]  /*1ed50*/  LDL.LU R25, [R1+0x258] ;  /* 0x0002580001197983 */ /* 0x000ea80000300800 */
[----:B------:R4:W-:Y:S04]  /*1ed60*/  STL [R1+0x210], R17 ;  /* 0x0002101101007387 */ /* 0x0009e80000100800 */
[----:B-1----:R-:W2:Y:S01]  /*1ed70*/  LDL.LU R18, [R1+0x290] ;  /* 0x0002900001127983 */ /* 0x002ea20000300800 */
[----:B------:R-:W-:-:S03]  /*1ed80*/  IMAD.MOV.U32 R4, RZ, RZ, R16 ;  /* 0x000000ffff047224 */ /* 0x000fc600078e0010 */
[----:B---3--:R-:W3:Y:S01]  /*1ed90*/  LDL.LU R21, [R1+0x298] ;  /* 0x0002980001157983 */ /* 0x008ee20000300800 */
[----:B------:R-:W-:-:S03]  /*1eda0*/  IMAD.MOV.U32 R5, RZ, RZ, R17 ;  /* 0x000000ffff057224 */ /* 0x000fc600078e0011 */
[----:B----4-:R-:W4:Y:S04]  /*1edb0*/  LDL.LU R16, [R1+0x29c] ;  /* 0x00029c0001107983 */ /* 0x010f280000300800 */
[----:B------:R-:W3:Y:S04]  /*1edc0*/  LDL.LU R23, [R1+0x2d0] ;  /* 0x0002d00001177983 */ /* 0x000ee80000300800 */
[----:B------:R-:W3:Y:S01]  /*1edd0*/  LDL.LU R17, [R1+0x2d4] ;  /* 0x0002d40001117983 */ /* 0x000ee20000300800 */
[----:B------:R-:W-:-:S03]  /*1ede0*/  ISETP.GT.AND P1, PT, R2, 0x4c, PT ;  /* 0x0000004c0200780c */ /* 0x000fc60003f24270 */
[----:B------:R1:W-:Y:S02]  /*1edf0*/  LDGSTS.E [R3+0x12000], [R4.64], P2 ;  /* 0x1200000004037fae */ /* 0x0003e40009121848 */
[----:B-1----:R-:W-:-:S04]  /*1ee00*/  SEL R4, RZ, 0x4, !P1 ;  /* 0x00000004ff047807 */ /* 0x002fc80004800000 */
[----:B------:R-:W-:Y:S02]  /*1ee10*/  SEL R4, R4, RZ, !P0 ;  /* 0x000000ff04047207 */ /* 0x000fe40004000000 */
[-C--:B-----5:R-:W-:Y:S02]  /*1ee20*/  IADD3 R20, P3, R20, R202.reuse, RZ ;  /* 0x000000ca14147210 */ /* 0x0a0fe40007f7e0ff */
[----:B------:R-:W-:Y:S02]  /*1ee30*/  ISETP.NE.U32.AND P1, PT, R4, RZ, PT ;  /* 0x000000ff0400720c */ /* 0x000fe40003f25070 */
[----:B------:R-:W-:Y:S01]  /*1ee40*/  IADD3 R7, P4, R7, R202, RZ ;  /* 0x000000ca07077210 */ /* 0x000fe20007f9e0ff */
[----:B------:R-:W-:Y:S01]  /*1ee50*/  IMAD.MOV.U32 R4, RZ, RZ, R20 ;  /* 0x000000ffff047224 */ /* 0x000fe200078e0014 */
[----:B------:R-:W-:Y:S01]  /*1ee60*/  STL [R1+0x21c], R20 ;  /* 0x00021c1401007387 */ /* 0x000fe20000100800 */
[----:B------:R-:W-:-:S04]  /*1ee70*/  IMAD.X R22, R22, 0x1, R0, P3 ;  /* 0x0000000116167824 */ /* 0x000fc800018e0600 */
[----:B------:R-:W-:Y:S01]  /*1ee80*/  IMAD.MOV.U32 R5, RZ, RZ, R22 ;  /* 0x000000ffff057224 */ /* 0x000fe200078e0016 */
[----:B------:R1:W-:Y:S01]  /*1ee90*/  STL [R1+0x218], R22 ;  /* 0x0002181601007387 */ /* 0x0003e20000100800 */
[----:B------:R-:W-:-:S03]  /*1eea0*/  IMAD.X R19, R19, 0x1, R0, P4 ;  /* 0x0000000113137824 */ /* 0x000fc600020e0600 */
[----:B------:R5:W-:Y:S01]  /*1eeb0*/  LDGSTS.E [R3+0x12200], [R4.64], P2 ;  /* 0x1220000004037fae */ /* 0x000be20009121848 */
[----:B------:R-:W-:-:S03]  /*1eec0*/  ISETP.GT.AND P2, PT, R2, 0x50, PT ;  /* 0x000000500200780c */ /* 0x000fc60003f44270 */
[----:B------:R-:W-:Y:S04]  /*1eed0*/  STL [R1+0x254], R7 ;  /* 0x0002540701007387 */ /* 0x000fe80000100800 */
[----:B------:R5:W-:Y:S02]  /*1eee0*/  STL [R1+0x250], R19 ;  /* 0x0002501301007387 */ /* 0x000be40000100800 */
[----:B-----5:R-:W-:Y:S01]  /*1eef0*/  MOV R4, R7 ;  /* 0x0000000700047202 */ /* 0x020fe20000000f00 */
[----:B------:R-:W-:Y:S01]  /*1ef00*/  IMAD.MOV.U32 R5, RZ, RZ, R19 ;  /* 0x000000ffff057224 */ /* 0x000fe200078e0013 */
[----:B-1----:R-:W5:Y:S04]  /*1ef10*/  LDL.LU R22, [R1+0x2d8] ;  /* 0x0002d80001167983 */ /* 0x002f680000300800 */
[----:B------:R-:W5:Y:S01]  /*1ef20*/  LDL.LU R20, [R1+0x2dc] ;  /* 0x0002dc0001147983 */ /* 0x000f620000300800 */
[----:B------:R-:W-:-:S03]  /*1ef30*/  IADD3 R24, P3, R24, R202, RZ ;  /* 0x000000ca18187210 */ /* 0x000fc60007f7e0ff */
[----:B------:R1:W-:Y:S04]  /*1ef40*/  LDGSTS.E [R3+0x13000], [R4.64], P1 ;  /* 0x1300000004037fae */ /* 0x0003e80008921848 */
[----:B------:R-:W5:Y:S04]  /*1ef50*/  LDL.LU R19, [R1+0x310] ;  /* 0x0003100001137983 */ /* 0x000f680000300800 */
[----:B------:R-:W5:Y:S01]  /*1ef60*/  LDL.LU R7, [R1+0x314] ;  /* 0x0003140001077983 */ /* 0x000f620000300800 */
[----:B-1----:R-:W-:Y:S02]  /*1ef70*/  SEL R4, RZ, 0x4, !P2 ;  /* 0x00000004ff047807 */ /* 0x002fe40005000000 */
[----:B------:R-:W-:-:S02]  /*1ef80*/  IADD3 R6, P4, R6, R202, RZ ;  /* 0x000000ca06067210 */ /* 0x000fc40007f9e0ff */
[----:B------:R-:W-:-:S04]  /*1ef90*/  SEL R4, R4, RZ, !P0 ;  /* 0x000000ff04047207 */ /* 0x000fc80004000000 */
[----:B------:R-:W-:Y:S01]  /*1efa0*/  ISETP.NE.U32.AND P2, PT, R4, RZ, PT ;  /* 0x000000ff0400720c */ /* 0x000fe20003f45070 */
[----:B------:R-:W-:Y:S01]  /*1efb0*/  IMAD.MOV.U32 R4, RZ, RZ, R24 ;  /* 0x000000ffff047224 */ /* 0x000fe200078e0018 */
[----:B------:R-:W-:Y:S01]  /*1efc0*/  STL [R1+0x25c], R24 ;  /* 0x00025c1801007387 */ /* 0x000fe20000100800 */
[----:B--2---:R-:W-:-:S04]  /*1efd0*/  IMAD.X R25, R25, 0x1, R0, P3 ;  /* 0x0000000119197824 */ /* 0x004fc800018e0600 */
[----:B------:R-:W-:Y:S02]  /*1efe0*/  IMAD.MOV.U32 R5, RZ, RZ, R25 ;  /* 0x000000ffff057224 */ /* 0x000fe400078e0019 */
[----:B------:R-:W-:-:S03]  /*1eff0*/  IMAD.X R18, R18, 0x1, R0, P4 ;  /* 0x0000000112127824 */ /* 0x000fc600020e0600 */
[----:B------:R1:W-:Y:S01]  /*1f000*/  LDGSTS.E [R3+0x13200], [R4.64], P1 ;  /* 0x1320000004037fae */ /* 0x0003e20008921848 */
[----:B------:R-:W-:Y:S02]  /*1f010*/  ISETP.GT.AND P1, PT, R2, 0x54, PT ;  /* 0x000000540200780c */ /* 0x000fe40003f24270 */
[----:B----4-:R-:W-:Y:S01]  /*1f020*/  IADD3 R16, P3, R16, R202, RZ ;  /* 0x000000ca10107210 */ /* 0x010fe20007f7e0ff */
[----:B-1----:R-:W-:Y:S01]  /*1f030*/  IMAD.MOV.U32 R4, RZ, RZ, R6 ;  /* 0x000000ffff047224 */ /* 0x002fe200078e0006 */
[----:B------:R-:W-:Y:S01]  /*1f040*/  MOV R5, R18 ;  /* 0x0000001200057202 */ /* 0x000fe20000000f00 */
[----:B------:R-:W-:Y:S01]  /*1f050*/  STL [R1+0x258], R25 ;  /* 0x0002581901007387 */ /* 0x000fe20000100800 */
[----:B---3--:R-:W-:Y:S01]  /*1f060*/  IADD3 R17, P4, R17, R202, RZ ;  /* 0x000000ca11117210 */ /* 0x008fe20007f9e0ff */
[--C-:B------:R-:W-:Y:S02]  /*1f070*/  IMAD.X R21, R21, 0x1, R0.reuse, P3 ;  /* 0x0000000115157824 */ /* 0x100fe400018e0600 */
[----:B------:R1:W-:Y:S04]  /*1f080*/  LDGSTS.E [R3+0x14000], [R4.64], P2 ;  /* 0x1400000004037fae */ /* 0x0003e80009121848 */
[----:B------:R-:W-:Y:S01]  /*1f090*/  STL [R1+0x294], R6 ;  /* 0x0002940601007387 */ /* 0x000fe20000100800 */
[----:B------:R-:W-:-:S03]  /*1f0a0*/  IMAD.X R23, R23, 0x1, R0, P4 ;  /* 0x0000000117177824 */ /* 0x000fc600020e0600 */
[----:B------:R2:W-:Y:S01]  /*1f0b0*/  STL [R1+0x290], R18 ;  /* 0x0002901201007387 */ /* 0x0005e20000100800 */
[----:B-1----:R-:W-:Y:S01]  /*1f0c0*/  SEL R4, RZ, 0x4, !P1 ;  /* 0x00000004ff047807 */ /* 0x002fe20004800000 */
[----:B------:R-:W-:-:S03]  /*1f0d0*/  IMAD.MOV.U32 R5, RZ, RZ, R21 ;  /* 0x000000ffff057224 */ /* 0x000fc600078e0015 */
[----:B------:R-:W-:Y:S01]  /*1f0e0*/  SEL R4, R4, RZ, !P0 ;  /* 0x000000ff04047207 */ /* 0x000fe20004000000 */
[----:B--2---:R-:W2:Y:S04]  /*1f0f0*/  LDL.LU R18, [R1+0x31c] ;  /* 0x00031c0001127983 */ /* 0x004ea80000300800 */
[----:B------:R-:W3:Y:S01]  /*1f100*/  LDL.LU R6, [R1+0x354] ;  /* 0x0003540001067983 */ /* 0x000ee20000300800 */
[----:B------:R-:W-:-:S03]  /*1f110*/  ISETP.NE.U32.AND P1, PT, R4, RZ, PT ;  /* 0x000000ff0400720c */ /* 0x000fc60003f25070 */
[----:B------:R-:W-:Y:S01]  /*1f120*/  STL [R1+0x29c], R16 ;  /* 0x00029c1001007387 */ /* 0x000fe20000100800 */
[----:B------:R-:W-:-:S03]  /*1f130*/  IMAD.MOV.U32 R4, RZ, RZ, R16 ;  /* 0x000000ffff047224 */ /* 0x000fc600078e0010 */
[----:B------:R1:W-:Y:S04]  /*1f140*/  STL [R1+0x298], R21 ;  /* 0x0002981501007387 */ /* 0x0003e80000100800 */
[----:B------:R4:W-:Y:S04]  /*1f150*/  STL [R1+0x2d4], R17 ;  /* 0x0002d41101007387 */ /* 0x0009e80000100800 */
[----:B------:R4:W-:Y:S04]  /*1f160*/  LDGSTS.E [R3+0x14200], [R4.64], P2 ;  /* 0x1420000004037fae */ /* 0x0009e80009121848 */
[----:B-1----:R-:W3:Y:S04]  /*1f170*/  LDL.LU R21, [R1+0x318] ;  /* 0x0003180001157983 */ /* 0x002ee80000300800 */
[----:B------:R-:W-:Y:S04]  /*1f180*/  STL [R1+0x2d0], R23 ;  /* 0x0002d01701007387 */ /* 0x000fe80000100800 */
[----:B------:R-:W3:Y:S01]  /*1f190*/  LDL.LU R16, [R1+0x350] ;  /* 0x0003500001107983 */ /* 0x000ee20000300800 */
[----:B----4-:R-:W-:-:S02]  /*1f1a0*/  IMAD.MOV.U32 R4, RZ, RZ, R17 ;  /* 0x000000ffff047224 */ /* 0x010fc400078e0011 */
[----:B------:R-:W-:Y:S01]  /*1f1b0*/  IMAD.MOV.U32 R5, RZ, RZ, R23 ;  /* 0x000000ffff057224 */ /* 0x000fe200078e0017 */
[----:B------:R-:W-:Y:S01]  /*1f1c0*/  ISETP.GT.AND P2, PT, R2, 0x58, PT ;  /* 0x000000580200780c */ /* 0x000fe20003f44270 */
[----:B------:R-:W4:Y:S04]  /*1f1d0*/  LDL.LU R24, [R1+0x35c] ;  /* 0x00035c0001187983 */ /* 0x000f280000300800 */
[----:B------:R1:W-:Y:S04]  /*1f1e0*/  LDGSTS.E [R3+0x15000], [R4.64], P1 ;  /* 0x1500000004037fae */ /* 0x0003e80008921848 */
[----:B------:R-:W4:Y:S01]  /*1f1f0*/  LDL.LU R17, [R1+0x394] ;  /* 0x0003940001117983 */ /* 0x000f220000300800 */
[----:B-----5:R-:W-:-:S02]  /*1f200*/  IADD3 R20, P3, R20, R202, RZ ;  /* 0x000000ca14147210 */ /* 0x020fc40007f7e0ff */
[----:B-1----:R-:W-:Y:S02]  /*1f210*/  SEL R4, RZ, 0x4, !P2 ;  /* 0x00000004ff047807 */ /* 0x002fe40005000000 */
[----:B------:R-:W-:Y:S01]  /*1f220*/  IADD3.X R22, R22, R0, RZ, P3, !PT ;  /* 0x0000000016167210 */ /* 0x000fe20001ffe4ff */
[----:B------:R1:W-:Y:S01]  /*1f230*/  STL [R1+0x2dc], R20 ;  /* 0x0002dc1401007387 */ /* 0x0003e20000100800 */
[----:B------:R-:W-:Y:S02]  /*1f240*/  SEL R4, R4, RZ, !P0 ;  /* 0x000000ff04047207 */ /* 0x000fe40004000000 */
[----:B------:R-:W-:Y:S01]  /*1f250*/  IADD3 R7, P4, R7, R202, RZ ;  /* 0x000000ca07077210 */ /* 0x000fe20007f9e0ff */
[----:B------:R-:W-:Y:S01]  /*1f260*/  STL [R1+0x2d8], R22 ;  /* 0x0002d81601007387 */ /* 0x000fe20000100800 */
[----:B------:R-:W-:-:S03]  /*1f270*/  ISETP.NE.U32.AND P2, PT, R4, RZ, PT ;  /* 0x000000ff0400720c */ /* 0x000fc60003f45070 */
[----:B------:R-:W-:Y:S01]  /*1f280*/  STL [R1+0x314], R7 ;  /* 0x0003140701007387 */ /* 0x000fe20000100800 */
[----:B------:R-:W-:-:S03]  /*1f290*/  IMAD.X R19, R19, 0x1, R0, P4 ;  /* 0x0000000113137824 */ /* 0x000fc600020e0600 */
[----:B------:R-:W5:Y:S01]  /*1f2a0*/  LDL.LU R25, [R1+0x358] ;  /* 0x0003580001197983 */ /* 0x000f620000300800 */
[----:B------:R-:W-:Y:S02]  /*1f2b0*/  IMAD.MOV.U32 R4, RZ, RZ, R20 ;  /* 0x000000ffff047224 */ /* 0x000fe400078e0014 */
[----:B------:R-:W-:Y:S01]  /*1f2c0*/  IMAD.MOV.U32 R5, RZ, RZ, R22 ;  /* 0x000000ffff057224 */ /* 0x000fe200078e0016 */
[----:B------:R1:W-:Y:S04]  /*1f2d0*/  STL [R1+0x310], R19 ;  /* 0x0003101301007387 */ /* 0x0003e80000100800 */
[----:B-1----:R-:W5:Y:S04]  /*1f2e0*/  LDL.LU R20, [R1+0x390] ;  /* 0x0003900001147983 */ /* 0x002f680000300800 */
[----:B------:R1:W-:Y:S04]  /*1f2f0*/  LDGSTS.E [R3+0x15200], [R4.64], P1 ;  /* 0x1520000004037fae */ /* 0x0003e80008921848 */
[----:B------:R-:W5:Y:S01]  /*1f300*/  LDL.LU R23, [R1+0x398] ;  /* 0x0003980001177983 */ /* 0x000f620000300800 */
[----:B------:R-:W-:Y:S01]  /*1f310*/  ISETP.GT.AND P1, PT, R2, 0x5c, PT ;  /* 0x0000005c0200780c */ /* 0x000fe20003f24270 */
[----:B-1----:R-:W-:-:S02]  /*1f320*/  IMAD.MOV.U32 R5, RZ, RZ, R19 ;  /* 0x000000ffff057224 */ /* 0x002fc400078e0013 */
[----:B------:R-:W5:Y:S01]  /*1f330*/  LDL.LU R19, [R1+0x39c] ;  /* 0x00039c0001137983 */ /* 0x000f620000300800 */
[----:B------:R-:W-:-:S03]  /*1f340*/  IMAD.MOV.U32 R4, RZ, RZ, R7 ;  /* 0x000000ffff047224 */ /* 0x000fc600078e0007 */
[----:B------:R-:W5:Y:S04]  /*1f350*/  LDL.LU R22, [R1+0x3d0] ;  /* 0x0003d00001167983 */ /* 0x000f680000300800 */
[----:B------:R-:W5:Y:S04]  /*1f360*/  LDL.LU R7, [R1+0x3d4] ;  /* 0x0003d40001077983 */ /* 0x000f680000300800 */
[----:B------:R1:W-:Y:S02]  /*1f370*/  LDGSTS.E [R3+0x16000], [R4.64], P2 ;  /* 0x1600000004037fae */ /* 0x0003e40009121848 */
[----:B-1----:R-:W-:-:S04]  /*1f380*/  SEL R4, RZ, 0x4, !P1 ;  /* 0x00000004ff047807 */ /* 0x002fc80004800000 */
[----:B------:R-:W-:-:S04]  /*1f390*/  SEL R4, R4, RZ, !P0 ;  /* 0x000000ff04047207 */ /* 0x000fc80004000000 */
[----:B------:R-:W-:Y:S02]  /*1f3a0*/  ISETP.NE.U32.AND P1, PT, R4, RZ, PT ;  /* 0x000000ff0400720c */ /* 0x000fe40003f25070 */
[-C--:B--2---:R-:W-:Y:S02]  /*1f3b0*/  IADD3 R18, P3, R18, R202.reuse, RZ ;  /* 0x000000ca12127210 */ /* 0x084fe40007f7e0ff */
[----:B---3--:R-:W-:-:S03]  /*1f3c0*/  IADD3 R6, P4, R6, R202, RZ ;  /* 0x000000ca06067210 */ /* 0x008fc60007f9e0ff */
[----:B------:R-:W-:Y:S01]  /*1f3d0*/  STL [R1+0x31c], R18 ;  /* 0x00031c1201007387 */ /* 0x000fe20000100800 */
[----:B------:R-:W-:Y:S02]  /*1f3e0*/  IMAD.MOV.U32 R4, RZ, RZ, R18 ;  /* 0x000000ffff047224 */ /* 0x000fe400078e0012 */
[----:B------:R-:W-:-:S05]  /*1f3f0*/  IMAD.X R21, R21, 0x1, R0, P3 ;  /* 0x0000000115157824 */ /* 0x000fca00018e0600 */
[----:B------:R1:W-:Y:S01]  /*1f400*/  STL [R1+0x318], R21 ;  /* 0x0003181501007387 */ /* 0x0003e20000100800 */
[----:B------:R-:W-:-:S03]  /*1f410*/  IADD3.X R16, R16, R0, RZ, P4, !PT ;  /* 0x0000000010107210 */ /* 0x000fc600027fe4ff */
        /* <DEDUP_REMOVED lines=8> */
[----:B--2---:R-:W2:Y:S04]  /*1f4a0*/  LDL.LU R16, [R1+0x410] ;  /* 0x0004100001107983 */ /* 0x004ea80000300800 */
[----:B------:R-:W2:Y:S01]  /*1f4b0*/  LDL.LU R6, [R1+0x414] ;  /* 0x0004140001067983 */ /* 0x000ea20000300800 */
[----:B------:R-:W-:-:S03]  /*1f4c0*/  ISETP.GT.AND P2, PT, R2, 0x60, PT ;  /* 0x000000600200780c */ /* 0x000fc60003f44270 */
[----:B------:R1:W-:Y:S01]  /*1f4d0*/  LDGSTS.E [R3+0x17000], [R4.64], P1 ;  /* 0x1700000004037fae */ /* 0x0003e20008921848 */
[-C--:B----4-:R-:W-:Y:S02]  /*1f4e0*/  IADD3 R24, P3, R24, R202.reuse, RZ ;  /* 0x000000ca18187210 */ /* 0x090fe40007f7e0ff */
[----:B------:R-:W-:-:S03]  /*1f4f0*/  IADD3 R17, P4, R17, R202, RZ ;  /* 0x000000ca11117210 */ /* 0x000fc60007f9e0ff */
[----:B-----5:R-:W-:Y:S01]  /*1f500*/  IMAD.X R25, R25, 0x1, R0, P3 ;  /* 0x0000000119197824 */ /* 0x020fe200018e0600 */
[----:B-1----:R-:W-:-:S04]  /*1f510*/  SEL R4, RZ, 0x4, !P2 ;  /* 0x00000004ff047807 */ /* 0x002fc80005000000 */
[----:B------:R-:W-:Y:S01]  /*1f520*/  SEL R4, R4, RZ, !P0 ;  /* 0x000000ff04047207 */ /* 0x000fe20004000000 */
[----:B------:R-:W-:-:S03]  /*1f530*/  IMAD.MOV.U32 R5, RZ, RZ, R25 ;  /* 0x000000ffff057224 */ /* 0x000fc600078e0019 */
[----:B------:R-:W-:Y:S02]  /*1f540*/  ISETP.NE.U32.AND P2, PT, R4, RZ, PT ;  /* 0x000000ff0400720c */ /* 0x000fe40003f45070 */
[----:B------:R-:W-:Y:S01]  /*1f550*/  MOV R4, R24 ;  /* 0x0000001800047202 */ /* 0x000fe20000000f00 */
[----:B------:R-:W-:-:S04]  /*1f560*/  IMAD.X R20, R20, 0x1, R0, P4 ;  /* 0x0000000114147824 */ /* 0x000fc800020e0600 */
[----:B------:R1:W-:Y:S01]  /*1f570*/  LDGSTS.E [R3+0x17200], [R4.64], P1 ;  /* 0x1720000004037fae */ /* 0x0003e20008921848 */
[-C--:B------:R-:W-:Y:S02]  /*1f580*/  IADD3 R19, P3, R19, R202.reuse, RZ ;  /* 0x000000ca13137210 */ /* 0x080fe40007f7e0ff */
[----:B------:R-:W-:Y:S01]  /*1f590*/  ISETP.GT.AND P1, PT, R2, 0x64, PT ;  /* 0x000000640200780c */ /* 0x000fe20003f24270 */
[----:B------:R-:W-:Y:S02]  /*1f5a0*/  STL [R1+0x35c], R24 ;  /* 0x00035c1801007387 */ /* 0x000fe40000100800 */
[----:B------:R-:W-:Y:S02]  /*1f5b0*/  IMAD.X R23, R23, 0x1, R0, P3 ;  /* 0x0000000117177824 */ /* 0x000fe400018e0600 */
[----:B------:R-:W-:Y:S01]  /*1f5c0*/  STL [R1+0x358], R25 ;  /* 0x0003581901007387 */ /* 0x000fe20000100800 */
[----:B-1----:R-:W-:Y:S02]  /*1f5d0*/  IMAD.MOV.U32 R4, RZ, RZ, R17 ;  /* 0x000000ffff047224 */ /* 0x002fe400078e0011 */
[----:B------:R-:W-:Y:S01]  /*1f5e0*/  IMAD.MOV.U32 R5, RZ, RZ, R20 ;  /* 0x000000ffff057224 */ /* 0x000fe200078e0014 */
[----:B------:R-:W-:Y:S01]  /*1f5f0*/  STL [R1+0x394], R17 ;  /* 0x0003941101007387 */ /* 0x000fe20000100800 */
[----:B------:R-:W-:-:S03]  /*1f600*/  IADD3 R7, P4, R7, R202, RZ ;  /* 0x000000ca07077210 */ /* 0x000fc60007f9e0ff */
[----:B------:R1:W-:Y:S04]  /*1f610*/  LDGSTS.E [R3+0x18000], [R4.64], P2 ;  /* 0x1800000004037fae */ /* 0x0003e80009121848 */
[----:B------:R4:W-:Y:S01]  /*1f620*/  STL [R1+0x390], R20 ;  /* 0x0003901401007387 */ /* 0x0009e20000100800 */
[----:B------:R-:W-:Y:S01]  /*1f630*/  IMAD.X R22, R22, 0x1, R0, P4 ;  /* 0x0000000116167824 */ /* 0x000fe200020e0600 */
[----:B-1----:R-:W-:Y:S02]  /*1f640*/  SEL R4, RZ, 0x4, !P1 ;  /* 0x00000004ff047807 */ /* 0x002fe40004800000 */
[----:B----4-:R-:W4:Y:S01]  /*1f650*/  LDL.LU R20, [R1+0x41c] ;  /* 0x00041c0001147983 */ /* 0x010f220000300800 */
[----:B------:R-:W-:-:S03]  /*1f660*/  MOV R5, R23 ;  /* 0x0000001700057202 */ /* 0x000fc60000000f00 */
[----:B------:R-:W4:Y:S01]  /*1f670*/  LDL.LU R17, [R1+0x454] ;  /* 0x0004540001117983 */ /* 0x000f220000300800 */
[----:B------:R-:W-:-:S03]  /*1f680*/  SEL R4, R4, RZ, !P0 ;  /* 0x000000ff04047207 */ /* 0x000fc60004000000 */
[----:B------:R-:W-:Y:S04]  /*1f690*/  STL [R1+0x39c], R19 ;  /* 0x00039c1301007387 */ /* 0x000fe80000100800 */
[----:B------:R1:W-:Y:S01]  /*1f6a0*/  STL [R1+0x398], R23 ;  /* 0x0003981701007387 */ /* 0x0003e20000100800 */
[----:B------:R-:W-:-:S03]  /*1f6b0*/  ISETP.NE.U32.AND P1, PT, R4, RZ, PT ;  /* 0x000000ff0400720c */ /* 0x000fc60003f25070 */
[----:B------:R1:W-:Y:S01]  /*1f6c0*/  STL [R1+0x3d4], R7 ;  /* 0x0003d40701007387 */ /* 0x0003e20000100800 */
[----:B------:R-:W-:-:S03]  /*1f6d0*/  IMAD.MOV.U32 R4, RZ, RZ, R19 ;  /* 0x000000ffff047224 */ /* 0x000fc600078e0013 */
[----:B-1----:R-:W4:Y:S04]  /*1f6e0*/  LDL.LU R23, [R1+0x418] ;  /* 0x0004180001177983 */ /* 0x002f280000300800 */
[----:B------:R-:W-:Y:S04]  /*1f6f0*/  STL [R1+0x3d0], R22 ;  /* 0x0003d01601007387 */ /* 0x000fe80000100800 */
[----:B------:R-:W4:Y:S04]  /*1f700*/  LDL.LU R19, [R1+0x450] ;  /* 0x0004500001137983 */ /* 0x000f280000300800 */
[----:B------:R1:W-:Y:S01]  /*1f710*/  LDGSTS.E [R3+0x18200], [R4.64], P2 ;  /* 0x1820000004037fae */ /* 0x0003e20009121848 */
[----:B------:R-:W-:-:S03]  /*1f720*/  ISETP.GT.AND P2, PT, R2, 0x68, PT ;  /* 0x000000680200780c */ /* 0x000fc60003f44270 */
[----:B------:R-:W4:Y:S01]  /*1f730*/  LDL.LU R24, [R1+0x45c] ;  /* 0x00045c0001187983 */ /* 0x000f220000300800 */
[----:B-1----:R-:W-:Y:S02]  /*1f740*/  IMAD.MOV.U32 R4, RZ, RZ, R7 ;  /* 0x000000ffff047224 */ /* 0x002fe400078e0007 */
[----:B------:R-:W-:Y:S01]  /*1f750*/  IMAD.MOV.U32 R5, RZ, RZ, R22 ;  /* 0x000000ffff057224 */ /* 0x000fe200078e0016 */
[----:B------:R-:W4:Y:S04]  /*1f760*/  LDL.LU R7, [R1+0x494] ;  /* 0x0004940001077983 */ /* 0x000f280000300800 */
        /* <DEDUP_REMOVED lines=9> */
[----:B--2---:R-:W-:-:S05]  /*1f800*/  IADD3 R6, P4, R6, R202, RZ ;  /* 0x000000ca06067210 */ /* 0x004fca0007f9e0ff */
[----:B------:R-:W-:Y:S01]  /*1f810*/  IMAD.X R16, R16, 0x1, R0, P4 ;  /* 0x0000000110107824 */ /* 0x000fe200020e0600 */
[----:B------:R2:W-:Y:S04]  /*1f820*/  STL [R1+0x414], R6 ;  /* 0x0004140601007387 */ /* 0x0005e80000100800 */
[----:B------:R-:W5:Y:S04]  /*1f830*/  LDL.LU R25, [R1+0x458] ;  /* 0x0004580001197983 */ /* 0x000f680000300800 */
[----:B------:R2:W-:Y:S04]  /*1f840*/  STL [R1+0x410], R16 ;  /* 0x0004101001007387 */ /* 0x0005e80000100800 */
[----:B-1----:R-:W5:Y:S01]  /*1f850*/  LDL.LU R18, [R1+0x490] ;  /* 0x0004900001127983 */ /* 0x002f620000300800 */
[----:B------:R-:W-:-:S03]  /*1f860*/  IMAD.MOV.U32 R5, RZ, RZ, R21 ;  /* 0x000000ffff057224 */ /* 0x000fc600078e0015 */
[----:B---3--:R-:W3:Y:S04]  /*1f870*/  LDL.LU R21, [R1+0x498] ;  /* 0x0004980001157983 */ /* 0x008ee80000300800 */
[----:B------:R1:W-:Y:S02]  /*1f880*/  LDGSTS.E [R3+0x19200], [R4.64], P1 ;  /* 0x1920000004037fae */ /* 0x0003e40008921848 */
[----:B-1----:R-:W-:Y:S02]  /*1f890*/  MOV R4, R6 ;  /* 0x0000000600047202 */ /* 0x002fe40000000f00 */
[----:B--2---:R-:W2:Y:S01]  /*1f8a0*/  LDL.LU R6, [R1+0x49c] ;  /* 0x00049c0001067983 */ /* 0x004ea20000300800 */
[----:B------:R-:W-:-:S03]  /*1f8b0*/  IMAD.MOV.U32 R5, RZ, RZ, R16 ;  /* 0x000000ffff057224 */ /* 0x000fc600078e0010 */
[----:B------:R-:W3:Y:S04]  /*1f8c0*/  LDL.LU R22, [R1+0x4d0] ;  /* 0x0004d00001167983 */ /* 0x000ee80000300800 */
[----:B------:R-:W3:Y:S01]  /*1f8d0*/  LDL.LU R16, [R1+0x4d4] ;  /* 0x0004d40001107983 */ /* 0x000ee20000300800 */
[----:B------:R-:W-:-:S03]  /*1f8e0*/  ISETP.GT.AND P1, PT, R2, 0x6c, PT ;  /* 0x0000006c0200780c */ /* 0x000fc60003f24270 */
[----:B------:R1:W-:Y:S02]  /*1f8f0*/  LDGSTS.E [R3+0x1a000], [R4.64], P2 ;  /* 0x1a00000004037fae */ /* 0x0003e40009121848 */
[----:B-1----:R-:W-:Y:S02]  /*1f900*/  SEL R4, RZ, 0x4, !P1 ;  /* 0x00000004ff047807 */ /* 0x002fe40004800000 */
[-C--:B----4-:R-:W-:Y:S02]  /*1f910*/  IADD3 R20, P3, R20, R202.reuse, RZ ;  /* 0x000000ca14147210 */ /* 0x090fe40007f7e0ff */
[----:B------:R-:W-:Y:S02]  /*1f920*/  SEL R4, R4, RZ, !P0 ;  /* 0x000000ff04047207 */ /* 0x000fe40004000000 */
[----:B------:R-:W-:Y:S02]  /*1f930*/  IADD3 R17, P4, R17, R202, RZ ;  /* 0x000000ca11117210 */ /* 0x000fe40007f9e0ff */
[----:B------:R-:W-:Y:S01]  /*1f940*/  ISETP.NE.U32.AND P1, PT, R4, RZ, PT ;  /* 0x000000ff0400720c */ /* 0x000fe20003f25070 */
[----:B------:R-:W-:Y:S01]  /*1f950*/  IMAD.MOV.U32 R4, RZ, RZ, R20 ;  /* 0x000000ffff047224 */ /* 0x000fe200078e0014 */
[----:B------:R-:W-:Y:S01]  /*1f960*/  STL [R1+0x41c], R20 ;  /* 0x00041c1401007387 */ /* 0x000fe20000100800 */
[----:B------:R-:W-:-:S04]  /*1f970*/  IMAD.X R23, R23, 0x1, R0, P3 ;  /* 0x0000000117177824 */ /* 0x000fc800018e0600 */
[----:B------:R-:W-:Y:S02]  /*1f980*/  IMAD.MOV.U32 R5, RZ, RZ, R23 ;  /* 0x000000ffff057224 */ /* 0x000fe400078e0017 */
[----:B------:R-:W-:-:S03]  /*1f990*/  IMAD.X R19, R19, 0x1, R0, P4 ;  /* 0x0000000113137824 */ /* 0x000fc600020e0600 */
[----:B------:R1:W-:Y:S01]  /*1f9a0*/  LDGSTS.E [R3+0x1a200], [R4.64], P2 ;  /* 0x1a20000004037fae */ /* 0x0003e20009121848 */
[----:B------:R-:W-:-:S03]  /*1f9b0*/  ISETP.GT.AND P2, PT, R2, 0x70, PT ;  /* 0x000000700200780c */ /* 0x000fc60003f44270 */
[----:B------:R4:W-:Y:S04]  /*1f9c0*/  STL [R1+0x418], R23 ;  /* 0x0004181701007387 */ /* 0x0009e80000100800 */
[----:B------:R-:W-:Y:S01]  /*1f9d0*/  STL [R1+0x454], R17 ;  /* 0x0004541101007387 */ /* 0x000fe20000100800 */
[----:B-1----:R-:W-:Y:S01]  /*1f9e0*/  IMAD.MOV.U32 R4, RZ, RZ, R17 ;  /* 0x000000ffff047224 */ /* 0x002fe200078e0011 */
[----:B------:R-:W-:Y:S02]  /*1f9f0*/  MOV R5, R19 ;  /* 0x0000001300057202 */ /* 0x000fe40000000f00 */
[----:B------:R1:W-:Y:S01]  /*1fa00*/  STL [R1+0x450], R19 ;  /* 0x0004501301007387 */ /* 0x0003e20000100800 */
[----:B------:R-:W-:-:S03]  /*1fa10*/  IADD3 R24, P3, R24, R202, RZ ;  /* 0x000000ca18187210 */ /* 0x000fc60007f7e0ff */
[----:B----4-:R-:W4:Y:S04]  /*1fa20*/  LDL.LU R23, [R1+0x4d8] ;  /* 0x0004d80001177983 */ /* 0x010f280000300800 */
[----:B------:R-:W4:Y:S04]  /*1fa30*/  LDL.LU R20, [R1+0x4dc] ;  /* 0x0004dc0001147983 */ /* 0x000f280000300800 */
[----:B------:R1:W-:Y:S01]  /*1fa40*/  LDGSTS.E [R3+0x1b000], [R4.64], P1 ;  /* 0x1b00000004037fae */ /* 0x0003e20008921848 */
[----:B------:R-:W-:-:S03]  /*1fa50*/  IADD3 R7, P4, R7, R202, RZ ;  /* 0x000000ca07077210 */ /* 0x000fc60007f9e0ff */
[----:B-1----:R-:W4:Y:S04]  /*1fa60*/  LDL.LU R19, [R1+0x510] ;  /* 0x0005100001137983 */ /* 0x002f280000300800 */
[----:B------:R-:W4:Y:S01]  /*1fa70*/  LDL.LU R17, [R1+0x514] ;  /* 0x0005140001117983 */ /* 0x000f220000300800 */
[----:B------:R-:W-:-:S04]  /*1fa80*/  SEL R4, RZ, 0x4, !P2 ;  /* 0x00000004ff047807 */ /* 0x000fc80005000000 */
[----:B------:R-:W-:-:S04]  /*1fa90*/  SEL R4, R4, RZ, !P0 ;  /* 0x000000ff04047207 */ /* 0x000fc80004000000 */
[----:B------:R-:W-:Y:S01]  /*1faa0*/  ISETP.NE.U32.AND P2, PT, R4, RZ, PT ;  /* 0x000000ff0400720c */ /* 0x000fe20003f45070 */
[----:B------:R-:W-:Y:S01]  /*1fab0*/  IMAD.MOV.U32 R4, RZ, RZ, R24 ;  /* 0x000000ffff047224 */ /* 0x000fe200078e0018 */
[----:B------:R-:W-:Y:S01]  /*1fac0*/  STL [R1+0x45c], R24 ;  /* 0x00045c1801007387 */ /* 0x000fe20000100800 */
[----:B-----5:R-:W-:-:S04]  /*1fad0*/  IMAD.X R25, R25, 0x1, R0, P3 ;  /* 0x0000000119197824 */ /* 0x020fc800018e0600 */
[----:B------:R-:W-:Y:S01]  /*1fae0*/  IMAD.MOV.U32 R5, RZ, RZ, R25 ;  /* 0x000000ffff057224 */ /* 0x000fe200078e0019 */
[----:B------:R-:W-:Y:S01]  /*1faf0*/  STL [R1+0x458], R25 ;  /* 0x0004581901007387 */ /* 0x000fe20000100800 */
[----:B------:R-:W-:-:S03]  /*1fb00*/  IMAD.X R18, R18, 0x1, R0, P4 ;  /* 0x0000000112127824 */ /* 0x000fc600020e0600 */
[----:B------:R-:W-:Y:S04]  /*1fb10*/  STL [R1+0x494], R7 ;  /* 0x0004940701007387 */ /* 0x000fe80000100800 */
[----:B------:R1:W-:Y:S04]  /*1fb20*/  LDGSTS.E [R3+0x1b200], [R4.64], P1 ;  /* 0x1b20000004037fae */ /* 0x0003e80008921848 */
[----:B------:R5:W-:Y:S01]  /*1fb30*/  STL [R1+0x490], R18 ;  /* 0x0004901201007387 */ /* 0x000be20000100800 */
[----:B------:R-:W-:Y:S01]  /*1fb40*/  ISETP.GT.AND P1, PT, R2, 0x74, PT ;  /* 0x000000740200780c */ /* 0x000fe20003f24270 */
[----:B-1----:R-:W-:-:S02]  /*1fb50*/  IMAD.MOV.U32 R5, RZ, RZ, R18 ;  /* 0x000000ffff057224 */ /* 0x002fc400078e0012 */
[----:B------:R-:W-:Y:S01]  /*1fb60*/  IMAD.MOV.U32 R4, RZ, RZ, R7 ;  /* 0x000000ffff047224 */ /* 0x000fe200078e0007 */
[----:B-----5:R-:W5:Y:S04]  /*1fb70*/  LDL.LU R18, [R1+0x518] ;  /* 0x0005180001127983 */ /* 0x020f680000300800 */
[----:B------:R-:W5:Y:S01]  /*1fb80*/  LDL.LU R7, [R1+0x51c] ;  /* 0x00051c0001077983 */ /* 0x000f620000300800 */
[----:B--2---:R-:W-:-:S03]  /*1fb90*/  IADD3 R6, P3, R6, R202, RZ ;  /* 0x000000ca06067210 */ /* 0x004fc60007f7e0ff */
[----:B------:R1:W-:Y:S01]  /*1fba0*/  LDGSTS.E [R3+0x1c000], [R4.64], P2 ;  /* 0x1c00000004037fae */ /* 0x0003e20009121848 */
[----:B---3--:R-:W-:Y:S02]  /*1fbb0*/  IADD3.X R21, R21, R0, RZ, P3, !PT ;  /* 0x0000000015157210 */ /* 0x008fe40001ffe4ff */
[----:B------:R-:W-:Y:S01]  /*1fbc0*/  IADD3 R16, P4, R16, R202, RZ ;  /* 0x000000ca10107210 */ /* 0x000fe20007f9e0ff */
[----:B------:R-:W-:Y:S01]  /*1fbd0*/  STL [R1+0x49c], R6 ;  /* 0x00049c0601007387 */ /* 0x000fe20000100800 */
[----:B-1----:R-:W-:-:S04]  /*1fbe0*/  SEL R4, RZ, 0x4, !P1 ;  /* 0x00000004ff047807 */ /* 0x002fc80004800000 */
[----:B------:R-:W-:Y:S01]  /*1fbf0*/  SEL R4, R4, RZ, !P0 ;  /* 0x000000ff04047207 */ /* 0x000fe20004000000 */
[----:B------:R-:W-:Y:S01]  /*1fc00*/  IMAD.X R22, R22, 0x1, R0, P4 ;  /* 0x0000000116167824 */ /* 0x000fe200020e0600 */
[----:B------:R1:W-:Y:S01]  /*1fc10*/  STL [R1+0x498], R21 ;  /* 0x0004981501007387 */ /* 0x0003e20000100800 */
[----:B------:R-:W-:Y:S01]  /*1fc20*/  IMAD.MOV.U32 R5, RZ, RZ, R21 ;  /* 0x000000ffff057224 */ /* 0x000fe200078e0015 */
[----:B------:R-:W-:Y:S01]  /*1fc30*/  ISETP.NE.U32.AND P1, PT, R4, RZ, PT ;  /* 0x000000ff0400720c */ /* 0x000fe20003f25070 */
[----:B------:R-:W-:Y:S01]  /*1fc40*/  IMAD.MOV.U32 R4, RZ, RZ, R6 ;  /* 0x000000ffff047224 */ /* 0x000fe200078e0006 */
[----:B------:R-:W-:Y:S04]  /*1fc50*/  STL [R1+0x4d4], R16 ;  /* 0x0004d41001007387 */ /* 0x000fe80000100800 */
[----:B------:R2:W-:Y:S04]  /*1fc60*/  LDGSTS.E [R3+0x1c200], [R4.64], P2 ;  /* 0x1c20000004037fae */ /* 0x0005e80009121848 */
[----:B-1----:R-:W3:Y:S04]  /*1fc70*/  LDL.LU R21, [R1+0x554] ;  /* 0x0005540001157983 */ /* 0x002ee80000300800 */
[----:B------:R1:W-:Y:S04]  /*1fc80*/  STL [R1+0x4d0], R22 ;  /* 0x0004d01601007387 */ /* 0x0003e80000100800 */
[----:B------:R-:W3:Y:S01]  /*1fc90*/  LDL.LU R6, [R1+0x55c] ;  /* 0x00055c0001067983 */ /* 0x000ee20000300800 */
[----:B--2---:R-:W-:-:S02]  /*1fca0*/  IMAD.MOV.U32 R5, RZ, RZ, R22 ;  /* 0x000000ffff057224 */ /* 0x004fc400078e0016 */
[----:B------:R-:W-:Y:S01]  /*1fcb0*/  IMAD.MOV.U32 R4, RZ, RZ, R16 ;  /* 0x000000ffff047224 */ /* 0x000fe200078e0010 */
[----:B-1----:R-:W2:Y:S04]  /*1fcc0*/  LDL.LU R22, [R1+0x550] ;  /* 0x0005500001167983 */ /* 0x002ea80000300800 */
[----:B------:R-:W2:Y:S01]  /*1fcd0*/  LDL.LU R16, [R1+0x558] ;  /* 0x0005580001107983 */ /* 0x000ea20000300800 */
[----:B------:R-:W-:-:S03]  /*1fce0*/  ISETP.GT.AND P2, PT, R2, 0x78, PT ;  /* 0x000000780200780c */ /* 0x000fc60003f44270 */
[----:B------:R1:W-:Y:S02]  /*1fcf0*/  LDGSTS.E [R3+0x1d000], [R4.64], P1 ;  /* 0x1d00000004037fae */ /* 0x0003e40008921848 */
[----:B-1----:R-:W-:-:S04]  /*1fd00*/  SEL R4, RZ, 0x4, !P2 ;  /* 0x00000004ff047807 */ /* 0x002fc80005000000 */
[----:B------:R-:W-:Y:S02]  /*1fd10*/  SEL R4, R4, RZ, !P0 ;  /* 0x000000ff04047207 */ /* 0x000fe40004000000 */
[----:B----4-:R-:W-:Y:S02]  /*1fd20*/  IADD3 R20, P3, R20, R202, RZ ;  /* 0x000000ca14147210 */ /* 0x010fe40007f7e0ff */
[----:B------:R-:W-:-:S03]  /*1fd30*/  ISETP.NE.U32.AND P2, PT, R4, RZ, PT ;  /* 0x000000ff0400720c */ /* 0x000fc60003f45070 */
[----:B------:R-:W-:Y:S02]  /*1fd40*/  IMAD.X R23, R23, 0x1, R0, P3 ;  /* 0x0000000117177824 */ /* 0x000fe400018e0600 */
[----:B------:R-:W-:Y:S02]  /*1fd50*/  IMAD.MOV.U32 R4, RZ, RZ, R20 ;  /* 0x000000ffff047224 */ /* 0x000fe400078e0014 */
[----:B------:R-:W-:Y:S01]  /*1fd60*/  IMAD.MOV.U32 R5, RZ, RZ, R23 ;  /* 0x000000ffff057224 */ /* 0x000fe200078e0017 */
[----:B------:R-:W-:-:S04]  /*1fd70*/  IADD3 R17, P4, R17, R202, RZ ;  /* 0x000000ca11117210 */ /* 0x000fc80007f9e0ff */
[----:B------:R1:W-:Y:S01]  /*1fd80*/  LDGSTS.E [R3+0x1d200], [R4.64], P1 ;  /* 0x1d20000004037fae */ /* 0x0003e20008921848 */
[----:B------:R-:W-:-:S03]  /*1fd90*/  IADD3.X R19, R19, R0, RZ, P4, !PT ;  /* 0x0000000013137210 */ /* 0x000fc600027fe4ff */
[----:B------:R-:W-:Y:S01]  /*1fda0*/  STL [R1+0x4dc], R20 ;  /* 0x0004dc1401007387 */ /* 0x000fe20000100800 */
[----:B------:R-:W-:-:S03]  /*1fdb0*/  ISETP.GT.AND P1, PT, R2, 0x7c, PT ;  /* 0x0000007c0200780c */ /* 0x000fc60003f24270 */
[----:B------:R-:W-:Y:S01]  /*1fdc0*/  STL [R1+0x4d8], R23 ;  /* 0x0004d81701007387 */ /* 0x000fe20000100800 */
[----:B-1----:R-:W-:Y:S02]  /*1fdd0*/  IMAD.MOV.U32 R4, RZ, RZ, R17 ;  /* 0x000000ffff047224 */ /* 0x002fe400078e0011 */
[----:B------:R-:W-:Y:S01]  /*1fde0*/  IMAD.MOV.U32 R5, RZ, RZ, R19 ;  /* 0x000000ffff057224 */ /* 0x000fe200078e0013 */
[----:B------:R-:W-:Y:S04]  /*1fdf0*/  STL [R1+0x514], R17 ;  /* 0x0005141101007387 */ /* 0x000fe80000100800 */
[----:B------:R1:W-:Y:S04]  /*1fe00*/  STL [R1+0x510], R19 ;  /* 0x0005101301007387 */ /* 0x0003e80000100800 */
[----:B------:R4:W-:Y:S04]  /*1fe10*/  LDGSTS.E [R3+0x1e000], [R4.64], P2 ;  /* 0x1e00000004037fae */ /* 0x0009e80009121848 */
[----:B-1----:R-:W2:Y:S04]  /*1fe20*/  LDL.LU R19, [R1+0x930] ;  /* 0x0009300001137983 */ /* 0x002ea80000300800 */
[----:B------:R-:W2:Y:S01]  /*1fe30*/  LDL.LU R17, [R1+0x93c] ;  /* 0x00093c0001117983 */ /* 0x000ea20000300800 */
[----:B----4-:R-:W-:-:S04]  /*1fe40*/  SEL R4, RZ, 0x4, !P1 ;  /* 0x00000004ff047807 */ /* 0x010fc80004800000 */
[----:B------:R-:W-:-:S04]  /*1fe50*/  SEL R4, R4, RZ, !P0 ;  /* 0x000000ff04047207 */ /* 0x000fc80004000000 */
[----:B------:R-:W-:Y:S02]  /*1fe60*/  ISETP.NE.U32.AND P1, PT, R4, RZ, PT ;  /* 0x000000ff0400720c */ /* 0x000fe40003f25070 */
[----:B-----5:R-:W-:-:S05]  /*1fe70*/  IADD3 R7, P3, R7, R202, RZ ;  /* 0x000000ca07077210 */ /* 0x020fca0007f7e0ff */
[----:B------:R-:W-:Y:S01]  /*1fe80*/  IMAD.X R18, R18, 0x1, R0, P3 ;  /* 0x0000000112127824 */ /* 0x000fe200018e0600 */
[----:B------:R-:W-:Y:S01]  /*1fe90*/  STL [R1+0x51c], R7 ;  /* 0x00051c0701007387 */ /* 0x000fe20000100800 */
[----:B------:R-:W-:-:S03]  /*1fea0*/  IMAD.MOV.U32 R4, RZ, RZ, R7 ;  /* 0x000000ffff047224 */ /* 0x000fc600078e0007 */
[----:B------:R1:W-:Y:S01]  /*1feb0*/  STL [R1+0x518], R18 ;  /* 0x0005181201007387 */ /* 0x0003e20000100800 */
[----:B------:R-:W-:-:S03]  /*1fec0*/  MOV R5, R18 ;  /* 0x0000001200057202 */ /* 0x000fc60000000f00 */
[----:B------:R-:W4:Y:S04]  /*1fed0*/  LDL.LU R20, [R1+0x928] ;  /* 0x0009280001147983 */ /* 0x000f280000300800 */
[----:B------:R5:W-:Y:S04]  /*1fee0*/  LDGSTS.E [R3+0x1e200], [R4.64], P2 ;  /* 0x1e20000004037fae */ /* 0x000be80009121848 */
[----:B-1----:R-:W4:Y:S04]  /*1fef0*/  LDL.LU R18, [R1+0x934] ;  /* 0x0009340001127983 */ /* 0x002f280000300800 */
[----:B------:R-:W4:Y:S04]  /*1ff00*/  LDL.LU R24, [R1+0x8f0] ;  /* 0x0008f00001187983 */ /* 0x000f280000300800 */
[----:B------:R-:W4:Y:S01]  /*1ff10*/  LDL.LU R7, [R1+0x8fc] ;  /* 0x0008fc0001077983 */ /* 0x000f220000300800 */
[----:B---3--:R-:W-:-:S02]  /*1ff20*/  IADD3 R21, P2, R21, R202, RZ ;  /* 0x000000ca15157210 */ /* 0x008fc40007f5e0ff */
[----:B------:R-:W-:-:S03]  /*1ff30*/  IADD3 R6, P3, R6, R202, RZ ;  /* 0x000000ca06067210 */ /* 0x000fc60007f7e0ff */
[----:B-----5:R-:W-:Y:S02]  /*1ff40*/  IMAD.MOV.U32 R4, RZ, RZ, R21 ;  /* 0x000000ffff047224 */ /* 0x020fe400078e0015 */
[--C-:B--2---:R-:W-:Y:S01]  /*1ff50*/  IMAD.X R22, R22, 0x1, R0.reuse, P2 ;  /* 0x0000000116167824 */ /* 0x104fe200010e0600 */
[----:B------:R-:W-:Y:S01]  /*1ff60*/  STL [R1+0x554], R21 ;  /* 0x0005541501007387 */ /* 0x000fe20000100800 */
[----:B------:R-:W-:Y:S02]  /*1ff70*/  IMAD.X R16, R16, 0x1, R0, P3 ;  /* 0x0000000110107824 */ /* 0x000fe400018e0600 */
[----:B------:R-:W-:Y:S01]  /*1ff80*/  IMAD.MOV.U32 R5, RZ, RZ, R22 ;  /* 0x000000ffff057224 */ /* 0x000fe200078e0016 */
[----:B------:R-:W-:Y:S04]  /*1ff90*/  STL [R1+0x550], R22 ;  /* 0x0005501601007387 */ /* 0x000fe80000100800 */
[----:B------:R-:W-:Y:S04]  /*1ffa0*/  STL [R1+0x55c], R6 ;  /* 0x00055c0601007387 */ /* 0x000fe80000100800 */
[----:B------:R1:W-:Y:S04]  /*1ffb0*/  LDGSTS.E [R3+0x1f000], [R4.64], P1 ;  /* 0x1f00000004037fae */ /* 0x0003e80008921848 */
[----:B------:R2:W-:Y:S04]  /*1ffc0*/  STL [R1+0x558], R16 ;  /* 0x0005581001007387 */ /* 0x0005e80000100800 */
[----:B------:R-:W3:Y:S01]  /*1ffd0*/  LDL.LU R23, [R1+0x8e8] ;  /* 0x0008e80001177983 */ /* 0x000ee20000300800 */
[----:B-1----:R-:W-:-:S03]  /*1ffe0*/  IMAD.MOV.U32 R5, RZ, RZ, R16 ;  /* 0x000000ffff057224 */ /* 0x002fc600078e0010 */
[----:B--2---:R-:W2:Y:S04]  /*1fff0*/  LDL.LU R16, [R1+0x8f4] ;  /* 0x0008f40001107983 */ /* 0x004ea80000300800 */
[----:B------:R-:W3:Y:S04]  /*20000*/  LDL.LU R22, [R1+0x8b0] ;  /* 0x0008b00001167983 */ /* 0x000ee80000300800 */
[----:B------:R-:W3:Y:S01]  /*20010*/  LDL.LU R21, [R1+0x8bc] ;  /* 0x0008bc0001157983 */ /* 0x000ee20000300800 */
[----:B------:R-:W-:-:S05]  /*20020*/  IMAD.MOV.U32 R4, RZ, RZ, R6 ;  /* 0x000000ffff047224 */ /* 0x000fca00078e0006 */
[----:B------:R1:W-:Y:S01]  /*20030*/  LDGSTS.E [R3+0x1f200], [R4.64], P1 ;  /* 0x1f20000004037fae */ /* 0x0003e20008921848 */
[----:B------:R-:W-:-:S04]  /*20040*/  ISETP.GT.AND P1, PT, R2, 0x1, PT ;  /* 0x000000010200780c */ /* 0x000fc80003f24270 */
[----:B-1----:R-:W-:-:S04]  /*20050*/  SEL R3, RZ, 0x4, !P1 ;  /* 0x00000004ff037807 */ /* 0x002fc80004800000 */
[----:B------:R-:W-:-:S04]  /*20060*/  SEL R3, R3, RZ, !P0 ;  /* 0x000000ff03037207 */ /* 0x000fc80004000000 */
[----:B------:R-:W-:Y:S02]  /*20070*/  ISETP.NE.U32.AND P2, PT, R3, RZ, PT ;  /* 0x000000ff0300720c */ /* 0x000fe40003f45070 */
[----:B------:R-:W-:Y:S02]  /*20080*/  LOP3.LUT R6, R203, 0x20, RZ, 0x3c, !PT ;  /* 0x00000020cb067812 */ /* 0x000fe400078e3cff */
[----:B------:R-:W-:Y:S02]  /*20090*/  MOV R3, UR5 ;  /* 0x0000000500037c02 */ /* 0x000fe40008000f00 */
[----:B------:R-:W-:-:S03]  /*200a0*/  IADD3 R17, P1, R17, R202, RZ ;  /* 0x000000ca11117210 */ /* 0x000fc60007f3e0ff */
[----:B------:R-:W-:Y:S02]  /*200b0*/  IMAD R3, R3, 0x20000, R6 ;  /* 0x0002000003037824 */ /* 0x000fe400078e0206 */
[----:B------:R-:W-:Y:S02]  /*200c0*/  IMAD.X R19, R19, 0x1, R0, P1 ;  /* 0x0000000113137824 */ /* 0x000fe400008e0600 */
[----:B------:R-:W-:Y:S02]  /*200d0*/  IMAD.MOV.U32 R4, RZ, RZ, R17 ;  /* 0x000000ffff047224 */ /* 0x000fe400078e0011 */
[----:B------:R-:W-:Y:S01]  /*200e0*/  IMAD.MOV.U32 R5, RZ, RZ, R19 ;  /* 0x000000ffff057224 */ /* 0x000fe200078e0013 */
[----:B------:R-:W-:Y:S01]  /*200f0*/  ISETP.GT.AND P1, PT, R2, 0x5, PT ;  /* 0x000000050200780c */ /* 0x000fe20003f24270 */
[----:B------:R-:W-:Y:S04]  /*20100*/  STL [R1+0x93c], R17 ;  /* 0x00093c1101007387 */ /* 0x000fe80000100800 */
[----:B------:R1:W-:Y:S04]  /*20110*/  LDGSTS.E [R3+0x400], [R4.64], P2 ;  /* 0x0040000004037fae */ /* 0x0003e80009121848 */
[----:B------:R1:W-:Y:S02]  /*20120*/  STL [R1+0x930], R19 ;  /* 0x0009301301007387 */ /* 0x0003e40000100800 */
[----:B-1----:R-:W-:-:S02]  /*20130*/  SEL R4, RZ, 0x4, !P1 ;  /* 0x00000004ff047807 */ /* 0x002fc40004800000 */
[----:B------:R-:W3:Y:S02]  /*20140*/  LDL.LU R19, [R1+0x8b4] ;  /* 0x0008b40001137983 */ /* 0x000ee40000300800 */
[----:B------:R-:W-:Y:S02]  /*20150*/  SEL R4, R4, RZ, !P0 ;  /* 0x000000ff04047207 */ /* 0x000fe40004000000 */
[----:B------:R-:W3:Y:S02]  /*20160*/  LDL.LU R17, [R1+0x87c] ;  /* 0x00087c0001117983 */ /* 0x000ee40000300800 */
[----:B------:R-:W-:Y:S01]  /*20170*/  ISETP.NE.U32.AND P1, PT, R4, RZ, PT ;  /* 0x000000ff0400720c */ /* 0x000fe20003f25070 */
[-C--:B------:R-:W-:Y:S08]  /*20180*/  HMMA.1688.F32.TF32 R80, R156, R26.reuse, R80 ;  /* 0x0000001a9c50723c */ /* 0x080ff00000081050 */
[-C--:B------:R-:W-:Y:S08]  /*20190*/  HMMA.1688.F32.TF32 R88, R140, R26.reuse, R88 ;  /* 0x0000001a8c58723c */ /* 0x080ff00000081058 */
[----:B------:R-:W-:Y:S01]  /*201a0*/  HMMA.1688.F32.TF32 R60, R100, R26, R60 ;  /* 0x0000001a643c723c */ /* 0x000fe2000008103c */
[----:B----4-:R-:W-:-:S05]  /*201b0*/  IADD3 R18, P3, R18, R202, RZ ;  /* 0x000000ca12127210 */ /* 0x010fca0007f7e0ff */
[----:B------:R-:W-:Y:S01]  /*201c0*/  IMAD.X R20, R20, 0x1, R0, P3 ;  /* 0x0000000114147824 */ /* 0x000fe200018e0600 */
[----:B------:R-:W-:Y:S01]  /*201d0*/  IADD3 R7, P4, R7, R202, RZ ;  /* 0x000000ca07077210 */ /* 0x000fe20007f9e0ff */
[----:B------:R-:W-:Y:S02]  /*201e0*/  STL [R1+0x934], R18 ;  /* 0x0009341201007387 */ /* 0x000fe40000100800 */
[----:B------:R-:W-:Y:S02]  /*201f0*/  IMAD.MOV.U32 R5, RZ, RZ, R20 ;  /* 0x000000ffff057224 */ /* 0x000fe400078e0014 */
[----:B------:R1:W-:Y:S01]  /*20200*/  STL [R1+0x928], R20 ;  /* 0x0009281401007387 */ /* 0x0003e20000100800 */
[----:B------:R-:W-:-:S03]  /*20210*/  IMAD.X R24, R24, 0x1, R0, P4 ;  /* 0x0000000118187824 */ /* 0x000fc600020e0600 */
[----:B------:R4:W-:Y:S01]  /*20220*/  STL [R1+0x8fc], R7 ;  /* 0x0008fc0701007387 */ /* 0x0009e20000100800 */
[----:B------:R-:W-:-:S03]  /*20230*/  MOV R4, R18 ;  /* 0x0000001200047202 */ /* 0x000fc60000000f00 */
[----:B-1----:R-:W5:Y:S04]  /*20240*/  LDL.LU R20, [R1+0x8a8] ;  /* 0x0008a80001147983 */ /* 0x002f680000300800 */
[----:B------:R-:W-:Y:S04]  /*20250*/  STL [R1+0x8f0], R24 ;  /* 0x0008f01801007387 */ /* 0x000fe80000100800 */
[----:B------:R-:W5:Y:S04]  /*20260*/  LDL.LU R18, [R1+0x870] ;  /* 0x0008700001127983 */ /* 0x000f680000300800 */
[----:B------:R1:W-:Y:S01]  /*20270*/  LDGSTS.E [R3+0x600], [R4.64], P2 ;  /* 0x0060000004037fae */ /* 0x0003e20009121848 */
[----:B------:R-:W-:-:S03]  /*20280*/  ISETP.GT.AND P2, PT, R2, 0x9, PT ;  /* 0x000000090200780c */ /* 0x000fc60003f44270 */
[----:B------:R-:W5:Y:S01]  /*20290*/  LDL.LU R25, [R1+0x874] ;  /* 0x0008740001197983 */ /* 0x000f620000300800 */
[----:B-1----:R-:W-:Y:S02]  /*202a0*/  IMAD.MOV.U32 R4, RZ, RZ, R7 ;  /* 0x000000ffff047224 */ /* 0x002fe400078e0007 */
[----:B------:R-:W-:Y:S01]  /*202b0*/  IMAD.MOV.U32 R5, RZ, RZ, R24 ;  /* 0x000000ffff057224 */ /* 0x000fe200078e0018 */
[----:B----4-:R-:W4:Y:S04]  /*202c0*/  LDL.LU R7, [R1+0x83c] ;  /* 0x00083c0001077983 */ /* 0x010f280000300800 */
[----:B------:R1:W-:Y:S01]  /*202d0*/  LDGSTS.E [R3+0x1400], [R4.64], P1 ;  /* 0x0140000004037fae */ /* 0x0003e20008921848 */
[----:B--2---:R-:W-:-:S05]  /*202e0*/  IADD3 R16, P3, R16, R202, RZ ;  /* 0x000000ca10107210 */ /* 0x004fca0007f7e0ff */
[----:B---3--:R-:W-:Y:S01]  /*202f0*/  IMAD.X R23, R23, 0x1, R0, P3 ;  /* 0x0000000117177824 */ /* 0x008fe200018e0600 */
[----:B------:R-:W-:Y:S01]  /*20300*/  IADD3 R21, P4, R21, R202, RZ ;  /* 0x000000ca15157210 */ /* 0x000fe20007f9e0ff */
[----:B------:R2:W-:Y:S01]  /*20310*/  STL [R1+0x8f4], R16 ;  /* 0x0008f41001007387 */ /* 0x0005e20000100800 */
[----:B-1----:R-:W-:-:S03]  /*20320*/  SEL R4, RZ, 0x4, !P2 ;  /* 0x00000004ff047807 */ /* 0x002fc60005000000 */
[----:B------:R1:W-:Y:S01]  /*20330*/  STL [R1+0x8e8], R23 ;  /* 0x0008e81701007387 */ /* 0x0003e20000100800 */
[----:B------:R-:W-:Y:S01]  /*20340*/  IMAD.X R22, R22, 0x1, R0, P4 ;  /* 0x0000000116167824 */ /* 0x000fe200020e0600 */
[----:B------:R-:W-:Y:S02]  /*20350*/  SEL R4, R4, RZ, !P0 ;  /* 0x000000ff04047207 */ /* 0x000fe40004000000 */
[----:B------:R-:W-:Y:S04]  /*20360*/  STL [R1+0x8bc], R21 ;  /* 0x0008bc1501007387 */ /* 0x000fe80000100800 */
[----:B------:R-:W3:Y:S01]  /*20370*/  LDL.LU R26, [R1+0x868] ;  /* 0x00086800011a7983 */ /* 0x000ee20000300800 */
[----:B------:R-:W-:Y:S01]  /*20380*/  ISETP.NE.U32.AND P2, PT, R4, RZ, PT ;  /* 0x000000ff0400720c */ /* 0x000fe20003f45070 */
[----:B------:R-:W-:-:S02]  /*20390*/  IMAD.MOV.U32 R4, RZ, RZ, R16 ;  /* 0x000000ffff047224 */ /* 0x000fc400078e0010 */
[----:B------:R1:W-:Y:S04]  /*203a0*/  STL [R1+0x8b0], R22 ;  /* 0x0008b01601007387 */ /* 0x0003e80000100800 */
[----:B--2---:R-:W2:Y:S01]  /*203b0*/  LDL.LU R16, [R1+0x830] ;  /* 0x0008300001107983 */ /* 0x004ea20000300800 */
[----:B------:R-:W-:-:S03]  /*203c0*/  MOV R5, R23 ;  /* 0x0000001700057202 */ /* 0x000fc60000000f00 */
[----:B------:R-:W2:Y:S04]  /*203d0*/  LDL.LU R24, [R1+0x828] ;  /* 0x0008280001187983 */ /* 0x000ea80000300800 */
[----:B------:R1:W-:Y:S01]  /*203e0*/  LDGSTS.E [R3+0x1600], [R4.64], P1 ;  /* 0x0160000004037fae */ /* 0x0003e20008921848 */
[----:B------:R-:W-:-:S03]  /*203f0*/  ISETP.GT.AND P1, PT, R2, 0xd, PT ;  /* 0x0000000d0200780c */ /* 0x000fc60003f24270 */
[----:B-1----:R-:W2:Y:S01]  /*20400*/  LDL.LU R23, [R1+0x834] ;  /* 0x0008340001177983 */ /* 0x002ea20000300800 */
[----:B------:R-:W-:Y:S02]  /*20410*/  IMAD.MOV.U32 R4, RZ, RZ, R21 ;  /* 0x000000ffff047224 */ /* 0x000fe400078e0015 */
[----:B------:R-:W-:Y:S02]  /*20420*/  IMAD.MOV.U32 R5, RZ, RZ, R22 ;  /* 0x000000ffff057224 */ /* 0x000fe400078e0016 */
[----:B------:R-:W2:Y:S04]  /*20430*/  LDL.LU R22, [R1+0x7ec] ;  /* 0x0007ec0001167983 */ /* 0x000ea80000300800 */
[----:B------:R1:W-:Y:S04]  /*20440*/  LDGSTS.E [R3+0x2400], [R4.64], P2 ;  /* 0x0240000004037fae */ /* 0x0003e80009121848 */
[----:B------:R-:W2:Y:S01]  /*20450*/  LDL.LU R21, [R1+0x7f0] ;  /* 0x0007f00001157983 */ /* 0x000ea20000300800 */
[----:B-1----:R-:W-:-:S02]  /*20460*/  SEL R4, RZ, 0x4, !P1 ;  /* 0x00000004ff047807 */ /* 0x002fc40004800000 */
[-C--:B------:R-:W-:Y:S02]  /*20470*/  IADD3 R19, P3, R19, R202.reuse, RZ ;  /* 0x000000ca13137210 */ /* 0x080fe40007f7e0ff */
[----:B------:R-:W-:Y:S02]  /*20480*/  SEL R4, R4, RZ, !P0 ;  /* 0x000000ff04047207 */ /* 0x000fe40004000000 */
[----:B------:R-:W-:Y:S02]  /*20490*/  IADD3 R17, P4, R17, R202, RZ ;  /* 0x000000ca11117210 */ /* 0x000fe40007f9e0ff */
[----:B------:R-:W-:Y:S01]  /*204a0*/  ISETP.NE.U32.AND P1, PT, R4, RZ, PT ;  /* 0x000000ff0400720c */ /* 0x000fe20003f25070 */
[----:B------:R-:W-:Y:S01]  /*204b0*/  IMAD.MOV.U32 R4, RZ, RZ, R19 ;  /* 0x000000ffff047224 */ /* 0x000fe200078e0013 */
[----:B------:R-:W-:Y:S01]  /*204c0*/  STL [R1+0x8b4], R19 ;  /* 0x0008b41301007387 */ /* 0x000fe20000100800 */
[----:B-----5:R-:W-:-:S04]  /*204d0*/  IMAD.X R20, R20, 0x1, R0, P3 ;  /* 0x0000000114147824 */ /* 0x020fc800018e0600 */
[----:B------:R-:W-:Y:S02]  /*204e0*/  IMAD.MOV.U32 R5, RZ, RZ, R20 ;  /* 0x000000ffff057224 */ /* 0x000fe400078e0014 */
[----:B------:R-:W-:-:S03]  /*204f0*/  IMAD.X R18, R18, 0x1, R0, P4 ;  /* 0x0000000112127824 */ /* 0x000fc600020e0600 */
[----:B------:R1:W-:Y:S01]  /*20500*/  LDGSTS.E [R3+0x2600], [R4.64], P2 ;  /* 0x0260000004037fae */ /* 0x0003e20009121848 */
[----:B------:R-:W-:-:S03]  /*20510*/  ISETP.GT.AND P2, PT, R2, 0x11, PT ;  /* 0x000000110200780c */ /* 0x000fc60003f44270 */
[----:B------:R5:W-:Y:S04]  /*20520*/  STL [R1+0x8a8], R20 ;  /* 0x0008a81401007387 */ /* 0x000be80000100800 */
[----:B------:R-:W-:Y:S01]  /*20530*/  STL [R1+0x87c], R17 ;  /* 0x00087c1101007387 */ /* 0x000fe20000100800 */
[----:B-1----:R-:W-:Y:S01]  /*20540*/  MOV R4, R17 ;  /* 0x0000001100047202 */ /* 0x002fe20000000f00 */
[----:B------:R-:W-:Y:S02]  /*20550*/  IMAD.MOV.U32 R5, RZ, RZ, R18 ;  /* 0x000000ffff057224 */ /* 0x000fe400078e0012 */
[----:B------:R1:W-:Y:S01]  /*20560*/  STL [R1+0x870], R18 ;  /* 0x0008701201007387 */ /* 0x0003e20000100800 */
[----:B------:R-:W-:-:S03]  /*20570*/  IADD3 R25, P3, R25, R202, RZ ;  /* 0x000000ca19197210 */ /* 0x000fc60007f7e0ff */
[----:B-----5:R-:W5:Y:S04]  /*20580*/  LDL.LU R20, [R1+0x7f4] ;  /* 0x0007f40001147983 */ /* 0x020f680000300800 */
[----:B------:R-:W5:Y:S04]  /*20590*/  LDL.LU R19, [R1+0x7f8] ;  /* 0x0007f80001137983 */ /* 0x000f680000300800 */
[----:B------:R3:W-:Y:S01]  /*205a0*/  LDGSTS.E [R3+0x3400], [R4.64], P1 ;  /* 0x0340000004037fae */ /* 0x0007e20008921848 */
[----:B----4-:R-:W-:-:S03]  /*205b0*/  IADD3 R7, P4, R7, R202, RZ ;  /* 0x000000ca07077210 */ /* 0x010fc60007f9e0ff */
[----:B-1----:R-:W4:Y:S04]  /*205c0*/  LDL.LU R18, [R1+0x7ac] ;  /* 0x0007ac0001127983 */ /* 0x002f280000300800 */
[----:B------:R-:W4:Y:S01]  /*205d0*/  LDL.LU R17, [R1+0x7b0] ;  /* 0x0007b00001117983 */ /* 0x000f220000300800 */
[----:B---3--:R-:W-:-:S04]  /*205e0*/  SEL R4, RZ, 0x4, !P2 ;  /* 0x00000004ff047807 */ /* 0x008fc80005000000 */
[----:B------:R-:W-:Y:S01]  /*205f0*/  SEL R4, R4, RZ, !P0 ;  /* 0x000000ff04047207 */ /* 0x000fe20004000000 */
[----:B------:R-:W-:-:S03]  /*20600*/  IMAD.X R26, R26, 0x1, R0, P3 ;  /* 0x000000011a1a7824 */ /* 0x000fc600018e0600 */
[----:B------:R-:W-:Y:S01]  /*20610*/  ISETP.NE.U32.AND P2, PT, R4, RZ, PT ;  /* 0x000000ff0400720c */ /* 0x000fe20003f45070 */
[----:B------:R-:W-:Y:S02]  /*20620*/  IMAD.MOV.U32 R4, RZ, RZ, R25 ;  /* 0x000000ffff047224 */ /* 0x000fe400078e0019 */
[----:B------:R-:W-:Y:S01]  /*20630*/  IMAD.MOV.U32 R5, RZ, RZ, R26 ;  /* 0x000000ffff057224 */ /* 0x000fe200078e001a */
[----:B------:R-:W-:Y:S01]  /*20640*/  STL [R1+0x874], R25 ;  /* 0x0008741901007387 */ /* 0x000fe20000100800 */
[----:B--2---:R-:W-:-:S03]  /*20650*/  IMAD.X R16, R16, 0x1, R0, P4 ;  /* 0x0000000110107824 */ /* 0x004fc600020e0600 */
[----:B------:R-:W-:Y:S04]  /*20660*/  STL [R1+0x868], R26 ;  /* 0x0008681a01007387 */ /* 0x000fe80000100800 */
[----:B------:R-:W-:Y:S04]  /*20670*/  STL [R1+0x83c], R7 ;  /* 0x00083c0701007387 */ /* 0x000fe80000100800 */
[----:B------:R1:W-:Y:S04]  /*20680*/  LDGSTS.E [R3+0x3600], [R4.64], P1 ;  /* 0x0360000004037fae */ /* 0x0003e80008921848 */
[----:B------:R2:W-:Y:S01]  /*20690*/  STL [R1+0x830], R16 ;  /* 0x0008301001007387 */ /* 0x0005e20000100800 */
[----:B-1----:R-:W-:Y:S01]  /*206a0*/  MOV R5, R16 ;  /* 0x0000001000057202 */ /* 0x002fe20000000f00 */
[----:B------:R-:W-:-:S02]  /*206b0*/  IMAD.MOV.U32 R4, RZ, RZ, R7 ;  /* 0x000000ffff047224 */ /* 0x000fc400078e0007 */
[----:B--2---:R-:W2:Y:S04]  /*206c0*/  LDL.LU R16, [R1+0x7b4] ;  /* 0x0007b40001107983 */ /* 0x004ea80000300800 */
[----:B------:R-:W3:Y:S01]  /*206d0*/  LDL.LU R7, [R1+0x7b8] ;  /* 0x0007b80001077983 */ /* 0x000ee20000300800 */
[----:B------:R-:W-:-:S03]  /*206e0*/  ISETP.GT.AND P1, PT, R2, 0x15, PT ;  /* 0x000000150200780c */ /* 0x000fc60003f24270 */
[----:B------:R1:W-:Y:S01]  /*206f0*/  LDGSTS.E [R3+0x4400], [R4.64], P2 ;  /* 0x0440000004037fae */ /* 0x0003e20009121848 */
[-C--:B------:R-:W-:Y:S02]  /*20700*/  IADD3 R23, P3, R23, R202.reuse, RZ ;  /* 0x000000ca17177210 */ /* 0x080fe40007f7e0ff */
        /* <DEDUP_REMOVED lines=9> */
[----:B------:R-:W-:Y:S01]  /*207a0*/  ISETP.GT.AND P2, PT, R2, 0x19, PT ;  /* 0x000000190200780c */ /* 0x000fe20003f44270 */
[----:B-1----:R-:W-:Y:S02]  /*207b0*/  IMAD.MOV.U32 R4, RZ, RZ, R21 ;  /* 0x000000ffff047224 */ /* 0x002fe400078e0015 */
        /* <DEDUP_REMOVED lines=9> */
[----:B-----5:R-:W-:-:S04]  /*20850*/  IADD3 R19, P3, R19, R202, RZ ;  /* 0x000000ca13137210 */ /* 0x020fc80007f7e0ff */
[----:B------:R-:W-:Y:S01]  /*20860*/  IADD3.X R20, R20, R0, RZ, P3, !PT ;  /* 0x0000000014147210 */ /* 0x000fe20001ffe4ff */
[----:B------:R-:W-:-:S04]  /*20870*/  IMAD.MOV.U32 R4, RZ, RZ, R19 ;  /* 0x000000ffff047224 */ /* 0x000fc800078e0013 */
[----:B------:R-:W-:Y:S01]  /*20880*/  IMAD.MOV.U32 R5, RZ, RZ, R20 ;  /* 0x000000ffff057224 */ /* 0x000fe200078e0014 */
[----:B----4-:R-:W-:-:S04]  /*20890*/  IADD3 R17, P4, R17, R202, RZ ;  /* 0x000000ca11117210 */ /* 0x010fc80007f9e0ff */
[----:B------:R1:W-:Y:S01]  /*208a0*/  LDGSTS.E [R3+0x5600], [R4.64], P1 ;  /* 0x0560000004037fae */ /* 0x0003e20008921848 */
[----:B------:R-:W-:Y:S01]  /*208b0*/  IMAD.X R18, R18, 0x1, R0, P4 ;  /* 0x0000000112127824 */ /* 0x000fe200020e0600 */
[----:B------:R-:W-:Y:S01]  /*208c0*/  ISETP.GT.AND P1, PT, R2, 0x1d, PT ;  /* 0x0000001d0200780c */ /* 0x000fe20003f24270 */
[----:B-1----:R-:W-:Y:S02]  /*208d0*/  IMAD.MOV.U32 R4, RZ, RZ, R17 ;  /* 0x000000ffff047224 */ /* 0x002fe400078e0011 */
[----:B------:R-:W-:Y:S01]  /*208e0*/  IMAD.MOV.U32 R5, RZ, RZ, R18 ;  /* 0x000000ffff057224 */ /* 0x000fe200078e0012 */
[----:B------:R-:W-:Y:S04]  /*208f0*/  STL [R1+0x7f8], R19 ;  /* 0x0007f81301007387 */ /* 0x000fe80000100800 */
[----:B------:R1:W-:Y:S04]  /*20900*/  LDGSTS.E [R3+0x6400], [R4.64], P2 ;  /* 0x0640000004037fae */ /* 0x0003e80009121848 */
[----:B------:R-:W-:Y:S01]  /*20910*/  STL [R1+0x7f4], R20 ;  /* 0x0007f41401007387 */ /* 0x000fe20000100800 */
[----:B-1----:R-:W-:-:S03]  /*20920*/  SEL R4, RZ, 0x4, !P1 ;  /* 0x00000004ff047807 */ /* 0x002fc60004800000 */
[----:B------:R-:W-:Y:S01]  /*20930*/  STL [R1+0x7b0], R17 ;  /* 0x0007b01101007387 */ /* 0x000fe20000100800 */
[----:B------:R-:W-:-:S03]  /*20940*/  SEL R4, R4, RZ, !P0 ;  /* 0x000000ff04047207 */ /* 0x000fc60004000000 */
[----:B------:R1:W-:Y:S01]  /*20950*/  STL [R1+0x7ac], R18 ;  /* 0x0007ac1201007387 */ /* 0x0003e20000100800 */
[----:B---3--:R-:W-:-:S05]  /*20960*/  IADD3 R7, P3, R7, R202, RZ ;  /* 0x000000ca07077210 */ /* 0x008fca0007f7e0ff */
[----:B--2---:R-:W-:Y:S01]  /*20970*/  IMAD.X R16, R16, 0x1, R0, P3 ;  /* 0x0000000110107824 */ /* 0x004fe200018e0600 */
[----:B------:R2:W-:Y:S01]  /*20980*/  STL [R1+0x7b8], R7 ;  /* 0x0007b80701007387 */ /* 0x0005e20000100800 */
[----:B------:R-:W-:Y:S01]  /*20990*/  ISETP.NE.U32.AND P1, PT, R4, RZ, PT ;  /* 0x000000ff0400720c */ /* 0x000fe20003f25070 */
[----:B------:R-:W-:Y:S02]  /*209a0*/  IMAD.MOV.U32 R4, RZ, RZ, R7 ;  /* 0x000000ffff047224 */ /* 0x000fe400078e0007 */
[----:B------:R3:W-:Y:S04]  /*209b0*/  STL [R1+0x7b4], R16 ;  /* 0x0007b41001007387 */ /* 0x0007e80000100800 */
[----:B-1----:R-:W4:Y:S04]  /*209c0*/  LDL.LU R18, [R1+0x20] ;  /* 0x0000200001127983 */ /* 0x002f280000300800 */
[----:B--2---:R-:W2:Y:S01]  /*209d0*/  LDL.LU R7, [R1+0x24] ;  /* 0x0000240001077983 */ /* 0x004ea20000300800 */
[-C--:B------:R-:W-:Y:S01]  /*209e0*/  IADD3 R214, P4, R214, R202.reuse, RZ ;  /* 0x000000cad6d67210 */ /* 0x080fe20007f9e0ff */
[----:B------:R-:W-:Y:S01]  /*209f0*/  IMAD.MOV.U32 R5, RZ, RZ, R16 ;  /* 0x000000ffff057224 */ /* 0x000fe200078e0010 */
[----:B------:R-:W-:Y:S01]  /*20a00*/  IADD3 R216, P3, R216, R202, RZ ;  /* 0x000000cad8d87210 */ /* 0x000fe20007f7e0ff */
[----:B------:R-:W5:Y:S01]  /*20a10*/  LDL.LU R23, [R1+0x28] ;  /* 0x0000280001177983 */ /* 0x000f620000300800 */
[----:B------:R-:W-:-:S03]  /*20a20*/  IADD3.X R213, R213, R0, RZ, P4, !PT ;  /* 0x00000000d5d57210 */ /* 0x000fc600027fe4ff */
[----:B------:R1:W-:Y:S01]  /*20a30*/  LDGSTS.E [R3+0x6600], [R4.64], P2 ;  /* 0x0660000004037fae */ /* 0x0003e20009121848 */
[----:B------:R-:W-:Y:S01]  /*20a40*/  ISETP.GT.AND P2, PT, R2, 0x21, PT ;  /* 0x000000210200780c */ /* 0x000fe20003f44270 */
[----:B------:R-:W-:Y:S02]  /*20a50*/  IMAD.X R215, R215, 0x1, R0, P3 ;  /* 0x00000001d7d77824 */ /* 0x000fe400018e0600 */
[----:B------:R-:W5:Y:S01]  /*20a60*/  LDL.LU R21, [R1+0x2c] ;  /* 0x00002c0001157983 */ /* 0x000f620000300800 */
[----:B-1----:R-:W-:Y:S02]  /*20a70*/  IMAD.MOV.U32 R4, RZ, RZ, R214 ;  /* 0x000000ffff047224 */ /* 0x002fe400078e00d6 */
[----:B------:R-:W-:Y:S01]  /*20a80*/  IMAD.MOV.U32 R5, RZ, RZ, R213 ;  /* 0x000000ffff057224 */ /* 0x000fe200078e00d5 */
[-C--:B------:R-:W-:Y:S01]  /*20a90*/  IADD3 R230, P4, R230, R202.reuse, RZ ;  /* 0x000000cae6e67210 */ /* 0x080fe20007f9e0ff */
[----:B------:R-:W5:Y:S04]  /*20aa0*/  LDL.LU R20, [R1+0x60] ;  /* 0x0000600001147983 */ /* 0x000f680000300800 */
[----:B------:R1:W-:Y:S01]  /*20ab0*/  LDGSTS.E [R3+0x7400], [R4.64], P1 ;  /* 0x0740000004037fae */ /* 0x0003e20008921848 */
[----:B------:R-:W-:Y:S01]  /*20ac0*/  IMAD.X R229, R229, 0x1, R0, P4 ;  /* 0x00000001e5e57824 */ /* 0x000fe200020e0600 */
[----:B------:R-:W-:-:S02]  /*20ad0*/  IADD3 R232, P3, R232, R202, RZ ;  /* 0x000000cae8e87210 */ /* 0x000fc40007f7e0ff */
[----:B---3--:R-:W3:Y:S01]  /*20ae0*/  LDL.LU R16, [R1+0x64] ;  /* 0x0000640001107983 */ /* 0x008ee20000300800 */
[----:B-1----:R-:W-:Y:S01]  /*20af0*/  SEL R4, RZ, 0x4, !P2 ;  /* 0x00000004ff047807 */ /* 0x002fe20005000000 */
[----:B------:R-:W-:Y:S01]  /*20b00*/  IMAD.MOV.U32 R5, RZ, RZ, R215 ;  /* 0x000000ffff057224 */ /* 0x000fe200078e00d7 */
[----:B------:R-:W-:Y:S01]  /*20b10*/  IADD3 R246, P4, R246, R202, RZ ;  /* 0x000000caf6f67210 */ /* 0x000fe20007f9e0ff */
[--C-:B------:R-:W-:Y:S01]  /*20b20*/  IMAD.X R231, R231, 0x1, R0.reuse, P3 ;  /* 0x00000001e7e77824 */ /* 0x100fe200018e0600 */
[----:B------:R-:W-:Y:S01]  /*20b30*/  SEL R4, R4, RZ, !P0 ;  /* 0x000000ff04047207 */ /* 0x000fe20004000000 */
[----:B------:R-:W3:Y:S03]  /*20b40*/  LDL.LU R26, [R1+0x68] ;  /* 0x00006800011a7983 */ /* 0x000ee60000300800 */
[----:B------:R-:W-:Y:S01]  /*20b50*/  ISETP.NE.U32.AND P2, PT, R4, RZ, PT ;  /* 0x000000ff0400720c */ /* 0x000fe20003f45070 */
[----:B------:R-:W-:Y:S01]  /*20b60*/  IMAD.X R245, R245, 0x1, R0, P4 ;  /* 0x00000001f5f57824 */ /* 0x000fe200020e0600 */
[----:B------:R-:W-:Y:S01]  /*20b70*/  MOV R4, R216 ;  /* 0x000000d800047202 */ /* 0x000fe20000000f00 */
[----:B------:R-:W3:Y:S04]  /*20b80*/  LDL.LU R25, [R1+0x6c] ;  /* 0x00006c0001197983 */ /* 0x000ee80000300800 */
[----:B------:R1:W-:Y:S01]  /*20b90*/  LDGSTS.E [R3+0x7600], [R4.64], P1 ;  /* 0x0760000004037fae */ /* 0x0003e20008921848 */
[----:B------:R-:W-:-:S02]  /*20ba0*/  ISETP.GT.AND P1, PT, R2, 0x25, PT ;  /* 0x000000250200780c */ /* 0x000fc40003f24270 */
[----:B------:R-:W-:Y:S01]  /*20bb0*/  IADD3 R248, P3, R248, R202, RZ ;  /* 0x000000caf8f87210 */ /* 0x000fe20007f7e0ff */
[----:B------:R-:W3:Y:S04]  /*20bc0*/  LDL.LU R19, [R1+0xa0] ;  /* 0x0000a00001137983 */ /* 0x000ee80000300800 */
[----:B------:R-:W3:Y:S01]  /*20bd0*/  LDL.LU R17, [R1+0xa4] ;  /* 0x0000a40001117983 */ /* 0x000ee20000300800 */
[----:B-1----:R-:W-:Y:S02]  /*20be0*/  IMAD.MOV.U32 R4, RZ, RZ, R230 ;  /* 0x000000ffff047224 */ /* 0x002fe400078e00e6 */
[----:B------:R-:W-:-:S05]  /*20bf0*/  IMAD.MOV.U32 R5, RZ, RZ, R229 ;  /* 0x000000ffff057224 */ /* 0x000fca00078e00e5 */
[----:B------:R1:W-:Y:S02]  /*20c00*/  LDGSTS.E [R3+0x8400], [R4.64], P2 ;  /* 0x0840000004037fae */ /* 0x0003e40009121848 */
[----:B-1----:R-:W-:-:S04]  /*20c10*/  SEL R4, RZ, 0x4, !P1 ;  /* 0x00000004ff047807 */ /* 0x002fc80004800000 */
[----:B------:R-:W-:Y:S02]  /*20c20*/  SEL R4, R4, RZ, !P0 ;  /* 0x000000ff04047207 */ /* 0x000fe40004000000 */
[----:B------:R-:W-:Y:S02]  /*20c30*/  MOV R5, R231 ;  /* 0x000000e700057202 */ /* 0x000fe40000000f00 */
[----:B------:R-:W-:Y:S01]  /*20c40*/  ISETP.NE.U32.AND P1, PT, R4, RZ, PT ;  /* 0x000000ff0400720c */ /* 0x000fe20003f25070 */
[----:B------:R-:W-:-:S05]  /*20c50*/  IMAD.MOV.U32 R4, RZ, RZ, R232 ;  /* 0x000000ffff047224 */ /* 0x000fca00078e00e8 */
[----:B------:R1:W-:Y:S01]  /*20c60*/  LDGSTS.E [R3+0x8600], [R4.64], P2 ;  /* 0x0860000004037fae */ /* 0x0003e20009121848 */
[----:B------:R-:W-:Y:S01]  /*20c70*/  ISETP.GT.AND P2, PT, R2, 0x29, PT ;  /* 0x000000290200780c */ /* 0x000fe20003f44270 */
[----:B-1----:R-:W-:Y:S02]  /*20c80*/  IMAD.MOV.U32 R4, RZ, RZ, R246 ;  /* 0x000000ffff047224 */ /* 0x002fe400078e00f6 */
[----:B------:R-:W-:-:S05]  /*20c90*/  IMAD.MOV.U32 R5, RZ, RZ, R245 ;  /* 0x000000ffff057224 */ /* 0x000fca00078e00f5 */
[----:B------:R1:W-:Y:S01]  /*20ca0*/  LDGSTS.E [R3+0x9400], [R4.64], P1 ;  /* 0x0940000004037fae */ /* 0x0003e20008921848 */
[----:B------:R-:W-:Y:S01]  /*20cb0*/  IMAD.X R247, R247, 0x1, R0, P3 ;  /* 0x00000001f7f77824 */ /* 0x000fe200018e0600 */
[----:B-1----:R-:W-:-:S04]  /*20cc0*/  SEL R4, RZ, 0x4, !P2 ;  /* 0x00000004ff047807 */ /* 0x002fc80005000000 */
[----:B------:R-:W-:Y:S01]  /*20cd0*/  SEL R4, R4, RZ, !P0 ;  /* 0x000000ff04047207 */ /* 0x000fe20004000000 */
[----:B------:R-:W-:-:S03]  /*20ce0*/  IMAD.MOV.U32 R5, RZ, RZ, R247 ;  /* 0x000000ffff057224 */ /* 0x000fc600078e00f7 */
[----:B------:R-:W-:Y:S01]  /*20cf0*/  ISETP.NE.U32.AND P2, PT, R4, RZ, PT ;  /* 0x000000ff0400720c */ /* 0x000fe20003f45070 */
[----:B------:R-:W-:-:S05]  /*20d00*/  IMAD.MOV.U32 R4, RZ, RZ, R248 ;  /* 0x000000ffff047224 */ /* 0x000fca00078e00f8 */
[----:B------:R1:W-:Y:S01]  /*20d10*/  LDGSTS.E [R3+0x9600], [R4.64], P1 ;  /* 0x0960000004037fae */ /* 0x0003e20008921848 */
[----:B--2---:R-:W-:-:S05]  /*20d20*/  IADD3 R7, P4, R7, R202, RZ ;  /* 0x000000ca07077210 */ /* 0x004fca0007f9e0ff */
[----:B----4-:R-:W-:Y:S01]  /*20d30*/  IMAD.X R18, R18, 0x1, R0, P4 ;  /* 0x0000000112127824 */ /* 0x010fe200020e0600 */
[----:B------:R-:W-:Y:S01]  /*20d40*/  STL [R1+0x24], R7 ;  /* 0x0000240701007387 */ /* 0x000fe20000100800 */
[----:B-1----:R-:W-:Y:S02]  /*20d50*/  MOV R4, R7 ;  /* 0x0000000700047202 */ /* 0x002fe40000000f00 */
[----:B------:R-:W-:Y:S01]  /*20d60*/  IMAD.MOV.U32 R5, RZ, RZ, R18 ;  /* 0x000000ffff057224 */ /* 0x000fe200078e0012 */
[----:B------:R1:W-:Y:S04]  /*20d70*/  STL [R1+0x20], R18 ;  /* 0x0000201201007387 */ /* 0x0003e80000100800 */
[----:B------:R-:W2:Y:S01]  /*20d80*/  LDL.LU R22, [R1+0xa8] ;  /* 0x0000a80001167983 */ /* 0x000ea20000300800 */
[----:B------:R-:W-:-:S03]  /*20d90*/  ISETP.GT.AND P1, PT, R2, 0x2d, PT ;  /* 0x0000002d0200780c */ /* 0x000fc60003f24270 */
[----:B------:R4:W-:Y:S04]  /*20da0*/  LDGSTS.E [R3+0xa400], [R4.64], P2 ;  /* 0x0a40000004037fae */ /* 0x0009e80009121848 */
[----:B-1----:R-:W2:Y:S04]  /*20db0*/  LDL.LU R18, [R1+0xac] ;  /* 0x0000ac0001127983 */ /* 0x002ea80000300800 */
[----:B------:R-:W2:Y:S04]  /*20dc0*/  LDL.LU R24, [R1+0xe0] ;  /* 0x0000e00001187983 */ /* 0x000ea80000300800 */
[----:B------:R-:W2:Y:S01]  /*20dd0*/  LDL.LU R7, [R1+0xe4] ;  /* 0x0000e40001077983 */ /* 0x000ea20000300800 */
[----:B----4-:R-:W-:-:S02]  /*20de0*/  SEL R4, RZ, 0x4, !P1 ;  /* 0x00000004ff047807 */ /* 0x010fc40004800000 */
[-C--:B-----5:R-:W-:Y:S02]  /*20df0*/  IADD3 R21, P3, R21, R202.reuse, RZ ;  /* 0x000000ca15157210 */ /* 0x0a0fe40007f7e0ff */
[----:B------:R-:W-:Y:S02]  /*20e00*/  SEL R4, R4, RZ, !P0 ;  /* 0x000000ff04047207 */ /* 0x000fe40004000000 */
[----:B---3--:R-:W-:Y:S01]  /*20e10*/  IADD3 R16, P4, R16, R202, RZ ;  /* 0x000000ca10107210 */ /* 0x008fe20007f9e0ff */
[--C-:B------:R-:W-:Y:S01]  /*20e20*/  IMAD.X R23, R23, 0x1, R0.reuse, P3 ;  /* 0x0000000117177824 */ /* 0x100fe200018e0600 */
[----:B------:R-:W-:Y:S01]  /*20e30*/  ISETP.NE.U32.AND P1, PT, R4, RZ, PT ;  /* 0x000000ff0400720c */ /* 0x000fe20003f25070 */
[----:B------:R-:W-:Y:S02]  /*20e40*/  IMAD.MOV.U32 R4, RZ, RZ, R21 ;  /* 0x000000ffff047224 */ /* 0x000fe400078e0015 */
        /* <DEDUP_REMOVED lines=8> */
[----:B-1----:R-:W5:Y:S01]  /*20ed0*/  LDL.LU R23, [R1+0xe8] ;  /* 0x0000e80001177983 */ /* 0x002f620000300800 */
[----:B---3--:R-:W-:Y:S01]  /*20ee0*/  IMAD.MOV.U32 R4, RZ, RZ, R16 ;  /* 0x000000ffff047224 */ /* 0x008fe200078e0010 */
[----:B------:R-:W-:Y:S02]  /*20ef0*/  MOV R5, R20 ;  /* 0x0000001400057202 */ /* 0x000fe40000000f00 */
[----:B------:R-:W3:Y:S01]  /*20f00*/  LDL.LU R21, [R1+0xec] ;  /* 0x0000ec0001157983 */ /* 0x000ee20000300800 */
[----:B------:R-:W-:-:S03]  /*20f10*/  IADD3 R25, P3, R25, R202, RZ ;  /* 0x000000ca19197210 */ /* 0x000fc60007f7e0ff */
[----:B------:R1:W-:Y:S04]  /*20f20*/  LDGSTS.E [R3+0xb400], [R4.64], P1 ;  /* 0x0b40000004037fae */ /* 0x0003e80008921848 */
[----:B----4-:R-:W5:Y:S04]  /*20f30*/  LDL.LU R20, [R1+0x120] ;  /* 0x0001200001147983 */ /* 0x010f680000300800 */
[----:B------:R-:W5:Y:S01]  /*20f40*/  LDL.LU R16, [R1+0x124] ;  /* 0x0001240001107983 */ /* 0x000f620000300800 */
[----:B-1----:R-:W-:Y:S01]  /*20f50*/  SEL R4, RZ, 0x4, !P2 ;  /* 0x00000004ff047807 */ /* 0x002fe20005000000 */
[----:B------:R-:W-:-:S03]  /*20f60*/  IMAD.X R26, R26, 0x1, R0, P3 ;  /* 0x000000011a1a7824 */ /* 0x000fc600018e0600 */
        /* <DEDUP_REMOVED lines=9> */
[----:B-1----:R-:W-:Y:S02]  /*21000*/  IMAD.MOV.U32 R4, RZ, RZ, R17 ;  /* 0x000000ffff047224 */ /* 0x002fe400078e0011 */
[----:B------:R-:W-:Y:S01]  /*21010*/  IMAD.MOV.U32 R5, RZ, RZ, R19 ;  /* 0x000000ffff057224 */ /* 0x000fe200078e0013 */
[----:B------:R-:W-:Y:S04]  /*21020*/  STL [R1+0x68], R26 ;  /* 0x0000681a01007387 */ /* 0x000fe80000100800 */
[----:B------:R1:W-:Y:S04]  /*21030*/  LDGSTS.E [R3+0xc400], [R4.64], P2 ;  /* 0x0c40000004037fae */ /* 0x0003e80009121848 */
[----:B------:R-:W-:Y:S04]  /*21040*/  STL [R1+0xa4], R17 ;  /* 0x0000a41101007387 */ /* 0x000fe80000100800 */
[----:B------:R1:W-:Y:S02]  /*21050*/  STL [R1+0xa0], R19 ;  /* 0x0000a01301007387 */ /* 0x0003e40000100800 */
[----:B-1----:R-:W-:-:S04]  /*21060*/  SEL R4, RZ, 0x4, !P1 ;  /* 0x00000004ff047807 */ /* 0x002fc80004800000 */
[----:B------:R-:W-:Y:S01]  /*21070*/  SEL R4, R4, RZ, !P0 ;  /* 0x000000ff04047207 */ /* 0x000fe20004000000 */
[----:B------:R-:W5:Y:S04]  /*21080*/  LDL.LU R19, [R1+0x12c] ;  /* 0x00012c0001137983 */ /* 0x000f680000300800 */
[----:B------:R-:W5:Y:S01]  /*21090*/  LDL.LU R17, [R1+0x164] ;  /* 0x0001640001117983 */ /* 0x000f620000300800 */
[----:B------:R-:W-:Y:S02]  /*210a0*/  ISETP.NE.U32.AND P1, PT, R4, RZ, PT ;  /* 0x000000ff0400720c */ /* 0x000fe40003f25070 */
[----:B--2---:R-:W-:-:S04]  /*210b0*/  IADD3 R18, P3, R18, R202, RZ ;  /* 0x000000ca12127210 */ /* 0x004fc80007f7e0ff */
[----:B------:R-:W-:Y:S02]  /*210c0*/  IADD3.X R22, R22, R0, RZ, P3, !PT ;  /* 0x0000000016167210 */ /* 0x000fe40001ffe4ff */
        /* <DEDUP_REMOVED lines=11> */
[----:B--2---:R-:W-:-:S02]  /*21180*/  IMAD.MOV.U32 R4, RZ, RZ, R7 ;  /* 0x000000ffff047224 */ /* 0x004fc400078e0007 */
[----:B------:R-:W-:Y:S01]  /*21190*/  IMAD.MOV.U32 R5, RZ, RZ, R24 ;  /* 0x000000ffff057224 */ /* 0x000fe200078e0018 */
[----:B------:R-:W-:Y:S01]  /*211a0*/  ISETP.GT.AND P2, PT, R2, 0x39, PT ;  /* 0x000000390200780c */ /* 0x000fe20003f44270 */
[----:B------:R-:W2:Y:S04]  /*211b0*/  LDL.LU R25, [R1+0x16c] ;  /* 0x00016c0001197983 */ /* 0x000ea80000300800 */
[----:B------:R1:W-:Y:S04]  /*211c0*/  LDGSTS.E [R3+0xd400], [R4.64], P1 ;  /* 0x0d40000004037fae */ /* 0x0003e80008921848 */
[----:B------:R-:W2:Y:S01]  /*211d0*/  LDL.LU R7, [R1+0x1a4] ;  /* 0x0001a40001077983 */ /* 0x000ea20000300800 */
[----:B---3--:R-:W-:-:S05]  /*211e0*/  IADD3 R21, P3, R21, R202, RZ ;  /* 0x000000ca15157210 */ /* 0x008fca0007f7e0ff */
[----:B-----5:R-:W-:Y:S01]  /*211f0*/  IMAD.X R23, R23, 0x1, R0, P3 ;  /* 0x0000000117177824 */ /* 0x020fe200018e0600 */
[----:B-1----:R-:W-:Y:S01]  /*21200*/  SEL R4, RZ, 0x4, !P2 ;  /* 0x00000004ff047807 */ /* 0x002fe20005000000 */
[----:B------:R1:W-:Y:S01]  /*21210*/  STL [R1+0xec], R21 ;  /* 0x0000ec1501007387 */ /* 0x0003e20000100800 */
[----:B------:R-:W-:-:S03]  /*21220*/  IADD3 R16, P4, R16, R202, RZ ;  /* 0x000000ca10107210 */ /* 0x000fc60007f9e0ff */
[----:B------:R3:W-:Y:S01]  /*21230*/  STL [R1+0xe8], R23 ;  /* 0x0000e81701007387 */ /* 0x0007e20000100800 */
[----:B------:R-:W-:-:S03]  /*21240*/  SEL R4, R4, RZ, !P0 ;  /* 0x000000ff04047207 */ /* 0x000fc60004000000 */
[----:B------:R-:W-:Y:S01]  /*21250*/  STL [R1+0x124], R16 ;  /* 0x0001241001007387 */ /* 0x000fe20000100800 */
[----:B------:R-:W-:-:S03]  /*21260*/  IADD3.X R20, R20, R0, RZ, P4, !PT ;  /* 0x0000000014147210 */ /* 0x000fc600027fe4ff */
[----:B------:R-:W5:Y:S01]  /*21270*/  LDL.LU R26, [R1+0x168] ;  /* 0x00016800011a7983 */ /* 0x000f620000300800 */
[----:B------:R-:W-:Y:S01]  /*21280*/  ISETP.NE.U32.AND P2, PT, R4, RZ, PT ;  /* 0x000000ff0400720c */ /* 0x000fe20003f45070 */
[----:B------:R-:W-:Y:S02]  /*21290*/  IMAD.MOV.U32 R4, RZ, RZ, R21 ;  /* 0x000000ffff047224 */ /* 0x000fe400078e0015 */
[----:B------:R-:W-:Y:S01]  /*212a0*/  IMAD.MOV.U32 R5, RZ, RZ, R23 ;  /* 0x000000ffff057224 */ /* 0x000fe200078e0017 */
[----:B------:R3:W-:Y:S04]  /*212b0*/  STL [R1+0x120], R20 ;  /* 0x0001201401007387 */ /* 0x0007e80000100800 */
[----:B-1----:R-:W5:Y:S04]  /*212c0*/  LDL.LU R21, [R1+0x1a0] ;  /* 0x0001a00001157983 */ /* 0x002f680000300800 */
[----:B------:R1:W-:Y:S04]  /*212d0*/  LDGSTS.E [R3+0xd600], [R4.64], P1 ;  /* 0x0d60000004037fae */ /* 0x0003e80008921848 */
[----:B---3--:R-:W5:Y:S01]  /*212e0*/  LDL.LU R23, [R1+0x1a8] ;  /* 0x0001a80001177983 */ /* 0x008f620000300800 */
[----:B------:R-:W-:Y:S01]  /*212f0*/  ISETP.GT.AND P1, PT, R2, 0x3d, PT ;  /* 0x0000003d0200780c */ /* 0x000fe20003f24270 */
[----:B-1----:R-:W-:-:S02]  /*21300*/  IMAD.MOV.U32 R5, RZ, RZ, R20 ;  /* 0x000000ffff057224 */ /* 0x002fc400078e0014 */
[----:B------:R-:W5:Y:S01]  /*21310*/  LDL.LU R20, [R1+0x1ac] ;  /* 0x0001ac0001147983 */ /* 0x000f620000300800 */
[----:B------:R-:W-:-:S03]  /*21320*/  IMAD.MOV.U32 R4, RZ, RZ, R16 ;  /* 0x000000ffff047224 */ /* 0x000fc600078e0010 */
[----:B------:R-:W5:Y:S04]  /*21330*/  LDL.LU R24, [R1+0x1e0] ;  /* 0x0001e00001187983 */ /* 0x000f680000300800 */
[----:B------:R-:W5:Y:S04]  /*21340*/  LDL.LU R16, [R1+0x1e4] ;  /* 0x0001e40001107983 */ /* 0x000f680000300800 */
[----:B------:R1:W-:Y:S01]  /*21350*/  LDGSTS.E [R3+0xe400], [R4.64], P2 ;  /* 0x0e40000004037fae */ /* 0x0003e20009121848 */
[----:B------:R-:W-:Y:S02]  /*21360*/  IADD3 R19, P3, R19, R202, RZ ;  /* 0x000000ca13137210 */ /* 0x000fe40007f7e0ff */
[----:B-1----:R-:W-:-:S02]  /*21370*/  SEL R4, RZ, 0x4, !P1 ;  /* 0x00000004ff047807 */ /* 0x002fc40004800000 */
[----:B------:R-:W-:Y:S02]  /*21380*/  IADD3 R17, P4, R17, R202, RZ ;  /* 0x000000ca11117210 */ /* 0x000fe40007f9e0ff */
[----:B------:R-:W-:Y:S01]  /*21390*/  SEL R4, R4, RZ, !P0 ;  /* 0x000000ff04047207 */ /* 0x000fe20004000000 */
[----:B------:R-:W-:Y:S03]  /*213a0*/  STL [R1+0x12c], R19 ;  /* 0x00012c1301007387 */ /* 0x000fe60000100800 */
[----:B------:R-:W-:Y:S02]  /*213b0*/  ISETP.NE.U32.AND P1, PT, R4, RZ, PT ;  /* 0x000000ff0400720c */ /* 0x000fe40003f25070 */
[----:B------:R-:W-:Y:S01]  /*213c0*/  MOV R4, R19 ;  /* 0x0000001300047202 */ /* 0x000fe20000000f00 */
[----:B----4-:R-:W-:-:S05]  /*213d0*/  IMAD.X R22, R22, 0x1, R0, P3 ;  /* 0x0000000116167824 */ /* 0x010fca00018e0600 */
        /* <DEDUP_REMOVED lines=12> */
[----:B------:R-:W-:Y:S02]  /*214a0*/  ISETP.GT.AND P2, PT, R2, 0x41, PT ;  /* 0x000000410200780c */ /* 0x000fe40003f44270 */
[-C--:B--2---:R-:W-:Y:S01]  /*214b0*/  IADD3 R25, P3, R25, R202.reuse, RZ ;  /* 0x000000ca19197210 */ /* 0x084fe20007f7e0ff */
[----:B------:R1:W-:Y:S01]  /*214c0*/  LDGSTS.E [R3+0xf400], [R4.64], P1 ;  /* 0x0f40000004037fae */ /* 0x0003e20008921848 */
[----:B------:R-:W-:-:S03]  /*214d0*/  IADD3 R7, P4, R7, R202, RZ ;  /* 0x000000ca07077210 */ /* 0x000fc60007f9e0ff */
[----:B-----5:R-:W-:Y:S01]  /*214e0*/  IMAD.X R26, R26, 0x1, R0, P3 ;  /* 0x000000011a1a7824 */ /* 0x020fe200018e0600 */
[----:B-1----:R-:W-:-:S04]  /*214f0*/  SEL R4, RZ, 0x4, !P2 ;  /* 0x00000004ff047807 */ /* 0x002fc80005000000 */
[----:B------:R-:W-:Y:S02]  /*21500*/  SEL R4, R4, RZ, !P0 ;  /* 0x000000ff04047207 */ /* 0x000fe40004000000 */
[----:B------:R-:W-:Y:S02]  /*21510*/  MOV R5, R26 ;  /* 0x0000001a00057202 */ /* 0x000fe40000000f00 */
[----:B------:R-:W-:Y:S01]  /*21520*/  ISETP.NE.U32.AND P2, PT, R4, RZ, PT ;  /* 0x000000ff0400720c */ /* 0x000fe20003f45070 */
[----:B------:R-:W-:Y:S02]  /*21530*/  IMAD.MOV.U32 R4, RZ, RZ, R25 ;  /* 0x000000ffff047224 */ /* 0x000fe400078e0019 */
[----:B------:R-:W-:Y:S01]  /*21540*/  IMAD.X R21, R21, 0x1, R0, P4 ;  /* 0x0000000115157824 */ /* 0x000fe200020e0600 */
[----:B------:R-:W-:Y:S02]  /*21550*/  IADD3 R20, P3, R20, R202, RZ ;  /* 0x000000ca14147210 */ /* 0x000fe40007f7e0ff */
[----:B------:R1:W-:Y:S01]  /*21560*/  LDGSTS.E [R3+0xf600], [R4.64], P1 ;  /* 0x0f60000004037fae */ /* 0x0003e20008921848 */
[----:B------:R-:W-:-:S03]  /*21570*/  ISETP.GT.AND P1, PT, R2, 0x45, PT ;  /* 0x000000450200780c */ /* 0x000fc60003f24270 */
[----:B------:R-:W-:Y:S01]  /*21580*/  STL [R1+0x16c], R25 ;  /* 0x00016c1901007387 */ /* 0x000fe20000100800 */
[--C-:B------:R-:W-:Y:S01]  /*21590*/  IMAD.X R23, R23, 0x1, R0.reuse, P3 ;  /* 0x0000000117177824 */ /* 0x100fe200018e0600 */
        /* <DEDUP_REMOVED lines=16> */
[----:B------:R-:W-:Y:S01]  /*216a0*/  ISETP.NE.U32.AND P1, PT, R4, RZ, PT ;  /* 0x000000ff0400720c */ /* 0x000fe20003f25070 */
[----:B------:R-:W-:-:S02]  /*216b0*/  IMAD.MOV.U32 R4, RZ, RZ, R20 ;  /* 0x000000ffff047224 */ /* 0x000fc400078e0014 */
[----:B-1----:R-:W5:Y:S04]  /*216c0*/  LDL.LU R23, [R1+0x228] ;  /* 0x0002280001177983 */ /* 0x002f680000300800 */
[----:B------:R-:W-:Y:S04]  /*216d0*/  STL [R1+0x1e0], R24 ;  /* 0x0001e01801007387 */ /* 0x000fe80000100800 */
[----:B------:R-:W5:Y:S04]  /*216e0*/  LDL.LU R20, [R1+0x260] ;  /* 0x0002600001147983 */ /* 0x000f680000300800 */
[----:B------:R1:W-:Y:S01]  /*216f0*/  LDGSTS.E [R3+0x10600], [R4.64], P2 ;  /* 0x1060000004037fae */ /* 0x0003e20009121848 */
[----:B------:R-:W-:-:S03]  /*21700*/  ISETP.GT.AND P2, PT, R2, 0x49, PT ;  /* 0x000000490200780c */ /* 0x000fc60003f44270 */
[----:B------:R-:W5:Y:S01]  /*21710*/  LDL.LU R25, [R1+0x26c] ;  /* 0x00026c0001197983 */ /* 0x000f620000300800 */
[----:B-1----:R-:W-:Y:S01]  /*21720*/  MOV R4, R16 ;  /* 0x0000001000047202 */ /* 0x002fe20000000f00 */
[----:B------:R-:W-:Y:S02]  /*21730*/  IMAD.MOV.U32 R5, RZ, RZ, R24 ;  /* 0x000000ffff057224 */ /* 0x000fe400078e0018 */
        /* <DEDUP_REMOVED lines=10> */
[----:B----4-:R-:W-:-:S05]  /*217e0*/  IADD3 R17, P4, R17, R202, RZ ;  /* 0x000000ca11117210 */ /* 0x010fca0007f9e0ff */
[----:B------:R4:W-:Y:S01]  /*217f0*/  STL [R1+0x224], R17 ;  /* 0x0002241101007387 */ /* 0x0009e20000100800 */
[----:B------:R-:W-:-:S03]  /*21800*/  IMAD.X R18, R18, 0x1, R0, P4 ;  /* 0x0000000112127824 */ /* 0x000fc600020e0600 */
[----:B------:R-:W2:Y:S01]  /*21810*/  LDL.LU R26, [R1+0x268] ;  /* 0x00026800011a7983 */ /* 0x000ea20000300800 */
[----:B------:R-:W-:-:S03]  /*21820*/  IMAD.MOV.U32 R5, RZ, RZ, R22 ;  /* 0x000000ffff057224 */ /* 0x000fc600078e0016 */
[----:B------:R3:W-:Y:S04]  /*21830*/  STL [R1+0x220], R18 ;  /* 0x0002201201007387 */ /* 0x0007e80000100800 */
[----:B-1----:R-:W2:Y:S04]  /*21840*/  LDL.LU R19, [R1+0x2a0] ;  /* 0x0002a00001137983 */ /* 0x002ea80000300800 */
[----:B------:R1:W-:Y:S04]  /*21850*/  LDGSTS.E [R3+0x11600], [R4.64], P1 ;  /* 0x1160000004037fae */ /* 0x0003e80008921848 */
[----:B---3--:R-:W3:Y:S01]  /*21860*/  LDL.LU R22, [R1+0x2a8] ;  /* 0x0002a80001167983 */ /* 0x008ee20000300800 */
[----:B-1----:R-:W-:-:S03]  /*21870*/  IMAD.MOV.U32 R4, RZ, RZ, R17 ;  /* 0x000000ffff047224 */ /* 0x002fc600078e0011 */
[----:B----4-:R-:W4:Y:S01]  /*21880*/  LDL.LU R17, [R1+0x2ac] ;  /* 0x0002ac0001117983 */ /* 0x010f220000300800 */
[----:B------:R-:W-:-:S03]  /*21890*/  MOV R5, R18 ;  /* 0x0000001200057202 */ /* 0x000fc60000000f00 */
[----:B------:R-:W3:Y:S04]  /*218a0*/  LDL.LU R24, [R1+0x2e0] ;  /* 0x0002e00001187983 */ /* 0x000ee80000300800 */
[----:B------:R-:W3:Y:S01]  /*218b0*/  LDL.LU R18, [R1+0x2e4] ;  /* 0x0002e40001127983 */ /* 0x000ee20000300800 */
[----:B------:R-:W-:-:S03]  /*218c0*/  ISETP.GT.AND P1, PT, R2, 0x4d, PT ;  /* 0x0000004d0200780c */ /* 0x000fc60003f24270 */
[----:B------:R1:W-:Y:S02]  /*218d0*/  LDGSTS.E [R3+0x12400], [R4.64], P2 ;  /* 0x1240000004037fae */ /* 0x0003e40009121848 */
[----:B-1----:R-:W-:Y:S02]  /*218e0*/  SEL R4, RZ, 0x4, !P1 ;  /* 0x00000004ff047807 */ /* 0x002fe40004800000 */
[-C--:B-----5:R-:W-:Y:S02]  /*218f0*/  IADD3 R21, P3, R21, R202.reuse, RZ ;  /* 0x000000ca15157210 */ /* 0x0a0fe40007f7e0ff */
[----:B------:R-:W-:Y:S02]  /*21900*/  SEL R4, R4, RZ, !P0 ;  /* 0x000000ff04047207 */ /* 0x000fe40004000000 */
[----:B------:R-:W-:Y:S02]  /*21910*/  IADD3 R7, P4, R7, R202, RZ ;  /* 0x000000ca07077210 */ /* 0x000fe40007f9e0ff */
[----:B------:R-:W-:Y:S01]  /*21920*/  ISETP.NE.U32.AND P1, PT, R4, RZ, PT ;  /* 0x000000ff0400720c */ /* 0x000fe20003f25070 */
[----:B------:R-:W-:Y:S01]  /*21930*/  IMAD.MOV.U32 R4, RZ, RZ, R21 ;  /* 0x000000ffff047224 */ /* 0x000fe200078e0015 */
[----:B------:R-:W-:Y:S01]  /*21940*/  STL [R1+0x22c], R21 ;  /* 0x00022c1501007387 */ /* 0x000fe20000100800 */
[----:B------:R-:W-:-:S04]  /*21950*/  IMAD.X R23, R23, 0x1, R0, P3 ;  /* 0x0000000117177824 */ /* 0x000fc800018e0600 */
[----:B------:R-:W-:Y:S01]  /*21960*/  IMAD.MOV.U32 R5, RZ, RZ, R23 ;  /* 0x000000ffff057224 */ /* 0x000fe200078e0017 */
[----:B------:R1:W-:Y:S01]  /*21970*/  STL [R1+0x228], R23 ;  /* 0x0002281701007387 */ /* 0x0003e20000100800 */
[----:B------:R-:W-:-:S03]  /*21980*/  IMAD.X R20, R20, 0x1, R0, P4 ;  /* 0x0000000114147824 */ /* 0x000fc600020e0600 */
[----:B------:R-:W-:Y:S04]  /*21990*/  STL [R1+0x264], R7 ;  /* 0x0002640701007387 */ /* 0x000fe80000100800 */
[----:B------:R5:W-:Y:S01]  /*219a0*/  LDGSTS.E [R3+0x12600], [R4.64], P2 ;  /* 0x1260000004037fae */ /* 0x000be20009121848 */
[----:B------:R-:W-:-:S03]  /*219b0*/  ISETP.GT.AND P2, PT, R2, 0x51, PT ;  /* 0x000000510200780c */ /* 0x000fc60003f44270 */
[----:B------:R5:W-:Y:S04]  /*219c0*/  STL [R1+0x260], R20 ;  /* 0x0002601401007387 */ /* 0x000be80000100800 */
[----:B-1----:R-:W3:Y:S01]  /*219d0*/  LDL.LU R23, [R1+0x2e8] ;  /* 0x0002e80001177983 */ /* 0x002ee20000300800 */
[----:B-----5:R-:W-:-:S03]  /*219e0*/  IMAD.MOV.U32 R4, RZ, RZ, R7 ;  /* 0x000000ffff047224 */ /* 0x020fc600078e0007 */
[----:B------:R-:W5:Y:S01]  /*219f0*/  LDL.LU R21, [R1+0x2ec] ;  /* 0x0002ec0001157983 */ /* 0x000f620000300800 */
[----:B------:R-:W-:Y:S01]  /*21a00*/  IMAD.MOV.U32 R5, RZ, RZ, R20 ;  /* 0x000000ffff057224 */ /* 0x000fe200078e0014 */
[-C--:B------:R-:W-:Y:S02]  /*21a10*/  IADD3 R25, P3, R25, R202.reuse, RZ ;  /* 0x000000ca19197210 */ /* 0x080fe40007f7e0ff */
[----:B------:R-:W5:Y:S04]  /*21a20*/  LDL.LU R20, [R1+0x320] ;  /* 0x0003200001147983 */ /* 0x000f680000300800 */
[----:B------:R1:W-:Y:S04]  /*21a30*/  LDGSTS.E [R3+0x13400], [R4.64], P1 ;  /* 0x1340000004037fae */ /* 0x0003e80008921848 */
[----:B------:R-:W5:Y:S01]  /*21a40*/  LDL.LU R7, [R1+0x324] ;  /* 0x0003240001077983 */ /* 0x000f620000300800 */
[----:B------:R-:W-:-:S02]  /*21a50*/  IADD3 R16, P4, R16, R202, RZ ;  /* 0x000000ca10107210 */ /* 0x000fc40007f9e0ff */
[----:B-1----:R-:W-:-:S04]  /*21a60*/  SEL R4, RZ, 0x4, !P2 ;  /* 0x00000004ff047807 */ /* 0x002fc80005000000 */
[----:B------:R-:W-:-:S04]  /*21a70*/  SEL R4, R4, RZ, !P0 ;  /* 0x000000ff04047207 */ /* 0x000fc80004000000 */
[----:B------:R-:W-:Y:S01]  /*21a80*/  ISETP.NE.U32.AND P2, PT, R4, RZ, PT ;  /* 0x000000ff0400720c */ /* 0x000fe20003f45070 */
[----:B------:R-:W-:Y:S01]  /*21a90*/  IMAD.MOV.U32 R4, RZ, RZ, R25 ;  /* 0x000000ffff047224 */ /* 0x000fe200078e0019 */
[----:B------:R-:W-:Y:S01]  /*21aa0*/  STL [R1+0x26c], R25 ;  /* 0x00026c1901007387 */ /* 0x000fe20000100800 */
[----:B--2---:R-:W-:-:S05]  /*21ab0*/  IADD3.X R26, R26, R0, RZ, P3, !PT ;  /* 0x000000001a1a7210 */ /* 0x004fca0001ffe4ff */
[----:B------:R-:W-:Y:S02]  /*21ac0*/  IMAD.MOV.U32 R5, RZ, RZ, R26 ;  /* 0x000000ffff057224 */ /* 0x000fe400078e001a */
[----:B------:R-:W-:-:S03]  /*21ad0*/  IMAD.X R19, R19, 0x1, R0, P4 ;  /* 0x0000000113137824 */ /* 0x000fc600020e0600 */
[----:B------:R1:W-:Y:S01]  /*21ae0*/  LDGSTS.E [R3+0x13600], [R4.64], P1 ;  /* 0x1360000004037fae */ /* 0x0003e20008921848 */
[----:B------:R-:W-:-:S03]  /*21af0*/  ISETP.GT.AND P1, PT, R2, 0x55, PT ;  /* 0x000000550200780c */ /* 0x000fc60003f24270 */
[----:B------:R-:W-:Y:S01]  /*21b00*/  STL [R1+0x268], R26 ;  /* 0x0002681a01007387 */ /* 0x000fe20000100800 */
[----:B-1----:R-:W-:Y:S02]  /*21b10*/  IMAD.MOV.U32 R4, RZ, RZ, R16 ;  /* 0x000000ffff047224 */ /* 0x002fe400078e0010 */
[----:B------:R-:W-:Y:S01]  /*21b20*/  IMAD.MOV.U32 R5, RZ, RZ, R19 ;  /* 0x000000ffff057224 */ /* 0x000fe200078e0013 */
[-C--:B----4-:R-:W-:Y:S01]  /*21b30*/  IADD3 R17, P3, R17, R202.reuse, RZ ;  /* 0x000000ca11117210 */ /* 0x090fe20007f7e0ff */
[----:B------:R-:W-:Y:S04]  /*21b40*/  STL [R1+0x2a4], R16 ;  /* 0x0002a41001007387 */ /* 0x000fe80000100800 */
[----:B------:R1:W-:Y:S01]  /*21b50*/  LDGSTS.E [R3+0x14400], [R4.64], P2 ;  /* 0x1440000004037fae */ /* 0x0003e20009121848 */
[----:B---3--:R-:W-:Y:S01]  /*21b60*/  IMAD.X R22, R22, 0x1, R0, P3 ;  /* 0x0000000116167824 */ /* 0x008fe200018e0600 */
[----:B------:R-:W-:-:S02]  /*21b70*/  IADD3 R18, P4, R18, R202, RZ ;  /* 0x000000ca12127210 */ /* 0x000fc40007f9e0ff */
[----:B------:R2:W-:Y:S02]  /*21b80*/  STL [R1+0x2a0], R19 ;  /* 0x0002a01301007387 */ /* 0x0005e40000100800 */
[----:B------:R-:W-:Y:S02]  /*21b90*/  IADD3.X R24, R24, R0, RZ, P4, !PT ;  /* 0x0000000018187210 */ /* 0x000fe400027fe4ff */
[----:B-1----:R-:W-:Y:S01]  /*21ba0*/  SEL R4, RZ, 0x4, !P1 ;  /* 0x00000004ff047807 */ /* 0x002fe20004800000 */
[----:B--2---:R-:W2:Y:S03]  /*21bb0*/  LDL.LU R19, [R1+0x32c] ;  /* 0x00032c0001137983 */ /* 0x004ea60000300800 */
[----:B------:R-:W-:Y:S01]  /*21bc0*/  SEL R4, R4, RZ, !P0 ;  /* 0x000000ff04047207 */ /* 0x000fe20004000000 */
[----:B------:R-:W3:Y:S01]  /*21bd0*/  LDL.LU R16, [R1+0x364] ;  /* 0x0003640001107983 */ /* 0x000ee20000300800 */
[----:B------:R-:W-:-:S03]  /*21be0*/  IMAD.MOV.U32 R5, RZ, RZ, R22 ;  /* 0x000000ffff057224 */ /* 0x000fc600078e0016 */
[----:B------:R-:W-:Y:S01]  /*21bf0*/  STL [R1+0x2ac], R17 ;  /* 0x0002ac1101007387 */ /* 0x000fe20000100800 */
[----:B------:R-:W-:-:S03]  /*21c00*/  ISETP.NE.U32.AND P1, PT, R4, RZ, PT ;  /* 0x000000ff0400720c */ /* 0x000fc60003f25070 */
[----:B------:R1:W-:Y:S01]  /*21c10*/  STL [R1+0x2a8], R22 ;  /* 0x0002a81601007387 */ /* 0x0003e20000100800 */
[----:B------:R-:W-:-:S03]  /*21c20*/  IMAD.MOV.U32 R4, RZ, RZ, R17 ;  /* 0x000000ffff047224 */ /* 0x000fc600078e0011 */
        /* <DEDUP_REMOVED lines=12> */
[----:B-1----:R-:W-:-:S03]  /*21cf0*/  SEL R4, RZ, 0x4, !P2 ;  /* 0x00000004ff047807 */ /* 0x002fc60005000000 */
[----:B------:R-:W-:Y:S01]  /*21d00*/  IMAD.X R23, R23, 0x1, R0, P3 ;  /* 0x0000000117177824 */ /* 0x000fe200018e0600 */
[----:B------:R-:W-:Y:S01]  /*21d10*/  SEL R4, R4, RZ, !P0 ;  /* 0x000000ff04047207 */ /* 0x000fe20004000000 */
[----:B------:R1:W-:Y:S01]  /*21d20*/  STL [R1+0x2ec], R21 ;  /* 0x0002ec1501007387 */ /* 0x0003e20000100800 */
[----:B------:R-:W-:-:S03]  /*21d30*/  IADD3 R7, P4, R7, R202, RZ ;  /* 0x000000ca07077210 */ /* 0x000fc60007f9e0ff */
[----:B------:R-:W-:Y:S01]  /*21d40*/  STL [R1+0x2e8], R23 ;  /* 0x0002e81701007387 */ /* 0x000fe20000100800 */
[----:B------:R-:W-:-:S03]  /*21d50*/  ISETP.NE.U32.AND P2, PT, R4, RZ, PT ;  /* 0x000000ff0400720c */ /* 0x000fc60003f45070 */
[----:B------:R-:W-:Y:S01]  /*21d60*/  STL [R1+0x324], R7 ;  /* 0x0003240701007387 */ /* 0x000fe20000100800 */
[----:B------:R-:W-:Y:S01]  /*21d70*/  IMAD.X R20, R20, 0x1, R0, P4 ;  /* 0x0000000114147824 */ /* 0x000fe200020e0600 */
[----:B------:R-:W-:Y:S02]  /*21d80*/  MOV R4, R21 ;  /* 0x0000001500047202 */ /* 0x000fe40000000f00 */
[----:B------:R-:W5:Y:S01]  /*21d90*/  LDL.LU R26, [R1+0x368] ;  /* 0x00036800011a7983 */ /* 0x000f620000300800 */
[----:B------:R-:W-:-:S03]  /*21da0*/  IMAD.MOV.U32 R5, RZ, RZ, R23 ;  /* 0x000000ffff057224 */ /* 0x000fc600078e0017 */
[----:B------:R1:W-:Y:S04]  /*21db0*/  STL [R1+0x320], R20 ;  /* 0x0003201401007387 */ /* 0x0003e80000100800 */
[----:B-1----:R-:W5:Y:S04]  /*21dc0*/  LDL.LU R21, [R1+0x3a0] ;  /* 0x0003a00001157983 */ /* 0x002f680000300800 */
[----:B------:R1:W-:Y:S04]  /*21dd0*/  LDGSTS.E [R3+0x15600], [R4.64], P1 ;  /* 0x1560000004037fae */ /* 0x0003e80008921848 */
[----:B------:R-:W5:Y:S01]  /*21de0*/  LDL.LU R24, [R1+0x3a8] ;  /* 0x0003a80001187983 */ /* 0x000f620000300800 */
[----:B-1----:R-:W-:-:S03]  /*21df0*/  IMAD.MOV.U32 R5, RZ, RZ, R20 ;  /* 0x000000ffff057224 */ /* 0x002fc600078e0014 */
[----:B------:R-:W5:Y:S01]  /*21e00*/  LDL.LU R20, [R1+0x3ac] ;  /* 0x0003ac0001147983 */ /* 0x000f620000300800 */
[----:B------:R-:W-:Y:S01]  /*21e10*/  IMAD.MOV.U32 R4, RZ, RZ, R7 ;  /* 0x000000ffff047224 */ /* 0x000fe200078e0007 */
[----:B------:R-:W-:Y:S02]  /*21e20*/  ISETP.GT.AND P1, PT, R2, 0x5d, PT ;  /* 0x0000005d0200780c */ /* 0x000fe40003f24270 */
        /* <DEDUP_REMOVED lines=12> */
[----:B------:R-:W-:-:S03]  /*21ef0*/  IMAD.X R17, R17, 0x1, R0, P4 ;  /* 0x0000000111117824 */ /* 0x000fc600020e0600 */
[----:B------:R-:W-:Y:S01]  /*21f00*/  STL [R1+0x364], R16 ;  /* 0x0003641001007387 */ /* 0x000fe20000100800 */
[----:B------:R-:W-:-:S03]  /*21f10*/  MOV R5, R22 ;  /* 0x0000001600057202 */ /* 0x000fc60000000f00 */
        /* <DEDUP_REMOVED lines=16> */
[----:B------:R-:W-:Y:S01]  /*22020*/  ISETP.NE.U32.AND P2, PT, R4, RZ, PT ;  /* 0x000000ff0400720c */ /* 0x000fe20003f45070 */
[----:B------:R-:W-:Y:S02]  /*22030*/  IMAD.MOV.U32 R4, RZ, RZ, R25 ;  /* 0x000000ffff047224 */ /* 0x000fe400078e0019 */
[----:B------:R-:W-:-:S03]  /*22040*/  IMAD.X R21, R21, 0x1, R0, P4 ;  /* 0x0000000115157824 */ /* 0x000fc600020e0600 */
[----:B------:R1:W-:Y:S01]  /*22050*/  LDGSTS.E [R3+0x17600], [R4.64], P1 ;  /* 0x1760000004037fae */ /* 0x0003e20008921848 */
[----:B------:R-:W-:-:S03]  /*22060*/  IADD3 R20, P3, R20, R202, RZ ;  /* 0x000000ca14147210 */ /* 0x000fc60007f7e0ff */
[----:B------:R-:W-:Y:S01]  /*22070*/  STL [R1+0x36c], R25 ;  /* 0x00036c1901007387 */ /* 0x000fe20000100800 */
[----:B------:R-:W-:Y:S01]  /*22080*/  ISETP.GT.AND P1, PT, R2, 0x65, PT ;  /* 0x000000650200780c */ /* 0x000fe20003f24270 */
[----:B------:R-:W-:Y:S02]  /*22090*/  IMAD.X R24, R24, 0x1, R0, P3 ;  /* 0x0000000118187824 */ /* 0x000fe400018e0600 */
[----:B------:R-:W-:Y:S01]  /*220a0*/  STL [R1+0x368], R26 ;  /* 0x0003681a01007387 */ /* 0x000fe20000100800 */
[----:B-1----:R-:W-:Y:S01]  /*220b0*/  MOV R4, R18 ;  /* 0x0000001200047202 */ /* 0x002fe20000000f00 */
[----:B------:R-:W-:Y:S02]  /*220c0*/  IMAD.MOV.U32 R5, RZ, RZ, R21 ;  /* 0x000000ffff057224 */ /* 0x000fe400078e0015 */
[----:B------:R-:W-:Y:S01]  /*220d0*/  STL [R1+0x3a4], R18 ;  /* 0x0003a41201007387 */ /* 0x000fe20000100800 */
[----:B------:R-:W-:-:S03]  /*220e0*/  IADD3 R7, P4, R7, R202, RZ ;  /* 0x000000ca07077210 */ /* 0x000fc60007f9e0ff */
[----:B------:R1:W-:Y:S04]  /*220f0*/  STL [R1+0x3a0], R21 ;  /* 0x0003a01501007387 */ /* 0x0003e80000100800 */
[----:B------:R4:W-:Y:S01]  /*22100*/  LDGSTS.E [R3+0x18400], [R4.64], P2 ;  /* 0x1840000004037fae */ /* 0x0009e20009121848 */
[----:B------:R-:W-:-:S03]  /*22110*/  IMAD.X R23, R23, 0x1, R0, P4 ;  /* 0x0000000117177824 */ /* 0x000fc600020e0600 */
[----:B-1----:R-:W5:Y:S04]  /*22120*/  LDL.LU R21, [R1+0x42c] ;  /* 0x00042c0001157983 */ /* 0x002f680000300800 */
[----:B------:R-:W5:Y:S01]  /*22130*/  LDL.LU R18, [R1+0x464] ;  /* 0x0004640001127983 */ /* 0x000f620000300800 */
[----:B----4-:R-:W-:-:S03]  /*22140*/  SEL R4, RZ, 0x4, !P1 ;  /* 0x00000004ff047807 */ /* 0x010fc60004800000 */
[----:B------:R-:W-:Y:S01]  /*22150*/  STL [R1+0x3ac], R20 ;  /* 0x0003ac1401007387 */ /* 0x000fe20000100800 */
[----:B------:R-:W-:Y:S01]  /*22160*/  IMAD.MOV.U32 R5, RZ, RZ, R24 ;  /* 0x000000ffff057224 */ /* 0x000fe200078e0018 */
[----:B------:R-:W-:Y:S02]  /*22170*/  SEL R4, R4, RZ, !P0 ;  /* 0x000000ff04047207 */ /* 0x000fe40004000000 */
[----:B------:R1:W-:Y:S04]  /*22180*/  STL [R1+0x3a8], R24 ;  /* 0x0003a81801007387 */ /* 0x0003e80000100800 */
[----:B------:R4:W-:Y:S01]  /*22190*/  STL [R1+0x3e4], R7 ;  /* 0x0003e40701007387 */ /* 0x0009e20000100800 */
[----:B------:R-:W-:-:S03]  /*221a0*/  ISETP.NE.U32.AND P1, PT, R4, RZ, PT ;  /* 0x000000ff0400720c */ /* 0x000fc60003f25070 */
[----:B-1----:R-:W5:Y:S01]  /*221b0*/  LDL.LU R24, [R1+0x428] ;  /* 0x0004280001187983 */ /* 0x002f620000300800 */
[----:B------:R-:W-:-:S03]  /*221c0*/  IMAD.MOV.U32 R4, RZ, RZ, R20 ;  /* 0x000000ffff047224 */ /* 0x000fc600078e0014 */
[----:B------:R-:W-:Y:S04]  /*221d0*/  STL [R1+0x3e0], R23 ;  /* 0x0003e01701007387 */ /* 0x000fe80000100800 */
[----:B------:R-:W5:Y:S04]  /*221e0*/  LDL.LU R20, [R1+0x460] ;  /* 0x0004600001147983 */ /* 0x000f680000300800 */
[----:B------:R1:W-:Y:S01]  /*221f0*/  LDGSTS.E [R3+0x18600], [R4.64], P2 ;  /* 0x1860000004037fae */ /* 0x0003e20009121848 */
[----:B------:R-:W-:-:S03]  /*22200*/  ISETP.GT.AND P2, PT, R2, 0x69, PT ;  /* 0x000000690200780c */ /* 0x000fc60003f44270 */
[----:B------:R-:W5:Y:S01]  /*22210*/  LDL.LU R25, [R1+0x46c] ;  /* 0x00046c0001197983 */ /* 0x000f620000300800 */
[----:B-1----:R-:W-:Y:S01]  /*22220*/  IMAD.MOV.U32 R4, RZ, RZ, R7 ;  /* 0x000000ffff047224 */ /* 0x002fe200078e0007 */
[----:B------:R-:W-:Y:S02]  /*22230*/  MOV R5, R23 ;  /* 0x0000001700057202 */ /* 0x000fe40000000f00 */
[----:B----4-:R-:W5:Y:S04]  /*22240*/  LDL.LU R7, [R1+0x4a4] ;  /* 0x0004a40001077983 */ /* 0x010f680000300800 */
        /* <DEDUP_REMOVED lines=12> */
[----:B------:R-:W4:Y:S04]  /*22310*/  LDL.LU R26, [R1+0x468] ;  /* 0x00046800011a7983 */ /* 0x000f280000300800 */
[----:B------:R2:W-:Y:S04]  /*22320*/  STL [R1+0x420], R17 ;  /* 0x0004201101007387 */ /* 0x0005e80000100800 */
[----:B-1----:R-:W4:Y:S01]  /*22330*/  LDL.LU R19, [R1+0x4a0] ;  /* 0x0004a00001137983 */ /* 0x002f220000300800 */
[----:B------:R-:W-:-:S03]  /*22340*/  IMAD.MOV.U32 R5, RZ, RZ, R22 ;  /* 0x000000ffff057224 */ /* 0x000fc600078e0016 */
[----:B---3--:R-:W3:Y:S04]  /*22350*/  LDL.LU R22, [R1+0x4a8] ;  /* 0x0004a80001167983 */ /* 0x008ee80000300800 */
[----:B------:R1:W-:Y:S02]  /*22360*/  LDGSTS.E [R3+0x19600], [R4.64], P1 ;  /* 0x1960000004037fae */ /* 0x0003e40008921848 */
[----:B-1----:R-:W-:Y:S02]  /*22370*/  IMAD.MOV.U32 R4, RZ, RZ, R16 ;  /* 0x000000ffff047224 */ /* 0x002fe400078e0010 */
[----:B--2---:R-:W2:Y:S01]  /*22380*/  LDL.LU R16, [R1+0x4ac] ;  /* 0x0004ac0001107983 */ /* 0x004ea20000300800 */
[----:B------:R-:W-:-:S03]  /*22390*/  IMAD.MOV.U32 R5, RZ, RZ, R17 ;  /* 0x000000ffff057224 */ /* 0x000fc600078e0011 */
[----:B------:R-:W3:Y:S04]  /*223a0*/  LDL.LU R23, [R1+0x4e0] ;  /* 0x0004e00001177983 */ /* 0x000ee80000300800 */
[----:B------:R-:W3:Y:S01]  /*223b0*/  LDL.LU R17, [R1+0x4e4] ;  /* 0x0004e40001117983 */ /* 0x000ee20000300800 */
[----:B------:R-:W-:-:S03]  /*223c0*/  ISETP.GT.AND P1, PT, R2, 0x6d, PT ;  /* 0x0000006d0200780c */ /* 0x000fc60003f24270 */
[----:B------:R1:W-:Y:S01]  /*223d0*/  LDGSTS.E [R3+0x1a400], [R4.64], P2 ;  /* 0x1a40000004037fae */ /* 0x0003e20009121848 */
[-C--:B-----5:R-:W-:Y:S02]  /*223e0*/  IADD3 R21, P3, R21, R202.reuse, RZ ;  /* 0x000000ca15157210 */ /* 0x0a0fe40007f7e0ff */
[----:B-1----:R-:W-:Y:S02]  /*223f0*/  SEL R4, RZ, 0x4, !P1 ;  /* 0x00000004ff047807 */ /* 0x002fe40004800000 */
[----:B------:R-:W-:Y:S02]  /*22400*/  IADD3 R18, P4, R18, R202, RZ ;  /* 0x000000ca12127210 */ /* 0x000fe40007f9e0ff */
[----:B------:R-:W-:-:S04]  /*22410*/  SEL R4, R4, RZ, !P0 ;  /* 0x000000ff04047207 */ /* 0x000fc80004000000 */
[----:B------:R-:W-:Y:S01]  /*22420*/  ISETP.NE.U32.AND P1, PT, R4, RZ, PT ;  /* 0x000000ff0400720c */ /* 0x000fe20003f25070 */
[----:B------:R-:W-:Y:S01]  /*22430*/  IMAD.MOV.U32 R4, RZ, RZ, R21 ;  /* 0x000000ffff047224 */ /* 0x000fe200078e0015 */
[----:B------:R-:W-:Y:S01]  /*22440*/  IADD3.X R24, R24, R0, RZ, P3, !PT ;  /* 0x0000000018187210 */ /* 0x000fe20001ffe4ff */
[----:B------:R-:W-:Y:S04]  /*22450*/  STL [R1+0x42c], R21 ;  /* 0x00042c1501007387 */ /* 0x000fe80000100800 */
[----:B------:R-:W-:Y:S02]  /*22460*/  IMAD.MOV.U32 R5, RZ, RZ, R24 ;  /* 0x000000ffff057224 */ /* 0x000fe400078e0018 */
[----:B------:R-:W-:Y:S01]  /*22470*/  IMAD.X R20, R20, 0x1, R0, P4 ;  /* 0x0000000114147824 */ /* 0x000fe200020e0600 */
[----:B------:R1:W-:Y:S04]  /*22480*/  STL [R1+0x428], R24 ;  /* 0x0004281801007387 */ /* 0x0003e80000100800 */
        /* <DEDUP_REMOVED lines=10> */
[----:B------:R1:W-:Y:S01]  /*22530*/  LDGSTS.E [R3+0x1b400], [R4.64], P1 ;  /* 0x1b40000004037fae */ /* 0x0003e20008921848 */
[----:B------:R-:W-:-:S03]  /*22540*/  IADD3 R7, P4, R7, R202, RZ ;  /* 0x000000ca07077210 */ /* 0x000fc60007f9e0ff */
[----:B------:R-:W5:Y:S01]  /*22550*/  LDL.LU R18, [R1+0x524] ;  /* 0x0005240001127983 */ /* 0x000f620000300800 */
[----:B-1----:R-:W-:-:S04]  /*22560*/  SEL R4, RZ, 0x4, !P2 ;  /* 0x00000004ff047807 */ /* 0x002fc80005000000 */
[----:B------:R-:W-:-:S04]  /*22570*/  SEL R4, R4, RZ, !P0 ;  /* 0x000000ff04047207 */ /* 0x000fc80004000000 */
[----:B------:R-:W-:Y:S01]  /*22580*/  ISETP.NE.U32.AND P2, PT, R4, RZ, PT ;  /* 0x000000ff0400720c */ /* 0x000fe20003f45070 */
[----:B------:R-:W-:Y:S01]  /*22590*/  IMAD.MOV.U32 R4, RZ, RZ, R25 ;  /* 0x000000ffff047224 */ /* 0x000fe200078e0019 */
[----:B------:R-:W-:Y:S01]  /*225a0*/  STL [R1+0x46c], R25 ;  /* 0x00046c1901007387 */ /* 0x000fe20000100800 */
[----:B----4-:R-:W-:-:S04]  /*225b0*/  IMAD.X R26, R26, 0x1, R0, P3 ;  /* 0x000000011a1a7824 */ /* 0x010fc800018e0600 */
[----:B------:R-:W-:Y:S01]  /*225c0*/  IMAD.MOV.U32 R5, RZ, RZ, R26 ;  /* 0x000000ffff057224 */ /* 0x000fe200078e001a */
[----:B------:R-:W-:Y:S01]  /*225d0*/  STL [R1+0x468], R26 ;  /* 0x0004681a01007387 */ /* 0x000fe20000100800 */
[----:B------:R-:W-:-:S03]  /*225e0*/  IADD3.X R19, R19, R0, RZ, P4, !PT ;  /* 0x0000000013137210 */ /* 0x000fc600027fe4ff */
[----:B------:R-:W-:Y:S04]  /*225f0*/  STL [R1+0x4a4], R7 ;  /* 0x0004a40701007387 */ /* 0x000fe80000100800 */
[----:B------:R1:W-:Y:S01]  /*22600*/  LDGSTS.E [R3+0x1b600], [R4.64], P1 ;  /* 0x1b60000004037fae */ /* 0x0003e20008921848 */
[----:B------:R-:W-:-:S03]  /*22610*/  ISETP.GT.AND P1, PT, R2, 0x75, PT ;  /* 0x000000750200780c */ /* 0x000fc60003f24270 */
[----:B------:R4:W-:Y:S01]  /*22620*/  STL [R1+0x4a0], R19 ;  /* 0x0004a01301007387 */ /* 0x0009e20000100800 */
[----:B-1----:R-:W-:Y:S02]  /*22630*/  IMAD.MOV.U32 R5, RZ, RZ, R19 ;  /* 0x000000ffff057224 */ /* 0x002fe400078e0013 */
[----:B------:R-:W-:Y:S01]  /*22640*/  IMAD.MOV.U32 R4, RZ, RZ, R7 ;  /* 0x000000ffff047224 */ /* 0x000fe200078e0007 */
[----:B----4-:R-:W4:Y:S04]  /*22650*/  LDL.LU R19, [R1+0x528] ;  /* 0x0005280001137983 */ /* 0x010f280000300800 */
[----:B------:R-:W4:Y:S01]  /*22660*/  LDL.LU R7, [R1+0x52c] ;  /* 0x00052c0001077983 */ /* 0x000f220000300800 */
[----:B--2---:R-:W-:-:S03]  /*22670*/  IADD3 R16, P3, R16, R202, RZ ;  /* 0x000000ca10107210 */ /* 0x004fc60007f7e0ff */
[----:B------:R1:W-:Y:S01]  /*22680*/  LDGSTS.E [R3+0x1c400], [R4.64], P2 ;  /* 0x1c40000004037fae */ /* 0x0003e20009121848 */
[----:B---3--:R-:W-:Y:S01]  /*22690*/  IADD3 R17, P4, R17, R202, RZ ;  /* 0x000000ca11117210 */ /* 0x008fe20007f9e0ff */
[----:B------:R-:W-:Y:S02]  /*226a0*/  IMAD.X R22, R22, 0x1, R0, P3 ;  /* 0x0000000116167824 */ /* 0x000fe400018e0600 */
[----:B------:R-:W-:Y:S01]  /*226b0*/  STL [R1+0x4ac], R16 ;  /* 0x0004ac1001007387 */ /* 0x000fe20000100800 */
[----:B-1----:R-:W-:-:S04]  /*226c0*/  SEL R4, RZ, 0x4, !P1 ;  /* 0x00000004ff047807 */ /* 0x002fc80004800000 */
[----:B------:R-:W-:Y:S01]  /*226d0*/  SEL R4, R4, RZ, !P0 ;  /* 0x000000ff04047207 */ /* 0x000fe20004000000 */
[----:B------:R-:W-:Y:S01]  /*226e0*/  IMAD.X R23, R23, 0x1, R0, P4 ;  /* 0x0000000117177824 */ /* 0x000fe200020e0600 */
[----:B------:R1:W-:Y:S01]  /*226f0*/  STL [R1+0x4a8], R22 ;  /* 0x0004a81601007387 */ /* 0x0003e20000100800 */
[----:B------:R-:W-:Y:S01]  /*22700*/  IMAD.MOV.U32 R5, RZ, RZ, R22 ;  /* 0x000000ffff057224 */ /* 0x000fe200078e0016 */
[----:B------:R-:W-:Y:S02]  /*22710*/  ISETP.NE.U32.AND P1, PT, R4, RZ, PT ;  /* 0x000000ff0400720c */ /* 0x000fe40003f25070 */
[----:B------:R-:W-:Y:S01]  /*22720*/  MOV R4, R16 ;  /* 0x0000001000047202 */ /* 0x000fe20000000f00 */
        /* <DEDUP_REMOVED lines=10> */
[----:B------:R1:W-:Y:S01]  /*227d0*/  LDGSTS.E [R3+0x1d400], [R4.64], P1 ;  /* 0x1d40000004037fae */ /* 0x0003e20008921848 */
[----:B-----5:R-:W-:Y:S02]  /*227e0*/  IADD3 R21, P3, R21, R202, RZ ;  /* 0x000000ca15157210 */ /* 0x020fe40007f7e0ff */
[----:B-1----:R-:W-:-:S03]  /*227f0*/  SEL R4, RZ, 0x4, !P2 ;  /* 0x00000004ff047807 */ /* 0x002fc60005000000 */
[----:B------:R-:W-:Y:S01]  /*22800*/  IMAD.X R24, R24, 0x1, R0, P3 ;  /* 0x0000000118187824 */ /* 0x000fe200018e0600 */
[----:B------:R-:W-:-:S04]  /*22810*/  SEL R4, R4, RZ, !P0 ;  /* 0x000000ff04047207 */ /* 0x000fc80004000000 */
[----:B------:R-:W-:Y:S02]  /*22820*/  ISETP.NE.U32.AND P2, PT, R4, RZ, PT ;  /* 0x000000ff0400720c */ /* 0x000fe40003f45070 */
[----:B------:R-:W-:Y:S01]  /*22830*/  IADD3 R18, P4, R18, R202, RZ ;  /* 0x000000ca12127210 */ /* 0x000fe20007f9e0ff */
[----:B------:R-:W-:Y:S01]  /*22840*/  IMAD.MOV.U32 R4, RZ, RZ, R21 ;  /* 0x000000ffff047224 */ /* 0x000fe200078e0015 */
[----:B------:R-:W-:-:S03]  /*22850*/  MOV R5, R24 ;  /* 0x0000001800057202 */ /* 0x000fc60000000f00 */
[----:B------:R-:W-:Y:S02]  /*22860*/  IMAD.X R20, R20, 0x1, R0, P4 ;  /* 0x0000000114147824 */ /* 0x000fe400020e0600 */
[----:B------:R1:W-:Y:S01]  /*22870*/  LDGSTS.E [R3+0x1d600], [R4.64], P1 ;  /* 0x1d60000004037fae */ /* 0x0003e20008921848 */
[----:B------:R-:W-:-:S03]  /*22880*/  ISETP.GT.AND P1, PT, R2, 0x7d, PT ;  /* 0x0000007d0200780c */ /* 0x000fc60003f24270 */
[----:B------:R-:W-:Y:S04]  /*22890*/  STL [R1+0x4ec], R21 ;  /* 0x0004ec1501007387 */ /* 0x000fe80000100800 */
[----:B------:R-:W-:Y:S01]  /*228a0*/  STL [R1+0x4e8], R24 ;  /* 0x0004e81801007387 */ /* 0x000fe20000100800 */
[----:B-1----:R-:W-:Y:S02]  /*228b0*/  IMAD.MOV.U32 R4, RZ, RZ, R18 ;  /* 0x000000ffff047224 */ /* 0x002fe400078e0012 */
[----:B------:R-:W-:Y:S01]  /*228c0*/  IMAD.MOV.U32 R5, RZ, RZ, R20 ;  /* 0x000000ffff057224 */ /* 0x000fe200078e0014 */
[----:B------:R-:W-:Y:S04]  /*228d0*/  STL [R1+0x524], R18 ;  /* 0x0005241201007387 */ /* 0x000fe80000100800 */
[----:B------:R1:W-:Y:S04]  /*228e0*/  LDGSTS.E [R3+0x1e400], [R4.64], P2 ;  /* 0x1e40000004037fae */ /* 0x0003e80009121848 */
[----:B------:R5:W-:Y:S01]  /*228f0*/  STL [R1+0x520], R20 ;  /* 0x0005201401007387 */ /* 0x000be20000100800 */
[----:B-1----:R-:W-:-:S03]  /*22900*/  SEL R4, RZ, 0x4, !P1 ;  /* 0x00000004ff047807 */ /* 0x002fc60004800000 */
[----:B-----5:R-:W5:Y:S01]  /*22910*/  LDL.LU R20, [R1+0x920] ;  /* 0x0009200001147983 */ /* 0x020f620000300800 */
[----:B------:R-:W-:-:S03]  /*22920*/  SEL R4, R4, RZ, !P0 ;  /* 0x000000ff04047207 */ /* 0x000fc60004000000 */
[----:B------:R-:W5:Y:S01]  /*22930*/  LDL.LU R18, [R1+0x92c] ;  /* 0x00092c0001127983 */ /* 0x000f620000300800 */
[----:B------:R-:W-:Y:S02]  /*22940*/  ISETP.NE.U32.AND P1, PT, R4, RZ, PT ;  /* 0x000000ff0400720c */ /* 0x000fe40003f25070 */
[----:B----4-:R-:W-:-:S05]  /*22950*/  IADD3 R7, P3, R7, R202, RZ ;  /* 0x000000ca07077210 */ /* 0x010fca0007f7e0ff */
[----:B------:R-:W-:Y:S01]  /*22960*/  IMAD.X R19, R19, 0x1, R0, P3 ;  /* 0x0000000113137824 */ /* 0x000fe200018e0600 */
[----:B------:R-:W-:Y:S01]  /*22970*/  STL [R1+0x52c], R7 ;  /* 0x00052c0701007387 */ /* 0x000fe20000100800 */
[----:B------:R-:W-:Y:S02]  /*22980*/  IMAD.MOV.U32 R4, RZ, RZ, R7 ;  /* 0x000000ffff047224 */ /* 0x000fe400078e0007 */
[----:B------:R-:W-:Y:S01]  /*22990*/  IMAD.MOV.U32 R5, RZ, RZ, R19 ;  /* 0x000000ffff057224 */ /* 0x000fe200078e0013 */
[----:B------:R1:W-:Y:S04]  /*229a0*/  STL [R1+0x528], R19 ;  /* 0x0005281301007387 */ /* 0x0003e80000100800 */
[----:B------:R-:W4:Y:S04]  /*229b0*/  LDL.LU R21, [R1+0x918] ;  /* 0x0009180001157983 */ /* 0x000f280000300800 */
[----:B------:R3:W-:Y:S04]  /*229c0*/  LDGSTS.E [R3+0x1e600], [R4.64], P2 ;  /* 0x1e60000004037fae */ /* 0x0007e80009121848 */
[----:B-1----:R-:W4:Y:S04]  /*229d0*/  LDL.LU R19, [R1+0x924] ;  /* 0x0009240001137983 */ /* 0x002f280000300800 */
[----:B------:R-:W4:Y:S04]  /*229e0*/  LDL.LU R25, [R1+0x8e0] ;  /* 0x0008e00001197983 */ /* 0x000f280000300800 */
[----:B------:R-:W4:Y:S01]  /*229f0*/  LDL.LU R7, [R1+0x8ec] ;  /* 0x0008ec0001077983 */ /* 0x000f220000300800 */
[----:B---3--:R-:W-:-:S02]  /*22a00*/  IADD3 R22, P2, R22, R202, RZ ;  /* 0x000000ca16167210 */ /* 0x008fc40007f5e0ff */
[----:B------:R-:W-:-:S03]  /*22a10*/  IADD3 R16, P3, R16, R202, RZ ;  /* 0x000000ca10107210 */ /* 0x000fc60007f7e0ff */
[----:B------:R-:W-:Y:S02]  /*22a20*/  IMAD.MOV.U32 R4, RZ, RZ, R22 ;  /* 0x000000ffff047224 */ /* 0x000fe400078e0016 */
[----:B--2---:R-:W-:Y:S01]  /*22a30*/  IMAD.X R23, R23, 0x1, R0, P2 ;  /* 0x0000000117177824 */ /* 0x004fe200010e0600 */
[----:B------:R-:W-:Y:S01]  /*22a40*/  STL [R1+0x564], R22 ;  /* 0x0005641601007387 */ /* 0x000fe20000100800 */
[----:B------:R-:W-:Y:S02]  /*22a50*/  IADD3.X R17, R17, R0, RZ, P3, !PT ;  /* 0x0000000011117210 */ /* 0x000fe40001ffe4ff */
[----:B------:R-:W-:Y:S01]  /*22a60*/  IMAD.MOV.U32 R5, RZ, RZ, R23 ;  /* 0x000000ffff057224 */ /* 0x000fe200078e0017 */
[----:B------:R-:W-:Y:S04]  /*22a70*/  STL [R1+0x560], R23 ;  /* 0x0005601701007387 */ /* 0x000fe80000100800 */
[----:B------:R1:W-:Y:S04]  /*22a80*/  STL [R1+0x56c], R16 ;  /* 0x00056c1001007387 */ /* 0x0003e80000100800 */
[----:B------:R2:W-:Y:S04]  /*22a90*/  LDGSTS.E [R3+0x1f400], [R4.64], P1 ;  /* 0x1f40000004037fae */ /* 0x0005e80008921848 */
[----:B------:R3:W-:Y:S04]  /*22aa0*/  STL [R1+0x568], R17 ;  /* 0x0005681101007387 */ /* 0x0007e80000100800 */
[----:B------:R-:W4:Y:S01]  /*22ab0*/  LDL.LU R24, [R1+0x8d8] ;  /* 0x0008d80001187983 */ /* 0x000f220000300800 */
[----:B--2---:R-:W-:-:S03]  /*22ac0*/  IMAD.MOV.U32 R4, RZ, RZ, R16 ;  /* 0x000000ffff047224 */ /* 0x004fc600078e0010 */
[----:B-1----:R-:W2:Y:S04]  /*22ad0*/  LDL.LU R16, [R1+0x8e4] ;  /* 0x0008e40001107983 */ /* 0x002ea80000300800 */
[----:B------:R-:W2:Y:S04]  /*22ae0*/  LDL.LU R23, [R1+0x8a0] ;  /* 0x0008a00001177983 */ /* 0x000ea80000300800 */
[----:B------:R-:W2:Y:S01]  /*22af0*/  LDL.LU R22, [R1+0x8ac] ;  /* 0x0008ac0001167983 */ /* 0x000ea20000300800 */
[----:B------:R-:W-:-:S05]  /*22b00*/  IMAD.MOV.U32 R5, RZ, RZ, R17 ;  /* 0x000000ffff057224 */ /* 0x000fca00078e0011 */
[----:B------:R1:W-:Y:S01]  /*22b10*/  LDGSTS.E [R3+0x1f600], [R4.64], P1 ;  /* 0x1f60000004037fae */ /* 0x0003e20008921848 */
[----:B------:R-:W-:-:S04]  /*22b20*/  ISETP.GT.AND P1, PT, R2, 0x2, PT ;  /* 0x000000020200780c */ /* 0x000fc80003f24270 */
[----:B-1----:R-:W-:-:S04]  /*22b30*/  SEL R3, RZ, 0x4, !P1 ;  /* 0x00000004ff037807 */ /* 0x002fc80004800000 */
[----:B------:R-:W-:-:S04]  /*22b40*/  SEL R3, R3, RZ, !P0 ;  /* 0x000000ff03037207 */ /* 0x000fc80004000000 */
[----:B------:R-:W-:Y:S01]  /*22b50*/  ISETP.NE.U32.AND P2, PT, R3, RZ, PT ;  /* 0x000000ff0300720c */ /* 0x000fe20003f45070 */
[----:B------:R-:W-:Y:S01]  /*22b60*/  IMAD.U32 R3, RZ, RZ, UR5 ;  /* 0x00000005ff037e24 */ /* 0x000fe2000f8e00ff */
[----:B---3--:R-:W-:Y:S02]  /*22b70*/  LOP3.LUT R17, R203, 0x40, RZ, 0x3c, !PT ;  /* 0x00000040cb117812 */ /* 0x008fe400078e3cff */
[----:B-----5:R-:W-:-:S05]  /*22b80*/  IADD3 R18, P1, R18, R202, RZ ;  /* 0x000000ca12127210 */ /* 0x020fca0007f3e0ff */
[----:B------:R-:W-:Y:S01]  /*22b90*/  IMAD.X R20, R20, 0x1, R0, P1 ;  /* 0x0000000114147824 */ /* 0x000fe200008e0600 */
[----:B------:R-:W-:Y:S01]  /*22ba0*/  LEA R3, R3, R17, 0x11 ;  /* 0x0000001103037211 */ /* 0x000fe200078e88ff */
[----:B------:R-:W-:Y:S02]  /*22bb0*/  IMAD.MOV.U32 R4, RZ, RZ, R18 ;  /* 0x000000ffff047224 */ /* 0x000fe400078e0012 */
[----:B------:R-:W-:Y:S01]  /*22bc0*/  IMAD.MOV.U32 R5, RZ, RZ, R20 ;  /* 0x000000ffff057224 */ /* 0x000fe200078e0014 */
[----:B------:R-:W-:Y:S01]  /*22bd0*/  ISETP.GT.AND P1, PT, R2, 0x6, PT ;  /* 0x000000060200780c */ /* 0x000fe20003f24270 */
[----:B------:R-:W-:Y:S04]  /*22be0*/  STL [R1+0x92c], R18 ;  /* 0x00092c1201007387 */ /* 0x000fe80000100800 */
[----:B------:R1:W-:Y:S04]  /*22bf0*/  LDGSTS.E [R3+0x800], [R4.64], P2 ;  /* 0x0080000004037fae */ /* 0x0003e80009121848 */
[----:B------:R3:W-:Y:S01]  /*22c00*/  STL [R1+0x920], R20 ;  /* 0x0009201401007387 */ /* 0x0007e20000100800 */
[----:B-1----:R-:W-:-:S03]  /*22c10*/  SEL R4, RZ, 0x4, !P1 ;  /* 0x00000004ff047807 */ /* 0x002fc60004800000 */
[----:B---3--:R-:W3:Y:S01]  /*22c20*/  LDL.LU R20, [R1+0x8a4] ;  /* 0x0008a40001147983 */ /* 0x008ee20000300800 */
[----:B------:R-:W-:-:S03]  /*22c30*/  SEL R4, R4, RZ, !P0 ;  /* 0x000000ff04047207 */ /* 0x000fc60004000000 */
[----:B------:R-:W3:Y:S01]  /*22c40*/  LDL.LU R18, [R1+0x86c] ;  /* 0x00086c0001127983 */ /* 0x000ee20000300800 */
[----:B------:R-:W-:Y:S02]  /*22c50*/  ISETP.NE.U32.AND P1, PT, R4, RZ, PT ;  /* 0x000000ff0400720c */ /* 0x000fe40003f25070 */
[----:B----4-:R-:W-:-:S05]  /*22c60*/  IADD3 R19, P3, R19, R202, RZ ;  /* 0x000000ca13137210 */ /* 0x010fca0007f7e0ff */
[--C-:B------:R-:W-:Y:S01]  /*22c70*/  IMAD.X R21, R21, 0x1, R0.reuse, P3 ;  /* 0x0000000115157824 */ /* 0x100fe200018e0600 */
[----:B------:R-:W-:Y:S01]  /*22c80*/  IADD3 R7, P4, R7, R202, RZ ;  /* 0x000000ca07077210 */ /* 0x000fe20007f9e0ff */
[----:B------:R-:W-:Y:S02]  /*22c90*/  STL [R1+0x924], R19 ;  /* 0x0009241301007387 */ /* 0x000fe40000100800 */
[----:B------:R-:W-:Y:S02]  /*22ca0*/  IMAD.MOV.U32 R5, RZ, RZ, R21 ;  /* 0x000000ffff057224 */ /* 0x000fe400078e0015 */
[----:B------:R1:W-:Y:S01]  /*22cb0*/  STL [R1+0x918], R21 ;  /* 0x0009181501007387 */ /* 0x0003e20000100800 */
[----:B------:R-:W-:-:S03]  /*22cc0*/  IMAD.X R25, R25, 0x1, R0, P4 ;  /* 0x0000000119197824 */ /* 0x000fc600020e0600 */
[----:B------:R4:W-:Y:S01]  /*22cd0*/  STL [R1+0x8ec], R7 ;  /* 0x0008ec0701007387 */ /* 0x0009e20000100800 */
[----:B------:R-:W-:-:S03]  /*22ce0*/  IMAD.MOV.U32 R4, RZ, RZ, R19 ;  /* 0x000000ffff047224 */ /* 0x000fc600078e0013 */
        /* <DEDUP_REMOVED lines=8> */
[----:B----4-:R-:W4:Y:S04]  /*22d70*/  LDL.LU R7, [R1+0x82c] ;  /* 0x00082c0001077983 */ /* 0x010f280000300800 */
[----:B------:R1:W-:Y:S01]  /*22d80*/  LDGSTS.E [R3+0x1800], [R4.64], P1 ;  /* 0x0180000004037fae */ /* 0x0003e20008921848 */
[----:B--2---:R-:W-:-:S05]  /*22d90*/  IADD3 R16, P3, R16, R202, RZ ;  /* 0x000000ca10107210 */ /* 0x004fca0007f7e0ff */
[----:B------:R-:W-:Y:S01]  /*22da0*/  IMAD.X R24, R24, 0x1, R0, P3 ;  /* 0x0000000118187824 */ /* 0x000fe200018e0600 */
[----:B------:R-:W-:Y:S01]  /*22db0*/  IADD3 R22, P4, R22, R202, RZ ;  /* 0x000000ca16167210 */ /* 0x000fe20007f9e0ff */
[----:B------:R2:W-:Y:S01]  /*22dc0*/  STL [R1+0x8e4], R16 ;  /* 0x0008e41001007387 */ /* 0x0005e20000100800 */
[----:B-1----:R-:W-:-:S03]  /*22dd0*/  SEL R4, RZ, 0x4, !P2 ;  /* 0x00000004ff047807 */ /* 0x002fc60005000000 */
[----:B------:R1:W-:Y:S01]  /*22de0*/  STL [R1+0x8d8], R24 ;  /* 0x0008d81801007387 */ /* 0x0003e20000100800 */
[----:B------:R-:W-:Y:S01]  /*22df0*/  SEL R4, R4, RZ, !P0 ;  /* 0x000000ff04047207 */ /* 0x000fe20004000000 */
[----:B------:R-:W-:Y:S02]  /*22e00*/  IMAD.X R23, R23, 0x1, R0, P4 ;  /* 0x0000000117177824 */ /* 0x000fe400020e0600 */
[----:B------:R-:W-:Y:S04]  /*22e10*/  STL [R1+0x8ac], R22 ;  /* 0x0008ac1601007387 */ /* 0x000fe80000100800 */
[----:B------:R-:W4:Y:S01]  /*22e20*/  LDL.LU R27, [R1+0x858] ;  /* 0x00085800011b7983 */ /* 0x000f220000300800 */
[----:B------:R-:W-:Y:S01]  /*22e30*/  ISETP.NE.U32.AND P2, PT, R4, RZ, PT ;  /* 0x000000ff0400720c */ /* 0x000fe20003f45070 */
[----:B------:R-:W-:-:S02]  /*22e40*/  IMAD.MOV.U32 R4, RZ, RZ, R16 ;  /* 0x000000ffff047224 */ /* 0x000fc400078e0010 */
[----:B------:R1:W-:Y:S04]  /*22e50*/  STL [R1+0x8a0], R23 ;  /* 0x0008a01701007387 */ /* 0x0003e80000100800 */
[----:B--2---:R-:W2:Y:S01]  /*22e60*/  LDL.LU R16, [R1+0x818] ;  /* 0x0008180001107983 */ /* 0x004ea20000300800 */
[----:B------:R-:W-:-:S03]  /*22e70*/  IMAD.MOV.U32 R5, RZ, RZ, R24 ;  /* 0x000000ffff057224 */ /* 0x000fc600078e0018 */
[----:B------:R-:W2:Y:S04]  /*22e80*/  LDL.LU R25, [R1+0x81c] ;  /* 0x00081c0001197983 */ /* 0x000ea80000300800 */
[----:B------:R1:W-:Y:S01]  /*22e90*/  LDGSTS.E [R3+0x1a00], [R4.64], P1 ;  /* 0x01a0000004037fae */ /* 0x0003e20008921848 */
[----:B------:R-:W-:-:S03]  /*22ea0*/  ISETP.GT.AND P1, PT, R2, 0xe, PT ;  /* 0x0000000e0200780c */ /* 0x000fc60003f24270 */
[----:B-1----:R-:W2:Y:S01]  /*22eb0*/  LDL.LU R24, [R1+0x820] ;  /* 0x0008200001187983 */ /* 0x002ea20000300800 */
[----:B------:R-:W-:Y:S01]  /*22ec0*/  IMAD.MOV.U32 R4, RZ, RZ, R22 ;  /* 0x000000ffff047224 */ /* 0x000fe200078e0016 */
[----:B------:R-:W-:Y:S02]  /*22ed0*/  MOV R5, R23 ;  /* 0x0000001700057202 */ /* 0x000fe40000000f00 */
[----:B------:R-:W2:Y:S04]  /*22ee0*/  LDL.LU R23, [R1+0x7fc] ;  /* 0x0007fc0001177983 */ /* 0x000ea80000300800 */
[----:B------:R1:W-:Y:S04]  /*22ef0*/  LDGSTS.E [R3+0x2800], [R4.64], P2 ;  /* 0x0280000004037fae */ /* 0x0003e80009121848 */
[----:B------:R-:W2:Y:S01]  /*22f00*/  LDL.LU R22, [R1+0x800] ;  /* 0x0008000001167983 */ /* 0x000ea20000300800 */
[----:B-1----:R-:W-:-:S04]  /*22f10*/  SEL R4, RZ, 0x4, !P1 ;  /* 0x00000004ff047807 */ /* 0x002fc80004800000 */
[----:B------:R-:W-:Y:S02]  /*22f20*/  SEL R4, R4, RZ, !P0 ;  /* 0x000000ff04047207 */ /* 0x000fe40004000000 */
[-C--:B---3--:R-:W-:Y:S02]  /*22f30*/  IADD3 R20, P3, R20, R202.reuse, RZ ;  /* 0x000000ca14147210 */ /* 0x088fe40007f7e0ff */
[----:B------:R-:W-:Y:S02]  /*22f40*/  ISETP.NE.U32.AND P1, PT, R4, RZ, PT ;  /* 0x000000ff0400720c */ /* 0x000fe40003f25070 */
[----:B------:R-:W-:Y:S01]  /*22f50*/  IADD3 R18, P4, R18, R202, RZ ;  /* 0x000000ca12127210 */ /* 0x000fe20007f9e0ff */
        /* <DEDUP_REMOVED lines=9> */
[----:B-1----:R-:W-:Y:S02]  /*22ff0*/  IMAD.MOV.U32 R4, RZ, RZ, R18 ;  /* 0x000000ffff047224 */ /* 0x002fe400078e0012 */
[----:B------:R-:W-:Y:S01]  /*23000*/  IMAD.MOV.U32 R5, RZ, RZ, R19 ;  /* 0x000000ffff057224 */ /* 0x000fe200078e0013 */
[----:B------:R1:W-:Y:S01]  /*23010*/  STL [R1+0x860], R19 ;  /* 0x0008601301007387 */ /* 0x0003e20000100800 */
[----:B------:R-:W-:-:S03]  /*23020*/  IADD3 R26, P3, R26, R202, RZ ;  /* 0x000000ca1a1a7210 */ /* 0x000fc60007f7e0ff */
[----:B---3--:R-:W3:Y:S04]  /*23030*/  LDL.LU R21, [R1+0x804] ;  /* 0x0008040001157983 */ /* 0x008ee80000300800 */
[----:B------:R-:W5:Y:S04]  /*23040*/  LDL.LU R20, [R1+0x808] ;  /* 0x0008080001147983 */ /* 0x000f680000300800 */
[----:B------:R4:W-:Y:S02]  /*23050*/  LDGSTS.E [R3+0x3800], [R4.64], P1 ;  /* 0x0380000004037fae */ /* 0x0009e40008921848 */
[----:B----4-:R-:W-:-:S02]  /*23060*/  IADD3 R7, P4, R7, R202, RZ ;  /* 0x000000ca07077210 */ /* 0x010fc40007f9e0ff */
[----:B-1----:R-:W4:Y:S04]  /*23070*/  LDL.LU R19, [R1+0x7bc] ;  /* 0x0007bc0001137983 */ /* 0x002f280000300800 */
[----:B------:R-:W4:Y:S01]  /*23080*/  LDL.LU R18, [R1+0x7c0] ;  /* 0x0007c00001127983 */ /* 0x000f220000300800 */
[----:B------:R-:W-:-:S04]  /*23090*/  SEL R4, RZ, 0x4, !P2 ;  /* 0x00000004ff047807 */ /* 0x000fc80005000000 */
[----:B------:R-:W-:Y:S02]  /*230a0*/  SEL R4, R4, RZ, !P0 ;  /* 0x000000ff04047207 */ /* 0x000fe40004000000 */
[----:B------:R-:W-:Y:S02]  /*230b0*/  IADD3.X R27, R27, R0, RZ, P3, !PT ;  /* 0x000000001b1b7210 */ /* 0x000fe40001ffe4ff */
[----:B------:R-:W-:Y:S01]  /*230c0*/  ISETP.NE.U32.AND P2, PT, R4, RZ, PT ;  /* 0x000000ff0400720c */ /* 0x000fe20003f45070 */
[----:B------:R-:W-:Y:S02]  /*230d0*/  IMAD.MOV.U32 R4, RZ, RZ, R26 ;  /* 0x000000ffff047224 */ /* 0x000fe400078e001a */
[----:B------:R-:W-:Y:S02]  /*230e0*/  IMAD.MOV.U32 R5, RZ, RZ, R27 ;  /* 0x000000ffff057224 */ /* 0x000fe400078e001b */
[----:B--2---:R-:W-:Y:S01]  /*230f0*/  IMAD.X R16, R16, 0x1, R0, P4 ;  /* 0x0000000110107824 */ /* 0x004fe200020e0600 */
[----:B------:R-:W-:Y:S04]  /*23100*/  STL [R1+0x864], R26 ;  /* 0x0008641a01007387 */ /* 0x000fe80000100800 */
[----:B------:R-:W-:Y:S04]  /*23110*/  STL [R1+0x858], R27 ;  /* 0x0008581b01007387 */ /* 0x000fe80000100800 */
[----:B------:R-:W-:Y:S04]  /*23120*/  STL [R1+0x82c], R7 ;  /* 0x00082c0701007387 */ /* 0x000fe80000100800 */
[----:B------:R1:W-:Y:S04]  /*23130*/  LDGSTS.E [R3+0x3a00], [R4.64], P1 ;  /* 0x03a0000004037fae */ /* 0x0003e80008921848 */
[----:B------:R2:W-:Y:S01]  /*23140*/  STL [R1+0x818], R16 ;  /* 0x0008181001007387 */ /* 0x0005e20000100800 */
[----:B-1----:R-:W-:-:S02]  /*23150*/  IMAD.MOV.U32 R5, RZ, RZ, R16 ;  /* 0x000000ffff057224 */ /* 0x002fc400078e0010 */
[----:B------:R-:W-:Y:S01]  /*23160*/  IMAD.MOV.U32 R4, RZ, RZ, R7 ;  /* 0x000000ffff047224 */ /* 0x000fe200078e0007 */
[----:B--2---:R-:W2:Y:S04]  /*23170*/  LDL.LU R16, [R1+0x7c4] ;  /* 0x0007c40001107983 */ /* 0x004ea80000300800 */
[----:B------:R-:W2:Y:S01]  /*23180*/  LDL.LU R7, [R1+0x7c8] ;  /* 0x0007c80001077983 */ /* 0x000ea20000300800 */
        /* <DEDUP_REMOVED lines=9> */
[----:B------:R-:W-:Y:S01]  /*23220*/  IMAD.MOV.U32 R4, RZ, RZ, R24 ;  /* 0x000000ffff047224 */ /* 0x000fe200078e0018 */
[----:B------:R-:W-:-:S04]  /*23230*/  IADD3.X R23, R23, R0, RZ, P4, !PT ;  /* 0x0000000017177210 */ /* 0x000fc800027fe4ff */
        /* <DEDUP_REMOVED lines=13> */
[----:B---3--:R-:W-:Y:S01]  /*23310*/  IMAD.X R21, R21, 0x1, R0, P3 ;  /* 0x0000000115157824 */ /* 0x008fe200018e0600 */
[----:B------:R-:W-:-:S03]  /*23320*/  MOV R4, R20 ;  /* 0x0000001400047202 */ /* 0x000fc60000000f00 */
        /* <DEDUP_REMOVED lines=9> */
[----:B------:R3:W-:Y:S01]  /*233c0*/  STL [R1+0x804], R21 ;  /* 0x0008041501007387 */ /* 0x0007e20000100800 */
[----:B-1----:R-:W-:-:S03]  /*233d0*/  SEL R4, RZ, 0x4, !P1 ;  /* 0x00000004ff047807 */ /* 0x002fc60004800000 */
[----:B------:R-:W-:Y:S01]  /*233e0*/  STL [R1+0x7c0], R18 ;  /* 0x0007c01201007387 */ /* 0x000fe20000100800 */
[----:B------:R-:W-:-:S03]  /*233f0*/  SEL R4, R4, RZ, !P0 ;  /* 0x000000ff04047207 */ /* 0x000fc60004000000 */
[----:B------:R-:W-:Y:S01]  /*23400*/  STL [R1+0x7bc], R19 ;  /* 0x0007bc1301007387 */ /* 0x000fe20000100800 */
[----:B--2---:R-:W-:-:S05]  /*23410*/  IADD3 R7, P3, R7, R202, RZ ;  /* 0x000000ca07077210 */ /* 0x004fca0007f7e0ff */
[----:B------:R-:W-:Y:S01]  /*23420*/  IMAD.X R16, R16, 0x1, R0, P3 ;  /* 0x0000000110107824 */ /* 0x000fe200018e0600 */
[----:B------:R1:W-:Y:S01]  /*23430*/  STL [R1+0x7c8], R7 ;  /* 0x0007c80701007387 */ /* 0x0003e20000100800 */
[----:B------:R-:W-:Y:S01]  /*23440*/  ISETP.NE.U32.AND P1, PT, R4, RZ, PT ;  /* 0x000000ff0400720c */ /* 0x000fe20003f25070 */
[----:B------:R-:W-:Y:S02]  /*23450*/  IMAD.MOV.U32 R4, RZ, RZ, R7 ;  /* 0x000000ffff047224 */ /* 0x000fe400078e0007 */
[----:B------:R2:W-:Y:S04]  /*23460*/  STL [R1+0x7c4], R16 ;  /* 0x0007c41001007387 */ /* 0x0005e80000100800 */
[----:B---3--:R-:W3:Y:S04]  /*23470*/  LDL.LU R21, [R1+0x30] ;  /* 0x0000300001157983 */ /* 0x008ee80000300800 */
[----:B-1----:R-:W4:Y:S01]  /*23480*/  LDL.LU R7, [R1+0x34] ;  /* 0x0000340001077983 */ /* 0x002f220000300800 */
[----:B------:R-:W-:-:S02]  /*23490*/  IADD3 R218, P4, R218, R202, RZ ;  /* 0x000000cadada7210 */ /* 0x000fc40007f9e0ff */
[----:B------:R-:W-:Y:S01]  /*234a0*/  MOV R5, R16 ;  /* 0x0000001000057202 */ /* 0x000fe20000000f00 */
[----:B------:R-:W5:Y:S02]  /*234b0*/  LDL.LU R24, [R1+0x38] ;  /* 0x0000380001187983 */ /* 0x000f640000300800 */
[----:B------:R-:W-:Y:S02]  /*234c0*/  IMAD.X R217, R217, 0x1, R0, P4 ;  /* 0x00000001d9d97824 */ /* 0x000fe400020e0600 */
[----:B------:R1:W-:Y:S01]  /*234d0*/  LDGSTS.E [R3+0x6a00], [R4.64], P2 ;  /* 0x06a0000004037fae */ /* 0x0003e20009121848 */
[----:B------:R-:W-:Y:S02]  /*234e0*/  ISETP.GT.AND P2, PT, R2, 0x22, PT ;  /* 0x000000220200780c */ /* 0x000fe40003f44270 */
[-C--:B------:R-:W-:Y:S01]  /*234f0*/  IADD3 R220, P3, R220, R202.reuse, RZ ;  /* 0x000000cadcdc7210 */ /* 0x080fe20007f7e0ff */
[----:B------:R-:W5:Y:S01]  /*23500*/  LDL.LU R20, [R1+0x3c] ;  /* 0x00003c0001147983 */ /* 0x000f620000300800 */
[----:B-1----:R-:W-:Y:S01]  /*23510*/  IMAD.MOV.U32 R4, RZ, RZ, R218 ;  /* 0x000000ffff047224 */ /* 0x002fe200078e00da */
[----:B------:R-:W-:Y:S01]  /*23520*/  IADD3 R234, P4, R234, R202, RZ ;  /* 0x000000caeaea7210 */ /* 0x000fe20007f9e0ff */
[----:B------:R-:W-:Y:S01]  /*23530*/  IMAD.MOV.U32 R5, RZ, RZ, R217 ;  /* 0x000000ffff057224 */ /* 0x000fe200078e00d9 */
[----:B------:R-:W5:Y:S04]  /*23540*/  LDL.LU R19, [R1+0x70] ;  /* 0x0000700001137983 */ /* 0x000f680000300800 */
[----:B------:R1:W-:Y:S01]  /*23550*/  LDGSTS.E [R3+0x7800], [R4.64], P1 ;  /* 0x0780000004037fae */ /* 0x0003e20008921848 */
[----:B------:R-:W-:-:S02]  /*23560*/  IMAD.X R219, R219, 0x1, R0, P3 ;  /* 0x00000001dbdb7824 */ /* 0x000fc400018e0600 */
[--C-:B------:R-:W-:Y:S01]  /*23570*/  IMAD.X R233, R233, 0x1, R0.reuse, P4 ;  /* 0x00000001e9e97824 */ /* 0x100fe200020e0600 */
[----:B------:R-:W5:Y:S01]  /*23580*/  LDL.LU R18, [R1+0x74] ;  /* 0x0000740001127983 */ /* 0x000f620000300800 */
[----:B-1----:R-:W-:Y:S01]  /*23590*/  SEL R4, RZ, 0x4, !P2 ;  /* 0x00000004ff047807 */ /* 0x002fe20005000000 */
[----:B------:R-:W-:Y:S01]  /*235a0*/  IMAD.MOV.U32 R5, RZ, RZ, R219 ;  /* 0x000000ffff057224 */ /* 0x000fe200078e00db */
[-C--:B------:R-:W-:Y:S01]  /*235b0*/  IADD3 R236, P3, R236, R202.reuse, RZ ;  /* 0x000000caecec7210 */ /* 0x080fe20007f7e0ff */
[----:B------:R-:W5:Y:S01]  /*235c0*/  LDL.LU R27, [R1+0x78] ;  /* 0x00007800011b7983 */ /* 0x000f620000300800 */
[----:B------:R-:W-:Y:S02]  /*235d0*/  SEL R4, R4, RZ, !P0 ;  /* 0x000000ff04047207 */ /* 0x000fe40004000000 */
[-C--:B------:R-:W-:Y:S01]  /*235e0*/  IADD3 R250, P4, R250, R202.reuse, RZ ;  /* 0x000000cafafa7210 */ /* 0x080fe20007f9e0ff */
[----:B------:R-:W-:Y:S01]  /*235f0*/  IMAD.X R235, R235, 0x1, R0, P3 ;  /* 0x00000001ebeb7824 */ /* 0x000fe200018e0600 */
[----:B------:R-:W-:Y:S01]  /*23600*/  ISETP.NE.U32.AND P2, PT, R4, RZ, PT ;  /* 0x000000ff0400720c */ /* 0x000fe20003f45070 */
[----:B------:R-:W-:Y:S01]  /*23610*/  IMAD.MOV.U32 R4, RZ, RZ, R220 ;  /* 0x000000ffff047224 */ /* 0x000fe200078e00dc */
[----:B------:R-:W5:Y:S04]  /*23620*/  LDL.LU R26, [R1+0x7c] ;  /* 0x00007c00011a7983 */ /* 0x000f680000300800 */
[----:B------:R1:W-:Y:S01]  /*23630*/  LDGSTS.E [R3+0x7a00], [R4.64], P1 ;  /* 0x07a0000004037fae */ /* 0x0003e20008921848 */
[----:B------:R-:W-:Y:S01]  /*23640*/  ISETP.GT.AND P1, PT, R2, 0x26, PT ;  /* 0x000000260200780c */ /* 0x000fe20003f24270 */
[----:B------:R-:W-:Y:S01]  /*23650*/  IMAD.X R249, R249, 0x1, R0, P4 ;  /* 0x00000001f9f97824 */ /* 0x000fe200020e0600 */
[----:B------:R-:W-:Y:S01]  /*23660*/  IADD3 R252, P3, R252, R202, RZ ;  /* 0x000000cafcfc7210 */ /* 0x000fe20007f7e0ff */
[----:B------:R-:W5:Y:S04]  /*23670*/  LDL.LU R22, [R1+0xb0] ;  /* 0x0000b00001167983 */ /* 0x000f680000300800 */
[----:B--2---:R-:W2:Y:S01]  /*23680*/  LDL.LU R16, [R1+0xb4] ;  /* 0x0000b40001107983 */ /* 0x004ea20000300800 */
[----:B-1----:R-:W-:Y:S01]  /*23690*/  MOV R4, R234 ;  /* 0x000000ea00047202 */ /* 0x002fe20000000f00 */
        /* <DEDUP_REMOVED lines=8> */
[----:B------:R-:W-:Y:S01]  /*23720*/  ISETP.GT.AND P2, PT, R2, 0x2a, PT ;  /* 0x0000002a0200780c */ /* 0x000fe20003f44270 */
[----:B-1----:R-:W-:Y:S01]  /*23730*/  IMAD.MOV.U32 R4, RZ, RZ, R250 ;  /* 0x000000ffff047224 */ /* 0x002fe200078e00fa */
[----:B------:R-:W-:-:S05]  /*23740*/  MOV R5, R249 ;  /* 0x000000f900057202 */ /* 0x000fca0000000f00 */
        /* <DEDUP_REMOVED lines=8> */
[----:B----4-:R-:W-:-:S05]  /*237d0*/  IADD3 R7, P4, R7, R202, RZ ;  /* 0x000000ca07077210 */ /* 0x010fca0007f9e0ff */
[----:B---3--:R-:W-:Y:S01]  /*237e0*/  IMAD.X R21, R21, 0x1, R0, P4 ;  /* 0x0000000115157824 */ /* 0x008fe200020e0600 */
[----:B------:R-:W-:Y:S03]  /*237f0*/  STL [R1+0x34], R7 ;  /* 0x0000340701007387 */ /* 0x000fe60000100800 */
[----:B-1----:R-:W-:Y:S01]  /*23800*/  IMAD.MOV.U32 R5, RZ, RZ, R21 ;  /* 0x000000ffff057224 */ /* 0x002fe200078e0015 */
[----:B------:R1:W-:Y:S01]  /*23810*/  STL [R1+0x30], R21 ;  /* 0x0000301501007387 */ /* 0x0003e20000100800 */
[----:B------:R-:W-:-:S03]  /*23820*/  IMAD.MOV.U32 R4, RZ, RZ, R7 ;  /* 0x000000ffff047224 */ /* 0x000fc600078e0007 */
[----:B------:R-:W3:Y:S01]  /*23830*/  LDL.LU R23, [R1+0xb8] ;  /* 0x0000b80001177983 */ /* 0x000ee20000300800 */
[----:B------:R-:W-:-:S03]  /*23840*/  ISETP.GT.AND P1, PT, R2, 0x2e, PT ;  /* 0x0000002e0200780c */ /* 0x000fc60003f24270 */
[----:B------:R4:W-:Y:S04]  /*23850*/  LDGSTS.E [R3+0xa800], [R4.64], P2 ;  /* 0x0a80000004037fae */ /* 0x0009e80009121848 */
[----:B-1----:R-:W3:Y:S04]  /*23860*/  LDL.LU R21, [R1+0xbc] ;  /* 0x0000bc0001157983 */ /* 0x002ee80000300800 */
[----:B------:R-:W3:Y:S04]  /*23870*/  LDL.LU R25, [R1+0xf0] ;  /* 0x0000f00001197983 */ /* 0x000ee80000300800 */
[----:B------:R-:W3:Y:S01]  /*23880*/  LDL.LU R7, [R1+0xf4] ;  /* 0x0000f40001077983 */ /* 0x000ee20000300800 */
[----:B----4-:R-:W-:-:S02]  /*23890*/  SEL R4, RZ, 0x4, !P1 ;  /* 0x00000004ff047807 */ /* 0x010fc40004800000 */
[-C--:B-----5:R-:W-:Y:S02]  /*238a0*/  IADD3 R20, P3, R20, R202.reuse, RZ ;  /* 0x000000ca14147210 */ /* 0x0a0fe40007f7e0ff */
[----:B------:R-:W-:Y:S02]  /*238b0*/  SEL R4, R4, RZ, !P0 ;  /* 0x000000ff04047207 */ /* 0x000fe40004000000 */
[----:B------:R-:W-:Y:S02]  /*238c0*/  IADD3 R18, P4, R18, R202, RZ ;  /* 0x000000ca12127210 */ /* 0x000fe40007f9e0ff */
[----:B------:R-:W-:Y:S02]  /*238d0*/  IADD3.X R24, R24, R0, RZ, P3, !PT ;  /* 0x0000000018187210 */ /* 0x000fe40001ffe4ff */
[----:B------:R-:W-:Y:S01]  /*238e0*/  ISETP.NE.U32.AND P1, PT, R4, RZ, PT ;  /* 0x000000ff0400720c */ /* 0x000fe20003f25070 */
[----:B------:R-:W-:Y:S01]  /*238f0*/  IMAD.X R19, R19, 0x1, R0, P4 ;  /* 0x0000000113137824 */ /* 0x000fe200020e0600 */
[----:B------:R-:W-:Y:S01]  /*23900*/  STL [R1+0x3c], R20 ;  /* 0x00003c1401007387 */ /* 0x000fe20000100800 */
[----:B------:R-:W-:-:S02]  /*23910*/  IMAD.MOV.U32 R4, RZ, RZ, R20 ;  /* 0x000000ffff047224 */ /* 0x000fc400078e0014 */
[----:B------:R-:W-:Y:S01]  /*23920*/  IMAD.MOV.U32 R5, RZ, RZ, R24 ;  /* 0x000000ffff057224 */ /* 0x000fe200078e0018 */
[----:B------:R1:W-:Y:S04]  /*23930*/  STL [R1+0x38], R24 ;  /* 0x0000381801007387 */ /* 0x0003e80000100800 */
[----:B------:R-:W-:Y:S04]  /*23940*/  STL [R1+0x74], R18 ;  /* 0x0000741201007387 */ /* 0x000fe80000100800 */
[----:B------:R4:W-:Y:S04]  /*23950*/  STL [R1+0x70], R19 ;  /* 0x0000701301007387 */ /* 0x0009e80000100800 */
[----:B------:R5:W-:Y:S01]  /*23960*/  LDGSTS.E [R3+0xaa00], [R4.64], P2 ;  /* 0x0aa0000004037fae */ /* 0x000be20009121848 */
[----:B------:R-:W-:-:S03]  /*23970*/  ISETP.GT.AND P2, PT, R2, 0x32, PT ;  /* 0x000000320200780c */ /* 0x000fc60003f44270 */
[----:B-1----:R-:W3:Y:S04]  /*23980*/  LDL.LU R24, [R1+0xf8] ;  /* 0x0000f80001187983 */ /* 0x002ee80000300800 */
[----:B------:R-:W3:Y:S01]  /*23990*/  LDL.LU R20, [R1+0xfc] ;  /* 0x0000fc0001147983 */ /* 0x000ee20000300800 */
[----:B-----5:R-:W-:Y:S02]  /*239a0*/  IMAD.MOV.U32 R4, RZ, RZ, R18 ;  /* 0x000000ffff047224 */ /* 0x020fe400078e0012 */
[----:B------:R-:W-:Y:S02]  /*239b0*/  IMAD.MOV.U32 R5, RZ, RZ, R19 ;  /* 0x000000ffff057224 */ /* 0x000fe400078e0013 */
[----:B----4-:R-:W4:Y:S01]  /*239c0*/  LDL.LU R19, [R1+0x130] ;  /* 0x0001300001137983 */ /* 0x010f220000300800 */
[----:B------:R-:W-:-:S03]  /*239d0*/  IADD3 R26, P3, R26, R202, RZ ;  /* 0x000000ca1a1a7210 */ /* 0x000fc60007f7e0ff */
[----:B------:R1:W-:Y:S04]  /*239e0*/  LDGSTS.E [R3+0xb800], [R4.64], P1 ;  /* 0x0b80000004037fae */ /* 0x0003e80008921848 */
[----:B------:R-:W5:Y:S01]  /*239f0*/  LDL.LU R18, [R1+0x134] ;  /* 0x0001340001127983 */ /* 0x000f620000300800 */
[----:B------:R-:W-:Y:S01]  /*23a00*/  IMAD.X R27, R27, 0x1, R0, P3 ;  /* 0x000000011b1b7824 */ /* 0x000fe200018e0600 */
[----:B-1----:R-:W-:-:S04]  /*23a10*/  SEL R4, RZ, 0x4, !P2 ;  /* 0x00000004ff047807 */ /* 0x002fc80005000000 */
[----:B------:R-:W-:Y:S02]  /*23a20*/  SEL R4, R4, RZ, !P0 ;  /* 0x000000ff04047207 */ /* 0x000fe40004000000 */
[----:B--2---:R-:W-:Y:S02]  /*23a30*/  IADD3 R16, P4, R16, R202, RZ ;  /* 0x000000ca10107210 */ /* 0x004fe40007f9e0ff */
[----:B------:R-:W-:Y:S01]  /*23a40*/  ISETP.NE.U32.AND P2, PT, R4, RZ, PT ;  /* 0x000000ff0400720c */ /* 0x000fe20003f45070 */
[----:B------:R-:W-:Y:S01]  /*23a50*/  IMAD.MOV.U32 R4, RZ, RZ, R26 ;  /* 0x000000ffff047224 */ /* 0x000fe200078e001a */
[----:B------:R-:W-:Y:S01]  /*23a60*/  IADD3.X R22, R22, R0, RZ, P4, !PT ;  /* 0x0000000016167210 */ /* 0x000fe200027fe4ff */
[----:B------:R-:W-:-:S05]  /*23a70*/  IMAD.MOV.U32 R5, RZ, RZ, R27 ;  /* 0x000000ffff057224 */ /* 0x000fca00078e001b */
        /* <DEDUP_REMOVED lines=8> */
[----:B------:R2:W-:Y:S01]  /*23b00*/  STL [R1+0xb0], R22 ;  /* 0x0000b01601007387 */ /* 0x0005e20000100800 */
[----:B-1----:R-:W-:-:S04]  /*23b10*/  SEL R4, RZ, 0x4, !P1 ;  /* 0x00000004ff047807 */ /* 0x002fc80004800000 */
[----:B------:R-:W-:Y:S01]  /*23b20*/  SEL R4, R4, RZ, !P0 ;  /* 0x000000ff04047207 */ /* 0x000fe20004000000 */
[----:B--2---:R-:W4:Y:S04]  /*23b30*/  LDL.LU R22, [R1+0x13c] ;  /* 0x00013c0001167983 */ /* 0x004f280000300800 */
[----:B------:R-:W4:Y:S01]  /*23b40*/  LDL.LU R16, [R1+0x174] ;  /* 0x0001740001107983 */ /* 0x000f220000300800 */
[----:B------:R-:W-:Y:S02]  /*23b50*/  ISETP.NE.U32.AND P1, PT, R4, RZ, PT ;  /* 0x000000ff0400720c */ /* 0x000fe40003f25070 */
[----:B---3--:R-:W-:-:S05]  /*23b60*/  IADD3 R21, P3, R21, R202, RZ ;  /* 0x000000ca15157210 */ /* 0x008fca0007f7e0ff */
[--C-:B------:R-:W-:Y:S01]  /*23b70*/  IMAD.X R23, R23, 0x1, R0.reuse, P3 ;  /* 0x0000000117177824 */ /* 0x100fe200018e0600 */
[----:B------:R-:W-:Y:S01]  /*23b80*/  IADD3 R7, P4, R7, R202, RZ ;  /* 0x000000ca07077210 */ /* 0x000fe20007f9e0ff */
[----:B------:R-:W-:Y:S02]  /*23b90*/  STL [R1+0xbc], R21 ;  /* 0x0000bc1501007387 */ /* 0x000fe40000100800 */
[----:B------:R-:W-:Y:S02]  /*23ba0*/  IMAD.MOV.U32 R5, RZ, RZ, R23 ;  /* 0x000000ffff057224 */ /* 0x000fe400078e0017 */
[----:B------:R-:W-:Y:S01]  /*23bb0*/  IMAD.X R25, R25, 0x1, R0, P4 ;  /* 0x0000000119197824 */ /* 0x000fe200020e0600 */
[----:B------:R1:W-:Y:S01]  /*23bc0*/  STL [R1+0xb8], R23 ;  /* 0x0000b81701007387 */ /* 0x0003e20000100800 */
[----:B------:R-:W-:-:S03]  /*23bd0*/  MOV R4, R21 ;  /* 0x0000001500047202 */ /* 0x000fc60000000f00 */
[----:B------:R3:W-:Y:S04]  /*23be0*/  STL [R1+0xf4], R7 ;  /* 0x0000f40701007387 */ /* 0x0007e80000100800 */
[----:B------:R1:W-:Y:S04]  /*23bf0*/  LDGSTS.E [R3+0xca00], [R4.64], P2 ;  /* 0x0ca0000004037fae */ /* 0x0003e80009121848 */
[----:B-1----:R-:W2:Y:S04]  /*23c00*/  LDL.LU R23, [R1+0x138] ;  /* 0x0001380001177983 */ /* 0x002ea80000300800 */
[----:B------:R-:W-:Y:S04]  /*23c10*/  STL [R1+0xf0], R25 ;  /* 0x0000f01901007387 */ /* 0x000fe80000100800 */
[----:B------:R-:W2:Y:S01]  /*23c20*/  LDL.LU R21, [R1+0x170] ;  /* 0x0001700001157983 */ /* 0x000ea20000300800 */
[----:B------:R-:W-:-:S02]  /*23c30*/  IMAD.MOV.U32 R4, RZ, RZ, R7 ;  /* 0x000000ffff047224 */ /* 0x000fc400078e0007 */
[----:B------:R-:W-:Y:S01]  /*23c40*/  IMAD.MOV.U32 R5, RZ, RZ, R25 ;  /* 0x000000ffff057224 */ /* 0x000fe200078e0019 */
[----:B------:R-:W-:Y:S01]  /*23c50*/  ISETP.GT.AND P2, PT, R2, 0x3a, PT ;  /* 0x0000003a0200780c */ /* 0x000fe20003f44270 */
[----:B------:R-:W2:Y:S04]  /*23c60*/  LDL.LU R26, [R1+0x17c] ;  /* 0x00017c00011a7983 */ /* 0x000ea80000300800 */
[----:B------:R1:W-:Y:S01]  /*23c70*/  LDGSTS.E [R3+0xd800], [R4.64], P1 ;  /* 0x0d80000004037fae */ /* 0x0003e20008921848 */
[----:B------:R-:W-:-:S03]  /*23c80*/  IADD3 R20, P3, R20, R202, RZ ;  /* 0x000000ca14147210 */ /* 0x000fc60007f7e0ff */
[----:B---3--:R-:W3:Y:S02]  /*23c90*/  LDL.LU R7, [R1+0x1b4] ;  /* 0x0001b40001077983 */ /* 0x008ee40000300800 */
[----:B------:R-:W-:Y:S02]  /*23ca0*/  IMAD.X R24, R24, 0x1, R0, P3 ;  /* 0x0000000118187824 */ /* 0x000fe400018e0600 */
[----:B------:R4:W-:Y:S01]  /*23cb0*/  STL [R1+0xfc], R20 ;  /* 0x0000fc1401007387 */ /* 0x0009e20000100800 */
[----:B-1----:R-:W-:-:S03]  /*23cc0*/  SEL R4, RZ, 0x4, !P2 ;  /* 0x00000004ff047807 */ /* 0x002fc60005000000 */
[----:B------:R1:W-:Y:S01]  /*23cd0*/  STL [R1+0xf8], R24 ;  /* 0x0000f81801007387 */ /* 0x0003e20000100800 */
[----:B-----5:R-:W-:Y:S02]  /*23ce0*/  IADD3 R18, P4, R18, R202, RZ ;  /* 0x000000ca12127210 */ /* 0x020fe40007f9e0ff */
[----:B------:R-:W-:-:S03]  /*23cf0*/  SEL R4, R4, RZ, !P0 ;  /* 0x000000ff04047207 */ /* 0x000fc60004000000 */
[----:B----4-:R-:W-:Y:S01]  /*23d00*/  IMAD.X R19, R19, 0x1, R0, P4 ;  /* 0x0000000113137824 */ /* 0x010fe200020e0600 */
[----:B------:R-:W-:Y:S01]  /*23d10*/  STL [R1+0x134], R18 ;  /* 0x0001341201007387 */ /* 0x000fe20000100800 */
[----:B------:R-:W-:-:S03]  /*23d20*/  ISETP.NE.U32.AND P2, PT, R4, RZ, PT ;  /* 0x000000ff0400720c */ /* 0x000fc60003f45070 */
[----:B------:R-:W4:Y:S01]  /*23d30*/  LDL.LU R27, [R1+0x178] ;  /* 0x00017800011b7983 */ /* 0x000f220000300800 */
[----:B------:R-:W-:Y:S01]  /*23d40*/  IMAD.MOV.U32 R4, RZ, RZ, R20 ;  /* 0x000000ffff047224 */ /* 0x000fe200078e0014 */
[----:B------:R-:W-:Y:S02]  /*23d50*/  MOV R5, R24 ;  /* 0x0000001800057202 */ /* 0x000fe40000000f00 */
[----:B------:R5:W-:Y:S04]  /*23d60*/  STL [R1+0x130], R19 ;  /* 0x0001301301007387 */ /* 0x000be80000100800 */
[----:B------:R-:W4:Y:S04]  /*23d70*/  LDL.LU R20, [R1+0x1b0] ;  /* 0x0001b00001147983 */ /* 0x000f280000300800 */
[----:B------:R5:W-:Y:S04]  /*23d80*/  LDGSTS.E [R3+0xda00], [R4.64], P1 ;  /* 0x0da0000004037fae */ /* 0x000be80008921848 */
[----:B-1----:R-:W4:Y:S01]  /*23d90*/  LDL.LU R24, [R1+0x1b8] ;  /* 0x0001b80001187983 */ /* 0x002f220000300800 */
[----:B-----5:R-:W-:-:S03]  /*23da0*/  IMAD.MOV.U32 R5, RZ, RZ, R19 ;  /* 0x000000ffff057224 */ /* 0x020fc600078e0013 */
[----:B------:R-:W4:Y:S01]  /*23db0*/  LDL.LU R19, [R1+0x1bc] ;  /* 0x0001bc0001137983 */ /* 0x000f220000300800 */
[----:B------:R-:W-:Y:S01]  /*23dc0*/  IMAD.MOV.U32 R4, RZ, RZ, R18 ;  /* 0x000000ffff047224 */ /* 0x000fe200078e0012 */
[----:B------:R-:W-:Y:S02]  /*23dd0*/  ISETP.GT.AND P1, PT, R2, 0x3e, PT ;  /* 0x0000003e0200780c */ /* 0x000fe40003f24270 */
[----:B------:R-:W4:Y:S04]  /*23de0*/  LDL.LU R25, [R1+0x1f0] ;  /* 0x0001f00001197983 */ /* 0x000f280000300800 */
[----:B------:R-:W4:Y:S04]  /*23df0*/  LDL.LU R18, [R1+0x1f4] ;  /* 0x0001f40001127983 */ /* 0x000f280000300800 */
[----:B------:R1:W-:Y:S01]  /*23e00*/  LDGSTS.E [R3+0xe800], [R4.64], P2 ;  /* 0x0e80000004037fae */ /* 0x0003e20009121848 */
[----:B------:R-:W-:-:S02]  /*23e10*/  IADD3 R22, P3, R22, R202, RZ ;  /* 0x000000ca16167210 */ /* 0x000fc40007f7e0ff */
[----:B-1----:R-:W-:Y:S02]  /*23e20*/  SEL R4, RZ, 0x4, !P1 ;  /* 0x00000004ff047807 */ /* 0x002fe40004800000 */
[----:B------:R-:W-:Y:S02]  /*23e30*/  IADD3 R16, P4, R16, R202, RZ ;  /* 0x000000ca10107210 */ /* 0x000fe40007f9e0ff */
[----:B------:R-:W-:Y:S01]  /*23e40*/  SEL R4, R4, RZ, !P0 ;  /* 0x000000ff04047207 */ /* 0x000fe20004000000 */
[----:B------:R-:W-:Y:S03]  /*23e50*/  STL [R1+0x13c], R22 ;  /* 0x00013c1601007387 */ /* 0x000fe60000100800 */
[----:B------:R-:W-:Y:S01]  /*23e60*/  ISETP.NE.U32.AND P1, PT, R4, RZ, PT ;  /* 0x000000ff0400720c */ /* 0x000fe20003f25070 */
[----:B------:R-:W-:Y:S02]  /*23e70*/  IMAD.MOV.U32 R4, RZ, RZ, R22 ;  /* 0x000000ffff047224 */ /* 0x000fe400078e0016 */
[----:B--2---:R-:W-:-:S04]  /*23e80*/  IMAD.X R23, R23, 0x1, R0, P3 ;  /* 0x0000000117177824 */ /* 0x004fc800018e0600 */
[----:B------:R-:W-:Y:S01]  /*23e90*/  IMAD.MOV.U32 R5, RZ, RZ, R23 ;  /* 0x000000ffff057224 */ /* 0x000fe200078e0017 */
[----:B------:R1:W-:Y:S01]  /*23ea0*/  STL [R1+0x138], R23 ;  /* 0x0001381701007387 */ /* 0x0003e20000100800 */
[----:B------:R-:W-:-:S03]  /*23eb0*/  IMAD.X R21, R21, 0x1, R0, P4 ;  /* 0x0000000115157824 */ /* 0x000fc600020e0600 */
[----:B------:R-:W-:Y:S04]  /*23ec0*/  STL [R1+0x174], R16 ;  /* 0x0001741001007387 */ /* 0x000fe80000100800 */
[----:B------:R2:W-:Y:S04]  /*23ed0*/  STL [R1+0x170], R21 ;  /* 0x0001701501007387 */ /* 0x0005e80000100800 */
[----:B-1----:R-:W5:Y:S04]  /*23ee0*/  LDL.LU R23, [R1+0x1f8] ;  /* 0x0001f80001177983 */ /* 0x002f680000300800 */
[----:B------:R-:W5:Y:S04]  /*23ef0*/  LDL.LU R22, [R1+0x1fc] ;  /* 0x0001fc0001167983 */ /* 0x000f680000300800 */
[----:B------:R1:W-:Y:S02]  /*23f00*/  LDGSTS.E [R3+0xea00], [R4.64], P2 ;  /* 0x0ea0000004037fae */ /* 0x0003e40009121848 */
[----:B-1----:R-:W-:Y:S01]  /*23f10*/  IMAD.MOV.U32 R5, RZ, RZ, R21 ;  /* 0x000000ffff057224 */ /* 0x002fe200078e0015 */
[----:B------:R-:W-:Y:S01]  /*23f20*/  MOV R4, R16 ;  /* 0x0000001000047202 */ /* 0x000fe20000000f00 */
[----:B--2---:R-:W2:Y:S04]  /*23f30*/  LDL.LU R21, [R1+0x230] ;  /* 0x0002300001157983 */ /* 0x004ea80000300800 */
[----:B------:R-:W2:Y:S01]  /*23f40*/  LDL.LU R16, [R1+0x234] ;  /* 0x0002340001107983 */ /* 0x000ea20000300800 */
[----:B------:R-:W-:-:S03]  /*23f50*/  ISETP.GT.AND P2, PT, R2, 0x42, PT ;  /* 0x000000420200780c */ /* 0x000fc60003f44270 */
[----:B------:R1:W-:Y:S01]  /*23f60*/  LDGSTS.E [R3+0xf800], [R4.64], P1 ;  /* 0x0f80000004037fae */ /* 0x0003e20008921848 */
[-C--:B------:R-:W-:Y:S02]  /*23f70*/  IADD3 R26, P3, R26, R202.reuse, RZ ;  /* 0x000000ca1a1a7210 */ /* 0x080fe40007f7e0ff */
[----:B---3--:R-:W-:-:S03]  /*23f80*/  IADD3 R7, P4, R7, R202, RZ ;  /* 0x000000ca07077210 */ /* 0x008fc60007f9e0ff */
[----:B----4-:R-:W-:Y:S01]  /*23f90*/  IMAD.X R27, R27, 0x1, R0, P3 ;  /* 0x000000011b1b7824 */ /* 0x010fe200018e0600 */
[----:B-1----:R-:W-:-:S04]  /*23fa0*/  SEL R4, RZ, 0x4, !P2 ;  /* 0x00000004ff047807 */ /* 0x002fc80005000000 */
[----:B------:R-:W-:Y:S01]  /*23fb0*/  SEL R4, R4, RZ, !P0 ;  /* 0x000000ff04047207 */ /* 0x000fe20004000000 */
[----:B------:R-:W-:-:S03]  /*23fc0*/  IMAD.MOV.U32 R5, RZ, RZ, R27 ;  /* 0x000000ffff057224 */ /* 0x000fc600078e001b */
        /* <DEDUP_REMOVED lines=10> */
[----:B-1----:R-:W-:Y:S01]  /*24070*/  IMAD.MOV.U32 R4, RZ, RZ, R7 ;  /* 0x000000ffff047224 */ /* 0x002fe200078e0007 */
[----:B------:R-:W-:Y:S02]  /*24080*/  MOV R5, R20 ;  /* 0x0000001400057202 */ /* 0x000fe40000000f00 */
[----:B------:R-:W-:Y:S04]  /*24090*/  STL [R1+0x1b4], R7 ;  /* 0x0001b40701007387 */ /* 0x000fe80000100800 */
[----:B------:R1:W-:Y:S04]  /*240a0*/  LDGSTS.E [R3+0x10800], [R4.64], P2 ;  /* 0x1080000004037fae */ /* 0x0003e80009121848 */
[----:B------:R3:W-:Y:S01]  /*240b0*/  STL [R1+0x1b0], R20 ;  /* 0x0001b01401007387 */ /* 0x0007e20000100800 */
[----:B------:R-:W-:Y:S01]  /*240c0*/  IMAD.X R25, R25, 0x1, R0, P4 ;  /* 0x0000000119197824 */ /* 0x000fe200020e0600 */
[----:B-1----:R-:W-:-:S02]  /*240d0*/  SEL R4, RZ, 0x4, !P1 ;  /* 0x00000004ff047807 */ /* 0x002fc40004800000 */
[----:B---3--:R-:W3:Y:S01]  /*240e0*/  LDL.LU R20, [R1+0x23c] ;  /* 0x00023c0001147983 */ /* 0x008ee20000300800 */
[----:B------:R-:W-:Y:S01]  /*240f0*/  IMAD.MOV.U32 R5, RZ, RZ, R24 ;  /* 0x000000ffff057224 */ /* 0x000fe200078e0018 */
[----:B------:R-:W-:Y:S02]  /*24100*/  SEL R4, R4, RZ, !P0 ;  /* 0x000000ff04047207 */ /* 0x000fe40004000000 */
[----:B------:R-:W4:Y:S04]  /*24110*/  LDL.LU R7, [R1+0x274] ;  /* 0x0002740001077983 */ /* 0x000f280000300800 */
        /* <DEDUP_REMOVED lines=18> */
[----:B-----5:R-:W-:-:S04]  /*24240*/  IADD3 R22, P3, R22, R202, RZ ;  /* 0x000000ca16167210 */ /* 0x020fc80007f7e0ff */
[----:B------:R-:W-:Y:S01]  /*24250*/  IADD3.X R23, R23, R0, RZ, P3, !PT ;  /* 0x0000000017177210 */ /* 0x000fe20001ffe4ff */
[----:B------:R1:W-:Y:S04]  /*24260*/  STL [R1+0x1fc], R22 ;  /* 0x0001fc1601007387 */ /* 0x0003e80000100800 */
[----:B------:R5:W-:Y:S01]  /*24270*/  STL [R1+0x1f8], R23 ;  /* 0x0001f81701007387 */ /* 0x000be20000100800 */
[----:B------:R-:W-:Y:S02]  /*24280*/  IMAD.MOV.U32 R4, RZ, RZ, R22 ;  /* 0x000000ffff047224 */ /* 0x000fe400078e0016 */
[----:B------:R-:W-:-:S05]  /*24290*/  IMAD.MOV.U32 R5, RZ, RZ, R23 ;  /* 0x000000ffff057224 */ /* 0x000fca00078e0017 */
[----:B------:R1:W-:Y:S01]  /*242a0*/  LDGSTS.E [R3+0x11a00], [R4.64], P1 ;  /* 0x11a0000004037fae */ /* 0x0003e20008921848 */
[----:B--2---:R-:W-:-:S05]  /*242b0*/  IADD3 R16, P4, R16, R202, RZ ;  /* 0x000000ca10107210 */ /* 0x004fca0007f9e0ff */
[----:B------:R-:W-:Y:S01]  /*242c0*/  STL [R1+0x234], R16 ;  /* 0x0002341001007387 */ /* 0x000fe20000100800 */
[----:B------:R-:W-:-:S03]  /*242d0*/  IMAD.X R21, R21, 0x1, R0, P4 ;  /* 0x0000000115157824 */ /* 0x000fc600020e0600 */
[----:B------:R-:W2:Y:S04]  /*242e0*/  LDL.LU R27, [R1+0x278] ;  /* 0x00027800011b7983 */ /* 0x000ea80000300800 */
[----:B------:R5:W-:Y:S01]  /*242f0*/  STL [R1+0x230], R21 ;  /* 0x0002301501007387 */ /* 0x000be20000100800 */
[----:B-1----:R-:W-:-:S03]  /*24300*/  IMAD.MOV.U32 R5, RZ, RZ, R21 ;  /* 0x000000ffff057224 */ /* 0x002fc600078e0015 */
[----:B------:R-:W2:Y:S04]  /*24310*/  LDL.LU R22, [R1+0x2b0] ;  /* 0x0002b00001167983 */ /* 0x000ea80000300800 */
[----:B-----5:R-:W5:Y:S04]  /*24320*/  LDL.LU R23, [R1+0x2b8] ;  /* 0x0002b80001177983 */ /* 0x020f680000300800 */
[----:B------:R-:W5:Y:S01]  /*24330*/  LDL.LU R21, [R1+0x2bc] ;  /* 0x0002bc0001157983 */ /* 0x000f620000300800 */
[----:B------:R-:W-:-:S03]  /*24340*/  IMAD.MOV.U32 R4, RZ, RZ, R16 ;  /* 0x000000ffff047224 */ /* 0x000fc600078e0010 */
[----:B------:R-:W5:Y:S04]  /*24350*/  LDL.LU R25, [R1+0x2f0] ;  /* 0x0002f00001197983 */ /* 0x000f680000300800 */
[----:B------:R-:W5:Y:S01]  /*24360*/  LDL.LU R16, [R1+0x2f4] ;  /* 0x0002f40001107983 */ /* 0x000f620000300800 */
[----:B------:R-:W-:-:S03]  /*24370*/  ISETP.GT.AND P1, PT, R2, 0x4e, PT ;  /* 0x0000004e0200780c */ /* 0x000fc60003f24270 */
[----:B------:R1:W-:Y:S02]  /*24380*/  LDGSTS.E [R3+0x12800], [R4.64], P2 ;  /* 0x1280000004037fae */ /* 0x0003e40009121848 */
[----:B-1----:R-:W-:-:S04]  /*24390*/  SEL R4, RZ, 0x4, !P1 ;  /* 0x00000004ff047807 */ /* 0x002fc80004800000 */
[----:B------:R-:W-:Y:S02]  /*243a0*/  SEL R4, R4, RZ, !P0 ;  /* 0x000000ff04047207 */ /* 0x000fe40004000000 */
[-C--:B---3--:R-:W-:Y:S02]  /*243b0*/  IADD3 R20, P3, R20, R202.reuse, RZ ;  /* 0x000000ca14147210 */ /* 0x088fe40007f7e0ff */
[----:B------:R-:W-:Y:S02]  /*243c0*/  ISETP.NE.U32.AND P1, PT, R4, RZ, PT ;  /* 0x000000ff0400720c */ /* 0x000fe40003f25070 */
[----:B----4-:R-:W-:Y:S01]  /*243d0*/  IADD3 R7, P4, R7, R202, RZ ;  /* 0x000000ca07077210 */ /* 0x010fe20007f9e0ff */
[----:B------:R-:W-:Y:S01]  /*243e0*/  IMAD.MOV.U32 R4, RZ, RZ, R20 ;  /* 0x000000ffff047224 */ /* 0x000fe200078e0014 */
[----:B------:R-:W-:Y:S01]  /*243f0*/  STL [R1+0x23c], R20 ;  /* 0x00023c1401007387 */ /* 0x000fe20000100800 */
[----:B------:R-:W-:-:S04]  /*24400*/  IMAD.X R24, R24, 0x1, R0, P3 ;  /* 0x0000000118187824 */ /* 0x000fc800018e0600 */
[----:B------:R-:W-:Y:S01]  /*24410*/  IMAD.MOV.U32 R5, RZ, RZ, R24 ;  /* 0x000000ffff057224 */ /* 0x000fe200078e0018 */
[----:B------:R-:W-:Y:S01]  /*24420*/  IADD3.X R19, R19, R0, RZ, P4, !PT ;  /* 0x0000000013137210 */ /* 0x000fe200027fe4ff */
[----:B------:R1:W-:Y:S04]  /*24430*/  STL [R1+0x238], R24 ;  /* 0x0002381801007387 */ /* 0x0003e80000100800 */
[----:B------:R3:W-:Y:S01]  /*24440*/  LDGSTS.E [R3+0x12a00], [R4.64], P2 ;  /* 0x12a0000004037fae */ /* 0x0007e20009121848 */
[----:B------:R-:W-:-:S03]  /*24450*/  ISETP.GT.AND P2, PT, R2, 0x52, PT ;  /* 0x000000520200780c */ /* 0x000fc60003f44270 */
[----:B------:R-:W-:Y:S04]  /*24460*/  STL [R1+0x274], R7 ;  /* 0x0002740701007387 */ /* 0x000fe80000100800 */
[----:B------:R4:W-:Y:S01]  /*24470*/  STL [R1+0x270], R19 ;  /* 0x0002701301007387 */ /* 0x0009e20000100800 */
[----:B---3--:R-:W-:-:S03]  /*24480*/  IMAD.MOV.U32 R4, RZ, RZ, R7 ;  /* 0x000000ffff047224 */ /* 0x008fc600078e0007 */
[----:B-1----:R-:W3:Y:S01]  /*24490*/  LDL.LU R24, [R1+0x2f8] ;  /* 0x0002f80001187983 */ /* 0x002ee20000300800 */
[----:B------:R-:W-:-:S03]  /*244a0*/  IMAD.MOV.U32 R5, RZ, RZ, R19 ;  /* 0x000000ffff057224 */ /* 0x000fc600078e0013 */
[----:B------:R-:W3:Y:S01]  /*244b0*/  LDL.LU R20, [R1+0x2fc] ;  /* 0x0002fc0001147983 */ /* 0x000ee20000300800 */
[----:B------:R-:W-:-:S03]  /*244c0*/  IADD3 R26, P3, R26, R202, RZ ;  /* 0x000000ca1a1a7210 */ /* 0x000fc60007f7e0ff */
[----:B------:R1:W-:Y:S04]  /*244d0*/  LDGSTS.E [R3+0x13800], [R4.64], P1 ;  /* 0x1380000004037fae */ /* 0x0003e80008921848 */
[----:B----4-:R-:W4:Y:S04]  /*244e0*/  LDL.LU R19, [R1+0x330] ;  /* 0x0003300001137983 */ /* 0x010f280000300800 */
[----:B------:R-:W4:Y:S01]  /*244f0*/  LDL.LU R7, [R1+0x334] ;  /* 0x0003340001077983 */ /* 0x000f220000300800 */
[----:B-1----:R-:W-:-:S04]  /*24500*/  SEL R4, RZ, 0x4, !P2 ;  /* 0x00000004ff047807 */ /* 0x002fc80005000000 */
[----:B------:R-:W-:Y:S02]  /*24510*/  SEL R4, R4, RZ, !P0 ;  /* 0x000000ff04047207 */ /* 0x000fe40004000000 */
[----:B------:R-:W-:Y:S02]  /*24520*/  IADD3 R18, P4, R18, R202, RZ ;  /* 0x000000ca12127210 */ /* 0x000fe40007f9e0ff */
[----:B------:R-:W-:Y:S02]  /*24530*/  ISETP.NE.U32.AND P2, PT, R4, RZ, PT ;  /* 0x000000ff0400720c */ /* 0x000fe40003f45070 */
[----:B------:R-:W-:Y:S01]  /*24540*/  MOV R4, R26 ;  /* 0x0000001a00047202 */ /* 0x000fe20000000f00 */
[----:B------:R-:W-:Y:S01]  /*24550*/  STL [R1+0x27c], R26 ;  /* 0x00027c1a01007387 */ /* 0x000fe20000100800 */
[----:B--2---:R-:W-:-:S04]  /*24560*/  IMAD.X R27, R27, 0x1, R0, P3 ;  /* 0x000000011b1b7824 */ /* 0x004fc800018e0600 */
[----:B------:R-:W-:Y:S02]  /*24570*/  IMAD.MOV.U32 R5, RZ, RZ, R27 ;  /* 0x000000ffff057224 */ /* 0x000fe400078e001b */
[----:B------:R-:W-:-:S03]  /*24580*/  IMAD.X R22, R22, 0x1, R0, P4 ;  /* 0x0000000116167824 */ /* 0x000fc600020e0600 */
[----:B------:R1:W-:Y:S01]  /*24590*/  LDGSTS.E [R3+0x13a00], [R4.64], P1 ;  /* 0x13a0000004037fae */ /* 0x0003e20008921848 */
[----:B------:R-:W-:Y:S02]  /*245a0*/  ISETP.GT.AND P1, PT, R2, 0x56, PT ;  /* 0x000000560200780c */ /* 0x000fe40003f24270 */
[-C--:B-----5:R-:W-:Y:S01]  /*245b0*/  IADD3 R21, P3, R21, R202.reuse, RZ ;  /* 0x000000ca15157210 */ /* 0x0a0fe20007f7e0ff */
[----:B------:R-:W-:Y:S01]  /*245c0*/  STL [R1+0x278], R27 ;  /* 0x0002781b01007387 */ /* 0x000fe20000100800 */
[----:B-1----:R-:W-:Y:S02]  /*245d0*/  IMAD.MOV.U32 R4, RZ, RZ, R18 ;  /* 0x000000ffff047224 */ /* 0x002fe400078e0012 */
[----:B------:R-:W-:Y:S01]  /*245e0*/  IMAD.MOV.U32 R5, RZ, RZ, R22 ;  /* 0x000000ffff057224 */ /* 0x000fe200078e0016 */
[----:B------:R-:W-:Y:S01]  /*245f0*/  STL [R1+0x2b4], R18 ;  /* 0x0002b41201007387 */ /* 0x000fe20000100800 */
[----:B------:R-:W-:Y:S01]  /*24600*/  IADD3 R16, P4, R16, R202, RZ ;  /* 0x000000ca10107210 */ /* 0x000fe20007f9e0ff */
[----:B------:R-:W-:-:S02]  /*24610*/  IMAD.X R23, R23, 0x1, R0, P3 ;  /* 0x0000000117177824 */ /* 0x000fc400018e0600 */
[----:B------:R1:W-:Y:S04]  /*24620*/  LDGSTS.E [R3+0x14800], [R4.64], P2 ;  /* 0x1480000004037fae */ /* 0x0003e80009121848 */
[----:B------:R2:W-:Y:S01]  /*24630*/  STL [R1+0x2b0], R22 ;  /* 0x0002b01601007387 */ /* 0x0005e20000100800 */
[----:B------:R-:W-:Y:S01]  /*24640*/  IMAD.X R25, R25, 0x1, R0, P4 ;  /* 0x0000000119197824 */ /* 0x000fe200020e0600 */
[----:B-1----:R-:W-:Y:S02]  /*24650*/  SEL R4, RZ, 0x4, !P1 ;  /* 0x00000004ff047807 */ /* 0x002fe40004800000 */
[----:B--2---:R-:W2:Y:S01]  /*24660*/  LDL.LU R22, [R1+0x33c] ;  /* 0x00033c0001167983 */ /* 0x004ea20000300800 */
[----:B------:R-:W-:-:S03]  /*24670*/  MOV R5, R23 ;  /* 0x0000001700057202 */ /* 0x000fc60000000f00 */
[----:B------:R-:W5:Y:S01]  /*24680*/  LDL.LU R18, [R1+0x374] ;  /* 0x0003740001127983 */ /* 0x000f620000300800 */
[----:B------:R-:W-:-:S03]  /*24690*/  SEL R4, R4, RZ, !P0 ;  /* 0x000000ff04047207 */ /* 0x000fc60004000000 */
[----:B------:R-:W-:Y:S04]  /*246a0*/  STL [R1+0x2bc], R21 ;  /* 0x0002bc1501007387 */ /* 0x000fe80000100800 */
[----:B------:R1:W-:Y:S01]  /*246b0*/  STL [R1+0x2b8], R23 ;  /* 0x0002b81701007387 */ /* 0x0003e20000100800 */
[----:B------:R-:W-:-:S03]  /*246c0*/  ISETP.NE.U32.AND P1, PT, R4, RZ, PT ;  /* 0x000000ff0400720c */ /* 0x000fc60003f25070 */
        /* <DEDUP_REMOVED lines=10> */
[----:B------:R-:W5:Y:S04]  /*24770*/  LDL.LU R16, [R1+0x3b4] ;  /* 0x0003b40001107983 */ /* 0x000f680000300800 */
[----:B------:R1:W-:Y:S01]  /*24780*/  LDGSTS.E [R3+0x15800], [R4.64], P1 ;  /* 0x1580000004037fae */ /* 0x0003e20008921848 */
[----:B---3--:R-:W-:Y:S02]  /*24790*/  IADD3 R20, P3, R20, R202, RZ ;  /* 0x000000ca14147210 */ /* 0x008fe40007f7e0ff */
[----:B-1----:R-:W-:-:S03]  /*247a0*/  SEL R4, RZ, 0x4, !P2 ;  /* 0x00000004ff047807 */ /* 0x002fc60005000000 */
[----:B------:R-:W-:Y:S01]  /*247b0*/  IMAD.X R24, R24, 0x1, R0, P3 ;  /* 0x0000000118187824 */ /* 0x000fe200018e0600 */
[----:B------:R-:W-:Y:S01]  /*247c0*/  SEL R4, R4, RZ, !P0 ;  /* 0x000000ff04047207 */ /* 0x000fe20004000000 */
[----:B------:R1:W-:Y:S01]  /*247d0*/  STL [R1+0x2fc], R20 ;  /* 0x0002fc1401007387 */ /* 0x0003e20000100800 */
[----:B----4-:R-:W-:-:S03]  /*247e0*/  IADD3 R7, P4, R7, R202, RZ ;  /* 0x000000ca07077210 */ /* 0x010fc60007f9e0ff */
[----:B------:R-:W-:Y:S01]  /*247f0*/  STL [R1+0x2f8], R24 ;  /* 0x0002f81801007387 */ /* 0x000fe20000100800 */
[----:B------:R-:W-:-:S03]  /*24800*/  ISETP.NE.U32.AND P2, PT, R4, RZ, PT ;  /* 0x000000ff0400720c */ /* 0x000fc60003f45070 */
[----:B------:R-:W-:Y:S01]  /*24810*/  STL [R1+0x334], R7 ;  /* 0x0003340701007387 */ /* 0x000fe20000100800 */
[----:B------:R-:W-:-:S03]  /*24820*/  IMAD.X R19, R19, 0x1, R0, P4 ;  /* 0x0000000113137824 */ /* 0x000fc600020e0600 */
[----:B------:R-:W3:Y:S01]  /*24830*/  LDL.LU R27, [R1+0x378] ;  /* 0x00037800011b7983 */ /* 0x000ee20000300800 */
[----:B------:R-:W-:Y:S02]  /*24840*/  IMAD.MOV.U32 R4, RZ, RZ, R20 ;  /* 0x000000ffff047224 */ /* 0x000fe400078e0014 */
[----:B------:R-:W-:Y:S01]  /*24850*/  IMAD.MOV.U32 R5, RZ, RZ, R24 ;  /* 0x000000ffff057224 */ /* 0x000fe200078e0018 */
[----:B------:R4:W-:Y:S04]  /*24860*/  STL [R1+0x330], R19 ;  /* 0x0003301301007387 */ /* 0x0009e80000100800 */
[----:B-1----:R-:W3:Y:S04]  /*24870*/  LDL.LU R20, [R1+0x3b0] ;  /* 0x0003b00001147983 */ /* 0x002ee80000300800 */
[----:B------:R1:W-:Y:S01]  /*24880*/  LDGSTS.E [R3+0x15a00], [R4.64], P1 ;  /* 0x15a0000004037fae */ /* 0x0003e20008921848 */
[----:B------:R-:W-:-:S03]  /*24890*/  ISETP.GT.AND P1, PT, R2, 0x5e, PT ;  /* 0x0000005e0200780c */ /* 0x000fc60003f24270 */
[----:B------:R-:W3:Y:S01]  /*248a0*/  LDL.LU R25, [R1+0x3b8] ;  /* 0x0003b80001197983 */ /* 0x000ee20000300800 */
[----:B-1----:R-:W-:Y:S01]  /*248b0*/  MOV R4, R7 ;  /* 0x0000000700047202 */ /* 0x002fe20000000f00 */
[----:B------:R-:W-:Y:S02]  /*248c0*/  IMAD.MOV.U32 R5, RZ, RZ, R19 ;  /* 0x000000ffff057224 */ /* 0x000fe400078e0013 */
[----:B----4-:R-:W3:Y:S04]  /*248d0*/  LDL.LU R19, [R1+0x3bc] ;  /* 0x0003bc0001137983 */ /* 0x010ee80000300800 */
[----:B------:R1:W-:Y:S04]  /*248e0*/  LDGSTS.E [R3+0x16800], [R4.64], P2 ;  /* 0x1680000004037fae */ /* 0x0003e80009121848 */
[----:B------:R-:W3:Y:S04]  /*248f0*/  LDL.LU R24, [R1+0x3f0] ;  /* 0x0003f00001187983 */ /* 0x000ee80000300800 */
[----:B------:R-:W3:Y:S01]  /*24900*/  LDL.LU R7, [R1+0x3f4] ;  /* 0x0003f40001077983 */ /* 0x000ee20000300800 */
[----:B-1----:R-:W-:-:S04]  /*24910*/  SEL R4, RZ, 0x4, !P1 ;  /* 0x00000004ff047807 */ /* 0x002fc80004800000 */
[----:B------:R-:W-:-:S04]  /*24920*/  SEL R4, R4, RZ, !P0 ;  /* 0x000000ff04047207 */ /* 0x000fc80004000000 */
[----:B------:R-:W-:Y:S02]  /*24930*/  ISETP.NE.U32.AND P1, PT, R4, RZ, PT ;  /* 0x000000ff0400720c */ /* 0x000fe40003f25070 */
[-C--:B--2---:R-:W-:Y:S02]  /*24940*/  IADD3 R22, P3, R22, R202.reuse, RZ ;  /* 0x000000ca16167210 */ /* 0x084fe40007f7e0ff */
[----:B-----5:R-:W-:-:S03]  /*24950*/  IADD3 R18, P4, R18, R202, RZ ;  /* 0x000000ca12127210 */ /* 0x020fc60007f9e0ff */
[----:B------:R-:W-:Y:S01]  /*24960*/  IMAD.MOV.U32 R4, RZ, RZ, R22 ;  /* 0x000000ffff047224 */ /* 0x000fe200078e0016 */
[----:B------:R-:W-:Y:S01]  /*24970*/  STL [R1+0x33c], R22 ;  /* 0x00033c1601007387 */ /* 0x000fe20000100800 */
[----:B------:R-:W-:-:S04]  /*24980*/  IMAD.X R23, R23, 0x1, R0, P3 ;  /* 0x0000000117177824 */ /* 0x000fc800018e0600 */
[----:B------:R-:W-:Y:S01]  /*24990*/  IMAD.MOV.U32 R5, RZ, RZ, R23 ;  /* 0x000000ffff057224 */ /* 0x000fe200078e0017 */
[----:B------:R1:W-:Y:S01]  /*249a0*/  STL [R1+0x338], R23 ;  /* 0x0003381701007387 */ /* 0x0003e20000100800 */
[----:B------:R-:W-:-:S03]  /*249b0*/  IMAD.X R21, R21, 0x1, R0, P4 ;  /* 0x0000000115157824 */ /* 0x000fc600020e0600 */
[----:B------:R2:W-:Y:S04]  /*249c0*/  STL [R1+0x374], R18 ;  /* 0x0003741201007387 */ /* 0x0005e80000100800 */
[----:B------:R5:W-:Y:S04]  /*249d0*/  LDGSTS.E [R3+0x16a00], [R4.64], P2 ;  /* 0x16a0000004037fae */ /* 0x000be80009121848 */
[----:B------:R2:W-:Y:S04]  /*249e0*/  STL [R1+0x370], R21 ;  /* 0x0003701501007387 */ /* 0x0005e80000100800 */
[----:B-1----:R-:W4:Y:S01]  /*249f0*/  LDL.LU R23, [R1+0x3f8] ;  /* 0x0003f80001177983 */ /* 0x002f220000300800 */
[----:B-----5:R-:W-:-:S03]  /*24a00*/  IMAD.MOV.U32 R4, RZ, RZ, R18 ;  /* 0x000000ffff047224 */ /* 0x020fc600078e0012 */
[----:B--2---:R-:W2:Y:S01]  /*24a10*/  LDL.LU R18, [R1+0x3fc] ;  /* 0x0003fc0001127983 */ /* 0x004ea20000300800 */
[----:B------:R-:W-:-:S03]  /*24a20*/  MOV R5, R21 ;  /* 0x0000001500057202 */ /* 0x000fc60000000f00 */
[----:B------:R-:W5:Y:S04]  /*24a30*/  LDL.LU R22, [R1+0x430] ;  /* 0x0004300001167983 */ /* 0x000f680000300800 */
[----:B------:R-:W5:Y:S01]  /*24a40*/  LDL.LU R21, [R1+0x434] ;  /* 0x0004340001157983 */ /* 0x000f620000300800 */
[----:B------:R-:W-:-:S03]  /*24a50*/  ISETP.GT.AND P2, PT, R2, 0x62, PT ;  /* 0x000000620200780c */ /* 0x000fc60003f44270 */
[----:B------:R1:W-:Y:S01]  /*24a60*/  LDGSTS.E [R3+0x17800], [R4.64], P1 ;  /* 0x1780000004037fae */ /* 0x0003e20008921848 */
[-C--:B------:R-:W-:Y:S02]  /*24a70*/  IADD3 R26, P3, R26, R202.reuse, RZ ;  /* 0x000000ca1a1a7210 */ /* 0x080fe40007f7e0ff */
[----:B------:R-:W-:Y:S02]  /*24a80*/  IADD3 R16, P4, R16, R202, RZ ;  /* 0x000000ca10107210 */ /* 0x000fe40007f9e0ff */
[----:B-1----:R-:W-:-:S04]  /*24a90*/  SEL R4, RZ, 0x4, !P2 ;  /* 0x00000004ff047807 */ /* 0x002fc80005000000 */
[----:B------:R-:W-:-:S04]  /*24aa0*/  SEL R4, R4, RZ, !P0 ;  /* 0x000000ff04047207 */ /* 0x000fc80004000000 */
[----:B------:R-:W-:Y:S01]  /*24ab0*/  ISETP.NE.U32.AND P2, PT, R4, RZ, PT ;  /* 0x000000ff0400720c */ /* 0x000fe20003f45070 */
[----:B---3--:R-:W-:Y:S02]  /*24ac0*/  IMAD.X R27, R27, 0x1, R0, P3 ;  /* 0x000000011b1b7824 */ /* 0x008fe400018e0600 */
[----:B------:R-:W-:Y:S02]  /*24ad0*/  IMAD.MOV.U32 R4, RZ, RZ, R26 ;  /* 0x000000ffff047224 */ /* 0x000fe400078e001a */
[----:B------:R-:W-:Y:S02]  /*24ae0*/  IMAD.MOV.U32 R5, RZ, RZ, R27 ;  /* 0x000000ffff057224 */ /* 0x000fe400078e001b */
[----:B------:R-:W-:-:S03]  /*24af0*/  IMAD.X R20, R20, 0x1, R0, P4 ;  /* 0x0000000114147824 */ /* 0x000fc600020e0600 */
[----:B------:R1:W-:Y:S01]  /*24b00*/  LDGSTS.E [R3+0x17a00], [R4.64], P1 ;  /* 0x17a0000004037fae */ /* 0x0003e20008921848 */
[----:B------:R-:W-:-:S03]  /*24b10*/  ISETP.GT.AND P1, PT, R2, 0x66, PT ;  /* 0x000000660200780c */ /* 0x000fc60003f24270 */
[----:B------:R-:W-:Y:S04]  /*24b20*/  STL [R1+0x37c], R26 ;  /* 0x00037c1a01007387 */ /* 0x000fe80000100800 */
[----:B------:R-:W-:Y:S01]  /*24b30*/  STL [R1+0x378], R27 ;  /* 0x0003781b01007387 */ /* 0x000fe20000100800 */
[----:B-1----:R-:W-:Y:S02]  /*24b40*/  IMAD.MOV.U32 R4, RZ, RZ, R16 ;  /* 0x000000ffff047224 */ /* 0x002fe400078e0010 */
[----:B------:R-:W-:Y:S01]  /*24b50*/  IMAD.MOV.U32 R5, RZ, RZ, R20 ;  /* 0x000000ffff057224 */ /* 0x000fe200078e0014 */
[----:B------:R-:W-:Y:S01]  /*24b60*/  IADD3 R19, P3, R19, R202, RZ ;  /* 0x000000ca13137210 */ /* 0x000fe20007f7e0ff */
[----:B------:R-:W-:Y:S03]  /*24b70*/  STL [R1+0x3b4], R16 ;  /* 0x0003b41001007387 */ /* 0x000fe60000100800 */
[----:B------:R-:W-:Y:S01]  /*24b80*/  IADD3.X R25, R25, R0, RZ, P3, !PT ;  /* 0x0000000019197210 */ /* 0x000fe20001ffe4ff */
[----:B------:R1:W-:Y:S04]  /*24b90*/  LDGSTS.E [R3+0x18800], [R4.64], P2 ;  /* 0x1880000004037fae */ /* 0x0003e80009121848 */
[----:B------:R3:W-:Y:S01]  /*24ba0*/  STL [R1+0x3b0], R20 ;  /* 0x0003b01401007387 */ /* 0x0007e20000100800 */
[----:B------:R-:W-:-:S02]  /*24bb0*/  IADD3 R7, P4, R7, R202, RZ ;  /* 0x000000ca07077210 */ /* 0x000fc40007f9e0ff */
[----:B-1----:R-:W-:Y:S01]  /*24bc0*/  SEL R4, RZ, 0x4, !P1 ;  /* 0x00000004ff047807 */ /* 0x002fe20004800000 */
[----:B---3--:R-:W3:Y:S01]  /*24bd0*/  LDL.LU R20, [R1+0x43c] ;  /* 0x00043c0001147983 */ /* 0x008ee20000300800 */
[----:B------:R-:W-:Y:S02]  /*24be0*/  IMAD.MOV.U32 R5, RZ, RZ, R25 ;  /* 0x000000ffff057224 */ /* 0x000fe400078e0019 */
[----:B------:R-:W-:Y:S01]  /*24bf0*/  SEL R4, R4, RZ, !P0 ;  /* 0x000000ff04047207 */ /* 0x000fe20004000000 */
[----:B------:R-:W3:Y:S01]  /*24c00*/  LDL.LU R16, [R1+0x474] ;  /* 0x0004740001107983 */ /* 0x000ee20000300800 */
[----:B------:R-:W-:-:S03]  /*24c10*/  IMAD.X R24, R24, 0x1, R0, P4 ;  /* 0x0000000118187824 */ /* 0x000fc600020e0600 */
[----:B------:R-:W-:Y:S04]  /*24c20*/  STL [R1+0x3bc], R19 ;  /* 0x0003bc1301007387 */ /* 0x000fe80000100800 */
[----:B------:R1:W-:Y:S01]  /*24c30*/  STL [R1+0x3b8], R25 ;  /* 0x0003b81901007387 */ /* 0x0003e20000100800 */
[----:B------:R-:W-:-:S03]  /*24c40*/  ISETP.NE.U32.AND P1, PT, R4, RZ, PT ;  /* 0x000000ff0400720c */ /* 0x000fc60003f25070 */
[----:B------:R1:W-:Y:S01]  /*24c50*/  STL [R1+0x3f4], R7 ;  /* 0x0003f40701007387 */ /* 0x0003e20000100800 */
[----:B------:R-:W-:-:S03]  /*24c60*/  IMAD.MOV.U32 R4, RZ, RZ, R19 ;  /* 0x000000ffff047224 */ /* 0x000fc600078e0013 */
[----:B-1----:R-:W3:Y:S04]  /*24c70*/  LDL.LU R25, [R1+0x438] ;  /* 0x0004380001197983 */ /* 0x002ee80000300800 */
[----:B------:R-:W-:Y:S04]  /*24c80*/  STL [R1+0x3f0], R24 ;  /* 0x0003f01801007387 */ /* 0x000fe80000100800 */
[----:B------:R-:W3:Y:S04]  /*24c90*/  LDL.LU R19, [R1+0x470] ;  /* 0x0004700001137983 */ /* 0x000ee80000300800 */
[----:B------:R1:W-:Y:S01]  /*24ca0*/  LDGSTS.E [R3+0x18a00], [R4.64], P2 ;  /* 0x18a0000004037fae */ /* 0x0003e20009121848 */
[----:B------:R-:W-:-:S03]  /*24cb0*/  ISETP.GT.AND P2, PT, R2, 0x6a, PT ;  /* 0x0000006a0200780c */ /* 0x000fc60003f44270 */
[----:B------:R-:W3:Y:S01]  /*24cc0*/  LDL.LU R26, [R1+0x47c] ;  /* 0x00047c00011a7983 */ /* 0x000ee20000300800 */
[----:B-1----:R-:W-:Y:S02]  /*24cd0*/  IMAD.MOV.U32 R4, RZ, RZ, R7 ;  /* 0x000000ffff047224 */ /* 0x002fe400078e0007 */
[----:B------:R-:W-:Y:S01]  /*24ce0*/  IMAD.MOV.U32 R5, RZ, RZ, R24 ;  /* 0x000000ffff057224 */ /* 0x000fe200078e0018 */
[----:B------:R-:W3:Y:S04]  /*24cf0*/  LDL.LU R7, [R1+0x4b4] ;  /* 0x0004b40001077983 */ /* 0x000ee80000300800 */
[----:B------:R1:W-:Y:S02]  /*24d00*/  LDGSTS.E [R3+0x19800], [R4.64], P1 ;  /* 0x1980000004037fae */ /* 0x0003e40008921848 */
[----:B-1----:R-:W-:-:S04]  /*24d10*/  SEL R4, RZ, 0x4, !P2 ;  /* 0x00000004ff047807 */ /* 0x002fc80005000000 */
[----:B------:R-:W-:-:S04]  /*24d20*/  SEL R4, R4, RZ, !P0 ;  /* 0x000000ff04047207 */ /* 0x000fc80004000000 */
[----:B------:R-:W-:Y:S02]  /*24d30*/  ISETP.NE.U32.AND P2, PT, R4, RZ, PT ;  /* 0x000000ff0400720c */ /* 0x000fe40003f45070 */
[----:B--2---:R-:W-:-:S05]  /*24d40*/  IADD3 R18, P3, R18, R202, RZ ;  /* 0x000000ca12127210 */ /* 0x004fca0007f7e0ff */
[----:B----4-:R-:W-:Y:S01]  /*24d50*/  IMAD.X R23, R23, 0x1, R0, P3 ;  /* 0x0000000117177824 */ /* 0x010fe200018e0600 */
[----:B-----5:R-:W-:Y:S01]  /*24d60*/  IADD3 R21, P4, R21, R202, RZ ;  /* 0x000000ca15157210 */ /* 0x020fe20007f9e0ff */
[----:B------:R1:W-:Y:S04]  /*24d70*/  STL [R1+0x3fc], R18 ;  /* 0x0003fc1201007387 */ /* 0x0003e80000100800 */
[----:B------:R2:W-:Y:S01]  /*24d80*/  STL [R1+0x3f8], R23 ;  /* 0x0003f81701007387 */ /* 0x0005e20000100800 */
[----:B------:R-:W-:-:S03]  /*24d90*/  IADD3.X R22, R22, R0, RZ, P4, !PT ;  /* 0x0000000016167210 */ /* 0x000fc600027fe4ff */
[----:B------:R4:W-:Y:S04]  /*24da0*/  STL [R1+0x434], R21 ;  /* 0x0004341501007387 */ /* 0x0009e80000100800 */
[----:B------:R-:W5:Y:S01]  /*24db0*/  LDL.LU R27, [R1+0x478] ;  /* 0x00047800011b7983 */ /* 0x000f620000300800 */
[----:B------:R-:W-:-:S03]  /*24dc0*/  IMAD.MOV.U32 R4, RZ, RZ, R18 ;  /* 0x000000ffff047224 */ /* 0x000fc600078e0012 */
[----:B------:R4:W-:Y:S04]  /*24dd0*/  STL [R1+0x430], R22 ;  /* 0x0004301601007387 */ /* 0x0009e80000100800 */
[----:B-1----:R-:W5:Y:S01]  /*24de0*/  LDL.LU R18, [R1+0x4b0] ;  /* 0x0004b00001127983 */ /* 0x002f620000300800 */
[----:B------:R-:W-:-:S03]  /*24df0*/  IMAD.MOV.U32 R5, RZ, RZ, R23 ;  /* 0x000000ffff057224 */ /* 0x000fc600078e0017 */
[----:B--2---:R-:W2:Y:S04]  /*24e00*/  LDL.LU R23, [R1+0x4b8] ;  /* 0x0004b80001177983 */ /* 0x004ea80000300800 */
[----:B------:R1:W-:Y:S02]  /*24e10*/  LDGSTS.E [R3+0x19a00], [R4.64], P1 ;  /* 0x19a0000004037fae */ /* 0x0003e40008921848 */
[----:B-1----:R-:W-:Y:S02]  /*24e20*/  IMAD.MOV.U32 R4, RZ, RZ, R21 ;  /* 0x000000ffff047224 */ /* 0x002fe400078e0015 */
[----:B----4-:R-:W4:Y:S01]  /*24e30*/  LDL.LU R21, [R1+0x4bc] ;  /* 0x0004bc0001157983 */ /* 0x010f220000300800 */
[----:B------:R-:W-:-:S03]  /*24e40*/  IMAD.MOV.U32 R5, RZ, RZ, R22 ;  /* 0x000000ffff057224 */ /* 0x000fc600078e0016 */
[----:B------:R-:W2:Y:S04]  /*24e50*/  LDL.LU R24, [R1+0x4f0] ;  /* 0x0004f00001187983 */ /* 0x000ea80000300800 */
[----:B------:R-:W2:Y:S01]  /*24e60*/  LDL.LU R22, [R1+0x4f4] ;  /* 0x0004f40001167983 */ /* 0x000ea20000300800 */
[----:B------:R-:W-:-:S03]  /*24e70*/  ISETP.GT.AND P1, PT, R2, 0x6e, PT ;  /* 0x0000006e0200780c */ /* 0x000fc60003f24270 */
[----:B------:R1:W-:Y:S02]  /*24e80*/  LDGSTS.E [R3+0x1a800], [R4.64], P2 ;  /* 0x1a80000004037fae */ /* 0x0003e40009121848 */
[----:B-1----:R-:W-:Y:S02]  /*24e90*/  SEL R4, RZ, 0x4, !P1 ;  /* 0x00000004ff047807 */ /* 0x002fe40004800000 */
[-C--:B---3--:R-:W-:Y:S02]  /*24ea0*/  IADD3 R20, P3, R20, R202.reuse, RZ ;  /* 0x000000ca14147210 */ /* 0x088fe40007f7e0ff */
[----:B------:R-:W-:Y:S02]  /*24eb0*/  SEL R4, R4, RZ, !P0 ;  /* 0x000000ff04047207 */ /* 0x000fe40004000000 */
[----:B------:R-:W-:Y:S02]  /*24ec0*/  IADD3 R16, P4, R16, R202, RZ ;  /* 0x000000ca10107210 */ /* 0x000fe40007f9e0ff */
[----:B------:R-:W-:-:S02]  /*24ed0*/  ISETP.NE.U32.AND P1, PT, R4, RZ, PT ;  /* 0x000000ff0400720c */ /* 0x000fc40003f25070 */
[----:B------:R-:W-:Y:S01]  /*24ee0*/  MOV R4, R20 ;  /* 0x0000001400047202 */ /* 0x000fe20000000f00 */
[----:B------:R-:W-:Y:S01]  /*24ef0*/  STL [R1+0x43c], R20 ;  /* 0x00043c1401007387 */ /* 0x000fe20000100800 */
[----:B------:R-:W-:-:S04]  /*24f00*/  IMAD.X R25, R25, 0x1, R0, P3 ;  /* 0x0000000119197824 */ /* 0x000fc800018e0600 */
[----:B------:R-:W-:Y:S02]  /*24f10*/  IMAD.MOV.U32 R5, RZ, RZ, R25 ;  /* 0x000000ffff057224 */ /* 0x000fe400078e0019 */
[----:B------:R-:W-:-:S03]  /*24f20*/  IMAD.X R19, R19, 0x1, R0, P4 ;  /* 0x0000000113137824 */ /* 0x000fc600020e0600 */
[----:B------:R1:W-:Y:S01]  /*24f30*/  LDGSTS.E [R3+0x1aa00], [R4.64], P2 ;  /* 0x1aa0000004037fae */ /* 0x0003e20009121848 */
[----:B------:R-:W-:-:S03]  /*24f40*/  ISETP.GT.AND P2, PT, R2, 0x72, PT ;  /* 0x000000720200780c */ /* 0x000fc60003f44270 */
[----:B------:R3:W-:Y:S01]  /*24f50*/  STL [R1+0x438], R25 ;  /* 0x0004381901007387 */ /* 0x0007e20000100800 */
[----:B------:R-:W-:-:S03]  /*24f60*/  IADD3 R26, P3, R26, R202, RZ ;  /* 0x000000ca1a1a7210 */ /* 0x000fc60007f7e0ff */
[----:B------:R-:W-:Y:S01]  /*24f70*/  STL [R1+0x474], R16 ;  /* 0x0004741001007387 */ /* 0x000fe20000100800 */
[----:B-1----:R-:W-:Y:S02]  /*24f80*/  IMAD.MOV.U32 R4, RZ, RZ, R16 ;  /* 0x000000ffff047224 */ /* 0x002fe400078e0010 */
[----:B------:R-:W-:Y:S01]  /*24f90*/  IMAD.MOV.U32 R5, RZ, RZ, R19 ;  /* 0x000000ffff057224 */ /* 0x000fe200078e0013 */
[----:B------:R1:W-:Y:S04]  /*24fa0*/  STL [R1+0x470], R19 ;  /* 0x0004701301007387 */ /* 0x0003e80000100800 */
[----:B------:R1:W-:Y:S04]  /*24fb0*/  LDGSTS.E [R3+0x1b800], [R4.64], P1 ;  /* 0x1b80000004037fae */ /* 0x0003e80008921848 */
[----:B---3--:R-:W3:Y:S04]  /*24fc0*/  LDL.LU R25, [R1+0x4f8] ;  /* 0x0004f80001197983 */ /* 0x008ee80000300800 */
[----:B------:R-:W3:Y:S01]  /*24fd0*/  LDL.LU R20, [R1+0x4fc] ;  /* 0x0004fc0001147983 */ /* 0x000ee20000300800 */
[----:B-1----:R-:W-:-:S03]  /*24fe0*/  SEL R4, RZ, 0x4, !P2 ;  /* 0x00000004ff047807 */ /* 0x002fc60005000000 */
[----:B------:R-:W3:Y:S01]  /*24ff0*/  LDL.LU R19, [R1+0x530] ;  /* 0x0005300001137983 */ /* 0x000ee20000300800 */
[----:B------:R-:W-:Y:S02]  /*25000*/  IADD3 R7, P4, R7, R202, RZ ;  /* 0x000000ca07077210 */ /* 0x000fe40007f9e0ff */
[----:B------:R-:W-:Y:S01]  /*25010*/  SEL R4, R4, RZ, !P0 ;  /* 0x000000ff04047207 */ /* 0x000fe20004000000 */
[----:B------:R-:W3:Y:S03]  /*25020*/  LDL.LU R16, [R1+0x534] ;  /* 0x0005340001107983 */ /* 0x000ee60000300800 */
[----:B------:R-:W-:Y:S01]  /*25030*/  ISETP.NE.U32.AND P2, PT, R4, RZ, PT ;  /* 0x000000ff0400720c */ /* 0x000fe20003f45070 */
[----:B------:R-:W-:Y:S01]  /*25040*/  IMAD.MOV.U32 R4, RZ, RZ, R26 ;  /* 0x000000ffff047224 */ /* 0x000fe200078e001a */
[----:B------:R-:W-:Y:S01]  /*25050*/  STL [R1+0x47c], R26 ;  /* 0x00047c1a01007387 */ /* 0x000fe20000100800 */
[----:B-----5:R-:W-:-:S05]  /*25060*/  IMAD.X R27, R27, 0x1, R0, P3 ;  /* 0x000000011b1b7824 */ /* 0x020fca00018e0600 */
[----:B------:R-:W-:Y:S01]  /*25070*/  MOV R5, R27 ;  /* 0x0000001b00057202 */ /* 0x000fe20000000f00 */
[----:B------:R-:W-:Y:S01]  /*25080*/  IMAD.X R18, R18, 0x1, R0, P4 ;  /* 0x0000000112127824 */ /* 0x000fe200020e0600 */
[----:B------:R-:W-:Y:S04]  /*25090*/  STL [R1+0x478], R27 ;  /* 0x0004781b01007387 */ /* 0x000fe80000100800 */
        /* <DEDUP_REMOVED lines=8> */
[----:B----4-:R-:W-:-:S03]  /*25120*/  IADD3 R21, P3, R21, R202, RZ ;  /* 0x000000ca15157210 */ /* 0x010fc60007f7e0ff */
[----:B------:R1:W-:Y:S01]  /*25130*/  LDGSTS.E [R3+0x1c800], [R4.64], P2 ;  /* 0x1c80000004037fae */ /* 0x0003e20009121848 */
[----:B--2---:R-:W-:Y:S01]  /*25140*/  IADD3 R22, P4, R22, R202, RZ ;  /* 0x000000ca16167210 */ /* 0x004fe20007f9e0ff */
[--C-:B------:R-:W-:Y:S02]  /*25150*/  IMAD.X R23, R23, 0x1, R0.reuse, P3 ;  /* 0x0000000117177824 */ /* 0x100fe400018e0600 */
[----:B------:R-:W-:Y:S01]  /*25160*/  STL [R1+0x4bc], R21 ;  /* 0x0004bc1501007387 */ /* 0x000fe20000100800 */
[----:B-1----:R-:W-:Y:S01]  /*25170*/  SEL R4, RZ, 0x4, !P1 ;  /* 0x00000004ff047807 */ /* 0x002fe20004800000 */
[----:B------:R-:W-:-:S03]  /*25180*/  IMAD.X R24, R24, 0x1, R0, P4 ;  /* 0x0000000118187824 */ /* 0x000fc600020e0600 */
[----:B------:R-:W-:Y:S01]  /*25190*/  SEL R4, R4, RZ, !P0 ;  /* 0x000000ff04047207 */ /* 0x000fe20004000000 */
[----:B------:R1:W-:Y:S01]  /*251a0*/  STL [R1+0x4b8], R23 ;  /* 0x0004b81701007387 */ /* 0x0003e20000100800 */
[----:B------:R-:W-:Y:S02]  /*251b0*/  IMAD.MOV.U32 R5, RZ, RZ, R23 ;  /* 0x000000ffff057224 */ /* 0x000fe400078e0017 */
[----:B------:R-:W-:Y:S01]  /*251c0*/  ISETP.NE.U32.AND P1, PT, R4, RZ, PT ;  /* 0x000000ff0400720c */ /* 0x000fe20003f25070 */
[----:B------:R-:W-:Y:S01]  /*251d0*/  IMAD.MOV.U32 R4, RZ, RZ, R21 ;  /* 0x000000ffff047224 */ /* 0x000fe200078e0015 */
[----:B------:R-:W-:Y:S04]  /*251e0*/  STL [R1+0x4f4], R22 ;  /* 0x0004f41601007387 */ /* 0x000fe80000100800 */
[----:B------:R2:W-:Y:S04]  /*251f0*/  LDGSTS.E [R3+0x1ca00], [R4.64], P2 ;  /* 0x1ca0000004037fae */ /* 0x0005e80009121848 */
[----:B-1----:R-:W4:Y:S04]  /*25200*/  LDL.LU R23, [R1+0x574] ;  /* 0x0005740001177983 */ /* 0x002f280000300800 */
[----:B------:R1:W-:Y:S04]  /*25210*/  STL [R1+0x4f0], R24 ;  /* 0x0004f01801007387 */ /* 0x0003e80000100800 */
[----:B------:R-:W4:Y:S01]  /*25220*/  LDL.LU R21, [R1+0x57c] ;  /* 0x00057c0001157983 */ /* 0x000f220000300800 */
[----:B--2---:R-:W-:Y:S01]  /*25230*/  IMAD.MOV.U32 R5, RZ, RZ, R24 ;  /* 0x000000ffff057224 */ /* 0x004fe200078e0018 */
[----:B------:R-:W-:-:S02]  /*25240*/  MOV R4, R22 ;  /* 0x0000001600047202 */ /* 0x000fc40000000f00 */
[----:B-1----:R-:W2:Y:S04]  /*25250*/  LDL.LU R24, [R1+0x570] ;  /* 0x0005700001187983 */ /* 0x002ea80000300800 */
[----:B------:R-:W2:Y:S01]  /*25260*/  LDL.LU R22, [R1+0x578] ;  /* 0x0005780001167983 */ /* 0x000ea20000300800 */
[----:B------:R-:W-:-:S03]  /*25270*/  ISETP.GT.AND P2, PT, R2, 0x7a, PT ;  /* 0x0000007a0200780c */ /* 0x000fc60003f44270 */
[----:B------:R1:W-:Y:S02]  /*25280*/  LDGSTS.E [R3+0x1d800], [R4.64], P1 ;  /* 0x1d80000004037fae */ /* 0x0003e40008921848 */
[----:B-1----:R-:W-:-:S04]  /*25290*/  SEL R4, RZ, 0x4, !P2 ;  /* 0x00000004ff047807 */ /* 0x002fc80005000000 */
[----:B------:R-:W-:Y:S02]  /*252a0*/  SEL R4, R4, RZ, !P0 ;  /* 0x000000ff04047207 */ /* 0x000fe40004000000 */
[----:B---3--:R-:W-:Y:S02]  /*252b0*/  IADD3 R20, P3, R20, R202, RZ ;  /* 0x000000ca14147210 */ /* 0x008fe40007f7e0ff */
[----:B------:R-:W-:-:S03]  /*252c0*/  ISETP.NE.U32.AND P2, PT, R4, RZ, PT ;  /* 0x000000ff0400720c */ /* 0x000fc60003f45070 */
[----:B------:R-:W-:Y:S01]  /*252d0*/  IMAD.X R25, R25, 0x1, R0, P3 ;  /* 0x0000000119197824 */ /* 0x000fe200018e0600 */
[----:B------:R-:W-:Y:S01]  /*252e0*/  IADD3 R16, P4, R16, R202, RZ ;  /* 0x000000ca10107210 */ /* 0x000fe20007f9e0ff */
[----:B------:R-:W-:Y:S02]  /*252f0*/  IMAD.MOV.U32 R4, RZ, RZ, R20 ;  /* 0x000000ffff047224 */ /* 0x000fe400078e0014 */
[----:B------:R-:W-:Y:S02]  /*25300*/  IMAD.MOV.U32 R5, RZ, RZ, R25 ;  /* 0x000000ffff057224 */ /* 0x000fe400078e0019 */
[----:B------:R-:W-:Y:S01]  /*25310*/  IMAD.X R19, R19, 0x1, R0, P4 ;  /* 0x0000000113137824 */ /* 0x000fe200020e0600 */
[----:B------:R-:W-:Y:S04]  /*25320*/  STL [R1+0x4fc], R20 ;  /* 0x0004fc1401007387 */ /* 0x000fe80000100800 */
[----:B------:R1:W-:Y:S01]  /*25330*/  LDGSTS.E [R3+0x1da00], [R4.64], P1 ;  /* 0x1da0000004037fae */ /* 0x0003e20008921848 */
[----:B------:R-:W-:-:S03]  /*25340*/  ISETP.GT.AND P1, PT, R2, 0x7e, PT ;  /* 0x0000007e0200780c */ /* 0x000fc60003f24270 */
[----:B------:R-:W-:Y:S04]  /*25350*/  STL [R1+0x4f8], R25 ;  /* 0x0004f81901007387 */ /* 0x000fe80000100800 */
[----:B------:R-:W-:Y:S01]  /*25360*/  STL [R1+0x534], R16 ;  /* 0x0005341001007387 */ /* 0x000fe20000100800 */
[----:B-1----:R-:W-:Y:S01]  /*25370*/  IMAD.MOV.U32 R4, RZ, RZ, R16 ;  /* 0x000000ffff047224 */ /* 0x002fe200078e0010 */
[----:B------:R-:W-:Y:S02]  /*25380*/  MOV R5, R19 ;  /* 0x0000001300057202 */ /* 0x000fe40000000f00 */
[----:B------:R1:W-:Y:S04]  /*25390*/  STL [R1+0x530], R19 ;  /* 0x0005301301007387 */ /* 0x0003e80000100800 */
[----:B------:R3:W-:Y:S04]  /*253a0*/  LDGSTS.E [R3+0x1e800], [R4.64], P2 ;  /* 0x1e80000004037fae */ /* 0x0007e80009121848 */
[----:B-1----:R-:W2:Y:S04]  /*253b0*/  LDL.LU R19, [R1+0x910] ;  /* 0x0009100001137983 */ /* 0x002ea80000300800 */
[----:B------:R-:W2:Y:S01]  /*253c0*/  LDL.LU R16, [R1+0x91c] ;  /* 0x00091c0001107983 */ /* 0x000ea20000300800 */
[----:B---3--:R-:W-:-:S04]  /*253d0*/  SEL R4, RZ, 0x4, !P1 ;  /* 0x00000004ff047807 */ /* 0x008fc80004800000 */
[----:B------:R-:W-:-:S04]  /*253e0*/  SEL R4, R4, RZ, !P0 ;  /* 0x000000ff04047207 */ /* 0x000fc80004000000 */
[----:B------:R-:W-:Y:S02]  /*253f0*/  ISETP.NE.U32.AND P1, PT, R4, RZ, PT ;  /* 0x000000ff0400720c */ /* 0x000fe40003f25070 */
[----:B-----5:R-:W-:-:S05]  /*25400*/  IADD3 R7, P3, R7, R202, RZ ;  /* 0x000000ca07077210 */ /* 0x020fca0007f7e0ff */
[----:B------:R-:W-:Y:S01]  /*25410*/  IMAD.X R18, R18, 0x1, R0, P3 ;  /* 0x0000000112127824 */ /* 0x000fe200018e0600 */
[----:B------:R-:W-:Y:S03]  /*25420*/  STL [R1+0x53c], R7 ;  /* 0x00053c0701007387 */ /* 0x000fe60000100800 */
[----:B------:R-:W-:Y:S01]  /*25430*/  IMAD.MOV.U32 R5, RZ, RZ, R18 ;  /* 0x000000ffff057224 */ /* 0x000fe200078e0012 */
[----:B------:R1:W-:Y:S01]  /*25440*/  STL [R1+0x538], R18 ;  /* 0x0005381201007387 */ /* 0x0003e20000100800 */
[----:B------:R-:W-:-:S03]  /*25450*/  IMAD.MOV.U32 R4, RZ, RZ, R7 ;  /* 0x000000ffff047224 */ /* 0x000fc600078e0007 */
[----:B------:R-:W3:Y:S04]  /*25460*/  LDL.LU R20, [R1+0x908] ;  /* 0x0009080001147983 */ /* 0x000ee80000300800 */
[----:B------:R5:W-:Y:S04]  /*25470*/  LDGSTS.E [R3+0x1ea00], [R4.64], P2 ;  /* 0x1ea0000004037fae */ /* 0x000be80009121848 */
[----:B-1----:R-:W3:Y:S04]  /*25480*/  LDL.LU R18, [R1+0x914] ;  /* 0x0009140001127983 */ /* 0x002ee80000300800 */
[----:B------:R-:W3:Y:S04]  /*25490*/  LDL.LU R26, [R1+0x8d0] ;  /* 0x0008d000011a7983 */ /* 0x000ee80000300800 */
[----:B------:R-:W3:Y:S01]  /*254a0*/  LDL.LU R7, [R1+0x8dc] ;  /* 0x0008dc0001077983 */ /* 0x000ee20000300800 */
[----:B----4-:R-:W-:-:S02]  /*254b0*/  IADD3 R23, P2, R23, R202, RZ ;  /* 0x000000ca17177210 */ /* 0x010fc40007f5e0ff */
[----:B------:R-:W-:-:S03]  /*254c0*/  IADD3 R21, P3, R21, R202, RZ ;  /* 0x000000ca15157210 */ /* 0x000fc60007f7e0ff */
[----:B------:R-:W-:Y:S01]  /*254d0*/  STL [R1+0x574], R23 ;  /* 0x0005741701007387 */ /* 0x000fe20000100800 */
[--C-:B--2---:R-:W-:Y:S02]  /*254e0*/  IMAD.X R24, R24, 0x1, R0.reuse, P2 ;  /* 0x0000000118187824 */ /* 0x104fe400010e0600 */
[----:B------:R-:W-:-:S03]  /*254f0*/  IMAD.X R22, R22, 0x1, R0, P3 ;  /* 0x0000000116167824 */ /* 0x000fc600018e0600 */
[----:B------:R1:W-:Y:S01]  /*25500*/  STL [R1+0x570], R24 ;  /* 0x0005701801007387 */ /* 0x0003e20000100800 */
[----:B-----5:R-:W-:Y:S01]  /*25510*/  IMAD.MOV.U32 R4, RZ, RZ, R23 ;  /* 0x000000ffff047224 */ /* 0x020fe200078e0017 */
[----:B------:R-:W-:Y:S02]  /*25520*/  MOV R5, R24 ;  /* 0x0000001800057202 */ /* 0x000fe40000000f00 */
[----:B------:R-:W-:Y:S04]  /*25530*/  STL [R1+0x57c], R21 ;  /* 0x00057c1501007387 */ /* 0x000fe80000100800 */
[----:B------:R2:W-:Y:S04]  /*25540*/  STL [R1+0x578], R22 ;  /* 0x0005781601007387 */ /* 0x0005e80000100800 */
[----:B-1----:R-:W4:Y:S04]  /*25550*/  LDL.LU R24, [R1+0x8c8] ;  /* 0x0008c80001187983 */ /* 0x002f280000300800 */
[----:B------:R-:W5:Y:S04]  /*25560*/  LDL.LU R23, [R1+0x8d4] ;  /* 0x0008d40001177983 */ /* 0x000f680000300800 */
[----:B------:R1:W-:Y:S02]  /*25570*/  LDGSTS.E [R3+0x1f800], [R4.64], P1 ;  /* 0x1f80000004037fae */ /* 0x0003e40008921848 */
[----:B-1----:R-:W-:-:S02]  /*25580*/  IMAD.MOV.U32 R5, RZ, RZ, R22 ;  /* 0x000000ffff057224 */ /* 0x002fc400078e0016 */
[----:B------:R-:W-:Y:S01]  /*25590*/  IMAD.MOV.U32 R4, RZ, RZ, R21 ;  /* 0x000000ffff047224 */ /* 0x000fe200078e0015 */
[----:B--2---:R-:W4:Y:S04]  /*255a0*/  LDL.LU R22, [R1+0x890] ;  /* 0x0008900001167983 */ /* 0x004f280000300800 */
[----:B------:R-:W4:Y:S04]  /*255b0*/  LDL.LU R21, [R1+0x89c] ;  /* 0x00089c0001157983 */ /* 0x000f280000300800 */
[----:B------:R1:W-:Y:S01]  /*255c0*/  LDGSTS.E [R3+0x1fa00], [R4.64], P1 ;  /* 0x1fa0000004037fae */ /* 0x0003e20008921848 */
[----:B------:R-:W-:-:S04]  /*255d0*/  ISETP.GT.AND P1, PT, R2, 0x3, PT ;  /* 0x000000030200780c */ /* 0x000fc80003f24270 */
[----:B-1----:R-:W-:-:S04]  /*255e0*/  SEL R3, RZ, 0x4, !P1 ;  /* 0x00000004ff037807 */ /* 0x002fc80004800000 */
[----:B------:R-:W-:-:S04]  /*255f0*/  SEL R3, R3, RZ, !P0 ;  /* 0x000000ff03037207 */ /* 0x000fc80004000000 */
[----:B------:R-:W-:Y:S01]  /*25600*/  ISETP.NE.U32.AND P2, PT, R3, RZ, PT ;  /* 0x000000ff0300720c */ /* 0x000fe20003f45070 */
[----:B------:R-:W-:Y:S01]  /*25610*/  IMAD.U32 R3, RZ, RZ, UR5 ;  /* 0x00000005ff037e24 */ /* 0x000fe2000f8e00ff */
[----:B------:R-:W-:Y:S02]  /*25620*/  LOP3.LUT R25, R203, 0x60, RZ, 0x3c, !PT ;  /* 0x00000060cb197812 */ /* 0x000fe400078e3cff */
[----:B------:R-:W-:-:S05]  /*25630*/  IADD3 R16, P1, R16, R202, RZ ;  /* 0x000000ca10107210 */ /* 0x000fca0007f3e0ff */
[----:B------:R-:W-:Y:S02]  /*25640*/  IMAD.X R19, R19, 0x1, R0, P1 ;  /* 0x0000000113137824 */ /* 0x000fe400008e0600 */
[----:B------:R-:W-:Y:S02]  /*25650*/  IMAD R3, R3, 0x20000, R25 ;  /* 0x0002000003037824 */ /* 0x000fe400078e0219 */
[----:B------:R-:W-:Y:S01]  /*25660*/  IMAD.MOV.U32 R4, RZ, RZ, R16 ;  /* 0x000000ffff047224 */ /* 0x000fe200078e0010 */
[----:B------:R-:W-:Y:S02]  /*25670*/  MOV R5, R19 ;  /* 0x0000001300057202 */ /* 0x000fe40000000f00 */
[----:B------:R-:W-:Y:S01]  /*25680*/  ISETP.GT.AND P1, PT, R2, 0x7, PT ;  /* 0x000000070200780c */ /* 0x000fe20003f24270 */
[----:B------:R-:W-:Y:S04]  /*25690*/  STL [R1+0x91c], R16 ;  /* 0x00091c1001007387 */ /* 0x000fe80000100800 */
[----:B------:R1:W-:Y:S04]  /*256a0*/  STL [R1+0x910], R19 ;  /* 0x0009101301007387 */ /* 0x0003e80000100800 */
[----:B------:R1:W-:Y:S04]  /*256b0*/  LDGSTS.E [R3+0xc00], [R4.64], P2 ;  /* 0x00c0000004037fae */ /* 0x0003e80009121848 */
[----:B-1----:R-:W4:Y:S04]  /*256c0*/  LDL.LU R19, [R1+0x894] ;  /* 0x0008940001137983 */ /* 0x002f280000300800 */
[----:B------:R-:W4:Y:S01]  /*256d0*/  LDL.LU R16, [R1+0x85c] ;  /* 0x00085c0001107983 */ /* 0x000f220000300800 */
[----:B------:R-:W-:-:S04]  /*256e0*/  SEL R4, RZ, 0x4, !P1 ;  /* 0x00000004ff047807 */ /* 0x000fc80004800000 */
[----:B------:R-:W-:-:S04]  /*256f0*/  SEL R4, R4, RZ, !P0 ;  /* 0x000000ff04047207 */ /* 0x000fc80004000000 */
[----:B------:R-:W-:Y:S02]  /*25700*/  ISETP.NE.U32.AND P1, PT, R4, RZ, PT ;  /* 0x000000ff0400720c */ /* 0x000fe40003f25070 */
[----:B---3--:R-:W-:-:S05]  /*25710*/  IADD3 R18, P3, R18, R202, RZ ;  /* 0x000000ca12127210 */ /* 0x008fca0007f7e0ff */
[----:B------:R-:W-:Y:S01]  /*25720*/  IMAD.X R20, R20, 0x1, R0, P3 ;  /* 0x0000000114147824 */ /* 0x000fe200018e0600 */
[----:B------:R-:W-:Y:S01]  /*25730*/  IADD3 R7, P4, R7, R202, RZ ;  /* 0x000000ca07077210 */ /* 0x000fe20007f9e0ff */
[----:B------:R-:W-:Y:S02]  /*25740*/  STL [R1+0x914], R18 ;  /* 0x0009141201007387 */ /* 0x000fe40000100800 */
[----:B------:R-:W-:Y:S02]  /*25750*/  IMAD.MOV.U32 R5, RZ, RZ, R20 ;  /* 0x000000ffff057224 */ /* 0x000fe400078e0014 */
[----:B------:R1:W-:Y:S01]  /*25760*/  STL [R1+0x908], R20 ;  /* 0x0009081401007387 */ /* 0x0003e20000100800 */
[----:B------:R-:W-:-:S03]  /*25770*/  IMAD.X R26, R26, 0x1, R0, P4 ;  /* 0x000000011a1a7824 */ /* 0x000fc600020e0600 */
[----:B------:R3:W-:Y:S01]  /*25780*/  STL [R1+0x8dc], R7 ;  /* 0x0008dc0701007387 */ /* 0x0007e20000100800 */
[----:B------:R-:W-:-:S03]  /*25790*/  IMAD.MOV.U32 R4, RZ, RZ, R18 ;  /* 0x000000ffff047224 */ /* 0x000fc600078e0012 */
[----:B-1----:R-:W2:Y:S04]  /*257a0*/  LDL.LU R20, [R1+0x888] ;  /* 0x0008880001147983 */ /* 0x002ea80000300800 */
[----:B------:R1:W-:Y:S04]  /*257b0*/  STL [R1+0x8d0], R26 ;  /* 0x0008d01a01007387 */ /* 0x0003e80000100800 */
[----:B------:R-:W2:Y:S04]  /*257c0*/  LDL.LU R18, [R1+0x850] ;  /* 0x0008500001127983 */ /* 0x000ea80000300800 */
[----:B------:R1:W-:Y:S04]  /*257d0*/  LDGSTS.E [R3+0xe00], [R4.64], P2 ;  /* 0x00e0000004037fae */ /* 0x0003e80009121848 */
[----:B------:R-:W2:Y:S01]  /*257e0*/  LDL.LU R27, [R1+0x854] ;  /* 0x00085400011b7983 */ /* 0x000ea20000300800 */
[----:B-----5:R-:W-:Y:S01]  /*257f0*/  IADD3 R23, P3, R23, R202, RZ ;  /* 0x000000ca17177210 */ /* 0x020fe20007f7e0ff */
[----:B-1----:R-:W-:-:S02]  /*25800*/  IMAD.MOV.U32 R4, RZ, RZ, R7 ;  /* 0x000000ffff047224 */ /* 0x002fc400078e0007 */
[----:B---3--:R-:W3:Y:S01]  /*25810*/  LDL.LU R7, [R1+0x824] ;  /* 0x0008240001077983 */ /* 0x008ee20000300800 */
[----:B----4-:R-:W-:-:S03]  /*25820*/  IADD3.X R24, R24, R0, RZ, P3, !PT ;  /* 0x0000000018187210 */ /* 0x010fc60001ffe4ff */
[----:B------:R-:W-:Y:S04]  /*25830*/  STL [R1+0x8d4], R23 ;  /* 0x0008d41701007387 */ /* 0x000fe80000100800 */
[----:B------:R1:W-:Y:S01]  /*25840*/  STL [R1+0x8c8], R24 ;  /* 0x0008c81801007387 */ /* 0x0003e20000100800 */
[----:B------:R-:W-:Y:S01]  /*25850*/  IMAD.MOV.U32 R5, RZ, RZ, R26 ;  /* 0x000000ffff057224 */ /* 0x000fe200078e001a */
[----:B------:R-:W-:-:S04]  /*25860*/  IADD3 R21, P4, R21, R202, RZ ;  /* 0x000000ca15157210 */ /* 0x000fc80007f9e0ff */
[----:B------:R4:W-:Y:S01]  /*25870*/  LDGSTS.E [R3+0x1c00], [R4.64], P1 ;  /* 0x01c0000004037fae */ /* 0x0009e20008921848 */
[----:B------:R-:W-:-:S03]  /*25880*/  IMAD.X R22, R22, 0x1, R0, P4 ;  /* 0x0000000116167824 */ /* 0x000fc600020e0600 */
[----:B------:R-:W-:Y:S04]  /*25890*/  STL [R1+0x89c], R21 ;  /* 0x00089c1501007387 */ /* 0x000fe80000100800 */
[----:B------:R-:W5:Y:S04]  /*258a0*/  LDL.LU R28, [R1+0x848] ;  /* 0x00084800011c7983 */ /* 0x000f680000300800 */
[----:B------:R1:W-:Y:S04]  /*258b0*/  STL [R1+0x890], R22 ;  /* 0x0008901601007387 */ /* 0x0003e80000100800 */
[----:B------:R-:W5:Y:S01]  /*258c0*/  LDL.LU R26, [R1+0x810] ;  /* 0x00081000011a7983 */ /* 0x000f620000300800 */
[----:B------:R-:W-:-:S04]  /*258d0*/  ISETP.GT.AND P2, PT, R2, 0xb, PT ;  /* 0x0000000b0200780c */ /* 0x000fc80003f44270 */
[----:B----4-:R-:W-:-:S04]  /*258e0*/  SEL R4, RZ, 0x4, !P2 ;  /* 0x00000004ff047807 */ /* 0x010fc80005000000 */
[----:B------:R-:W-:Y:S01]  /*258f0*/  SEL R4, R4, RZ, !P0 ;  /* 0x000000ff04047207 */ /* 0x000fe20004000000 */
[----:B------:R-:W-:Y:S02]  /*25900*/  IMAD.MOV.U32 R5, RZ, RZ, R24 ;  /* 0x000000ffff057224 */ /* 0x000fe400078e0018 */
[----:B-1----:R-:W4:Y:S01]  /*25910*/  LDL.LU R24, [R1+0x7d8] ;  /* 0x0007d80001187983 */ /* 0x002f220000300800 */
[----:B------:R-:W-:Y:S01]  /*25920*/  ISETP.NE.U32.AND P2, PT, R4, RZ, PT ;  /* 0x000000ff0400720c */ /* 0x000fe20003f45070 */
[----:B------:R-:W-:Y:S02]  /*25930*/  IMAD.MOV.U32 R4, RZ, RZ, R23 ;  /* 0x000000ffff047224 */ /* 0x000fe400078e0017 */
[----:B------:R-:W4:Y:S04]  /*25940*/  LDL.LU R23, [R1+0x814] ;  /* 0x0008140001177983 */ /* 0x000f280000300800 */
[----:B------:R1:W-:Y:S01]  /*25950*/  LDGSTS.E [R3+0x1e00], [R4.64], P1 ;  /* 0x01e0000004037fae */ /* 0x0003e20008921848 */
[----:B------:R-:W-:Y:S01]  /*25960*/  ISETP.GT.AND P1, PT, R2, 0xf, PT ;  /* 0x0000000f0200780c */ /* 0x000fe20003f24270 */
[----:B-1----:R-:W-:-:S02]  /*25970*/  IMAD.MOV.U32 R4, RZ, RZ, R21 ;  /* 0x000000ffff047224 */ /* 0x002fc400078e0015 */
[----:B------:R-:W-:Y:S02]  /*25980*/  IMAD.MOV.U32 R5, RZ, RZ, R22 ;  /* 0x000000ffff057224 */ /* 0x000fe400078e0016 */
[----:B------:R-:W4:Y:S04]  /*25990*/  LDL.LU R22, [R1+0x7d0] ;  /* 0x0007d00001167983 */ /* 0x000f280000300800 */
[----:B------:R1:W-:Y:S04]  /*259a0*/  LDGSTS.E [R3+0x2c00], [R4.64], P2 ;  /* 0x02c0000004037fae */ /* 0x0003e80009121848 */
[----:B------:R-:W4:Y:S01]  /*259b0*/  LDL.LU R21, [R1+0x80c] ;  /* 0x00080c0001157983 */ /* 0x000f220000300800 */
[----:B------:R-:W-:-:S02]  /*259c0*/  IADD3 R19, P3, R19, R202, RZ ;  /* 0x000000ca13137210 */ /* 0x000fc40007f7e0ff */
[----:B-1----:R-:W-:-:S04]  /*259d0*/  SEL R4, RZ, 0x4, !P1 ;  /* 0x00000004ff047807 */ /* 0x002fc80004800000 */
[----:B------:R-:W-:Y:S02]  /*259e0*/  SEL R4, R4, RZ, !P0 ;  /* 0x000000ff04047207 */ /* 0x000fe40004000000 */
[----:B------:R-:W-:Y:S02]  /*259f0*/  IADD3 R16, P4, R16, R202, RZ ;  /* 0x000000ca10107210 */ /* 0x000fe40007f9e0ff */
[----:B------:R-:W-:Y:S01]  /*25a00*/  ISETP.NE.U32.AND P1, PT, R4, RZ, PT ;  /* 0x000000ff0400720c */ /* 0x000fe20003f25070 */
[----:B------:R-:W-:Y:S01]  /*25a10*/  IMAD.MOV.U32 R4, RZ, RZ, R19 ;  /* 0x000000ffff047224 */ /* 0x000fe200078e0013 */
[----:B------:R-:W-:Y:S01]  /*25a20*/  STL [R1+0x894], R19 ;  /* 0x0008941301007387 */ /* 0x000fe20000100800 */
[----:B--2---:R-:W-:-:S04]  /*25a30*/  IMAD.X R20, R20, 0x1, R0, P3 ;  /* 0x0000000114147824 */ /* 0x004fc800018e0600 */
[----:B------:R-:W-:Y:S01]  /*25a40*/  IMAD.MOV.U32 R5, RZ, RZ, R20 ;  /* 0x000000ffff057224 */ /* 0x000fe200078e0014 */
[----:B------:R-:W-:-:S04]  /*25a50*/  IADD3.X R18, R18, R0, RZ, P4, !PT ;  /* 0x0000000012127210 */ /* 0x000fc800027fe4ff */
        /* <DEDUP_REMOVED lines=8> */
[----:B------:R1:W-:Y:S04]  /*25ae0*/  LDGSTS.E [R3+0x3c00], [R4.64], P1 ;  /* 0x03c0000004037fae */ /* 0x0003e80008921848 */
[----:B--2---:R-:W2:Y:S04]  /*25af0*/  LDL.LU R20, [R1+0x798] ;  /* 0x0007980001147983 */ /* 0x004ea80000300800 */
[----:B------:R-:W2:Y:S01]  /*25b00*/  LDL.LU R19, [R1+0x7d4] ;  /* 0x0007d40001137983 */ /* 0x000ea20000300800 */
[----:B-1----:R-:W-:-:S03]  /*25b10*/  SEL R4, RZ, 0x4, !P2 ;  /* 0x00000004ff047807 */ /* 0x002fc60005000000 */
[----:B------:R-:W2:Y:S01]  /*25b20*/  LDL.LU R18, [R1+0x790] ;  /* 0x0007900001127983 */ /* 0x000ea20000300800 */
[----:B---3--:R-:W-:Y:S02]  /*25b30*/  IADD3 R7, P4, R7, R202, RZ ;  /* 0x000000ca07077210 */ /* 0x008fe40007f9e0ff */
[----:B------:R-:W-:Y:S01]  /*25b40*/  SEL R4, R4, RZ, !P0 ;  /* 0x000000ff04047207 */ /* 0x000fe20004000000 */
[----:B------:R-:W3:Y:S03]  /*25b50*/  LDL.LU R16, [R1+0x7cc] ;  /* 0x0007cc0001107983 */ /* 0x000ee60000300800 */
[----:B------:R-:W-:Y:S02]  /*25b60*/  ISETP.NE.U32.AND P2, PT, R4, RZ, PT ;  /* 0x000000ff0400720c */ /* 0x000fe40003f45070 */
[----:B------:R-:W-:Y:S01]  /*25b70*/  MOV R4, R27 ;  /* 0x0000001b00047202 */ /* 0x000fe20000000f00 */
[----:B-----5:R-:W-:Y:S01]  /*25b80*/  IMAD.X R28, R28, 0x1, R0, P3 ;  /* 0x000000011c1c7824 */ /* 0x020fe200018e0600 */
[----:B------:R-:W-:Y:S03]  /*25b90*/  STL [R1+0x854], R27 ;  /* 0x0008541b01007387 */ /* 0x000fe60000100800 */
[----:B------:R-:W-:Y:S01]  /*25ba0*/  IMAD.MOV.U32 R5, RZ, RZ, R28 ;  /* 0x000000ffff057224 */ /* 0x000fe200078e001c */
[----:B------:R-:W-:Y:S01]  /*25bb0*/  STL [R1+0x848], R28 ;  /* 0x0008481c01007387 */ /* 0x000fe20000100800 */
[----:B------:R-:W-:-:S03]  /*25bc0*/  IMAD.X R26, R26, 0x1, R0, P4 ;  /* 0x000000011a1a7824 */ /* 0x000fc600020e0600 */
[----:B------:R1:W-:Y:S04]  /*25bd0*/  STL [R1+0x824], R7 ;  /* 0x0008240701007387 */ /* 0x0003e80000100800 */
[----:B------:R5:W-:Y:S04]  /*25be0*/  LDGSTS.E [R3+0x3e00], [R4.64], P1 ;  /* 0x03e0000004037fae */ /* 0x000be80008921848 */
[----:B------:R-:W-:Y:S01]  /*25bf0*/  STL [R1+0x810], R26 ;  /* 0x0008101a01007387 */ /* 0x000fe20000100800 */
[----:B-----5:R-:W-:-:S03]  /*25c00*/  IMAD.MOV.U32 R4, RZ, RZ, R7 ;  /* 0x000000ffff047224 */ /* 0x020fc600078e0007 */
[----:B-1----:R-:W5:Y:S01]  /*25c10*/  LDL.LU R7, [R1+0x794] ;  /* 0x0007940001077983 */ /* 0x002f620000300800 */
[----:B------:R-:W-:Y:S01]  /*25c20*/  IMAD.MOV.U32 R5, RZ, RZ, R26 ;  /* 0x000000ffff057224 */ /* 0x000fe200078e001a */
[----:B------:R-:W-:Y:S02]  /*25c30*/  ISETP.GT.AND P1, PT, R2, 0x17, PT ;  /* 0x000000170200780c */ /* 0x000fe40003f24270 */
[----:B----4-:R-:W-:Y:S02]  /*25c40*/  IADD3 R23, P3, R23, R202, RZ ;  /* 0x000000ca17177210 */ /* 0x010fe40007f7e0ff */
[----:B------:R1:W-:Y:S03]  /*25c50*/  LDGSTS.E [R3+0x4c00], [R4.64], P2 ;  /* 0x04c0000004037fae */ /* 0x0003e60009121848 */
[----:B------:R-:W-:Y:S01]  /*25c60*/  IMAD.X R24, R24, 0x1, R0, P3 ;  /* 0x0000000118187824 */ /* 0x000fe200018e0600 */
[----:B-1----:R-:W-:-:S04]  /*25c70*/  SEL R4, RZ, 0x4, !P1 ;  /* 0x00000004ff047807 */ /* 0x002fc80004800000 */
[----:B------:R-:W-:Y:S02]  /*25c80*/  SEL R4, R4, RZ, !P0 ;  /* 0x000000ff04047207 */ /* 0x000fe40004000000 */
[----:B------:R-:W-:Y:S02]  /*25c90*/  IADD3 R21, P4, R21, R202, RZ ;  /* 0x000000ca15157210 */ /* 0x000fe40007f9e0ff */
[----:B------:R-:W-:Y:S01]  /*25ca0*/  ISETP.NE.U32.AND P1, PT, R4, RZ, PT ;  /* 0x000000ff0400720c */ /* 0x000fe20003f25070 */
[----:B------:R-:W-:Y:S01]  /*25cb0*/  IMAD.MOV.U32 R4, RZ, RZ, R23 ;  /* 0x000000ffff047224 */ /* 0x000fe200078e0017 */
[----:B------:R-:W-:Y:S01]  /*25cc0*/  MOV R5, R24 ;  /* 0x0000001800057202 */ /* 0x000fe20000000f00 */
[----:B------:R-:W-:-:S04]  /*25cd0*/  IMAD.X R22, R22, 0x1, R0, P4 ;  /* 0x0000000116167824 */ /* 0x000fc800020e0600 */
[----:B------:R1:W-:Y:S01]  /*25ce0*/  LDGSTS.E [R3+0x4e00], [R4.64], P2 ;  /* 0x04e0000004037fae */ /* 0x0003e20009121848 */
[----:B------:R-:W-:Y:S01]  /*25cf0*/  ISETP.GT.AND P2, PT, R2, 0x1b, PT ;  /* 0x0000001b0200780c */ /* 0x000fe20003f44270 */
[----:B-1----:R-:W-:Y:S02]  /*25d00*/  IMAD.MOV.U32 R4, RZ, RZ, R21 ;  /* 0x000000ffff047224 */ /* 0x002fe400078e0015 */
[----:B------:R-:W-:-:S05]  /*25d10*/  IMAD.MOV.U32 R5, RZ, RZ, R22 ;  /* 0x000000ffff057224 */ /* 0x000fca00078e0016 */
[----:B------:R1:W-:Y:S02]  /*25d20*/  LDGSTS.E [R3+0x5c00], [R4.64], P1 ;  /* 0x05c0000004037fae */ /* 0x0003e40008921848 */
[----:B-1----:R-:W-:-:S04]  /*25d30*/  SEL R4, RZ, 0x4, !P2 ;  /* 0x00000004ff047807 */ /* 0x002fc80005000000 */
[----:B------:R-:W-:Y:S01]  /*25d40*/  SEL R4, R4, RZ, !P0 ;  /* 0x000000ff04047207 */ /* 0x000fe20004000000 */
[----:B------:R-:W-:Y:S03]  /*25d50*/  STL [R1+0x814], R23 ;  /* 0x0008141701007387 */ /* 0x000fe60000100800 */
[----:B------:R-:W-:Y:S01]  /*25d60*/  ISETP.NE.U32.AND P2, PT, R4, RZ, PT ;  /* 0x000000ff0400720c */ /* 0x000fe20003f45070 */
[----:B------:R-:W-:Y:S04]  /*25d70*/  STL [R1+0x7d8], R24 ;  /* 0x0007d81801007387 */ /* 0x000fe80000100800 */
[----:B------:R-:W-:Y:S04]  /*25d80*/  STL [R1+0x80c], R21 ;  /* 0x00080c1501007387 */ /* 0x000fe80000100800 */
[----:B------:R-:W-:Y:S01]  /*25d90*/  STL [R1+0x7d0], R22 ;  /* 0x0007d01601007387 */ /* 0x000fe20000100800 */
[----:B--2---:R-:W-:-:S05]  /*25da0*/  IADD3 R19, P3, R19, R202, RZ ;  /* 0x000000ca13137210 */ /* 0x004fca0007f7e0ff */
[----:B------:R-:W-:Y:S01]  /*25db0*/  IMAD.X R20, R20, 0x1, R0, P3 ;  /* 0x0000000114147824 */ /* 0x000fe200018e0600 */
[----:B---3--:R-:W-:Y:S01]  /*25dc0*/  IADD3 R16, P4, R16, R202, RZ ;  /* 0x000000ca10107210 */ /* 0x008fe20007f9e0ff */
[----:B------:R-:W-:Y:S02]  /*25dd0*/  IMAD.MOV.U32 R4, RZ, RZ, R19 ;  /* 0x000000ffff047224 */ /* 0x000fe400078e0013 */
[----:B------:R-:W-:Y:S02]  /*25de0*/  IMAD.MOV.U32 R5, RZ, RZ, R20 ;  /* 0x000000ffff057224 */ /* 0x000fe400078e0014 */
[----:B------:R-:W-:Y:S01]  /*25df0*/  IMAD.X R18, R18, 0x1, R0, P4 ;  /* 0x0000000112127824 */ /* 0x000fe200020e0600 */
[----:B------:R-:W-:Y:S04]  /*25e00*/  STL [R1+0x7d4], R19 ;  /* 0x0007d41301007387 */ /* 0x000fe80000100800 */
[----:B------:R-:W-:Y:S04]  /*25e10*/  STL [R1+0x798], R20 ;  /* 0x0007981401007387 */ /* 0x000fe80000100800 */
[----:B------:R-:W-:Y:S04]  /*25e20*/  STL [R1+0x7cc], R16 ;  /* 0x0007cc1001007387 */ /* 0x000fe80000100800 */
[----:B------:R1:W-:Y:S01]  /*25e30*/  LDGSTS.E [R3+0x5e00], [R4.64], P1 ;  /* 0x05e0000004037fae */ /* 0x0003e20008921848 */
[----:B------:R-:W-:-:S03]  /*25e40*/  ISETP.GT.AND P1, PT, R2, 0x1f, PT ;  /* 0x0000001f0200780c */ /* 0x000fc60003f24270 */
[----:B------:R2:W-:Y:S01]  /*25e50*/  STL [R1+0x790], R18 ;  /* 0x0007901201007387 */ /* 0x0005e20000100800 */
[----:B-1----:R-:W-:Y:S01]  /*25e60*/  MOV R4, R16 ;  /* 0x0000001000047202 */ /* 0x002fe20000000f00 */
[----:B------:R-:W-:Y:S02]  /*25e70*/  IMAD.MOV.U32 R5, RZ, RZ, R18 ;  /* 0x000000ffff057224 */ /* 0x000fe400078e0012 */
[----:B--2---:R-:W2:Y:S04]  /*25e80*/  LDL.LU R18, [R1+0x4] ;  /* 0x0000040001127983 */ /* 0x004ea80000300800 */
[----:B------:R1:W-:Y:S01]  /*25e90*/  LDGSTS.E [R3+0x6c00], [R4.64], P2 ;  /* 0x06c0000004037fae */ /* 0x0003e20009121848 */
[----:B-----5:R-:W-:-:S05]  /*25ea0*/  IADD3 R7, P3, R7, R202, RZ ;  /* 0x000000ca07077210 */ /* 0x020fca0007f7e0ff */
[----:B------:R3:W-:Y:S04]  /*25eb0*/  STL [R1+0x794], R7 ;  /* 0x0007940701007387 */ /* 0x0007e80000100800 */
[----:B------:R-:W4:Y:S01]  /*25ec0*/  LDL.LU R21, [R1] ;  /* 0x0000000001157983 */ /* 0x000f220000300800 */
[----:B-1----:R-:W-:-:S03]  /*25ed0*/  SEL R4, RZ, 0x4, !P1 ;  /* 0x00000004ff047807 */ /* 0x002fc60004800000 */
[----:B------:R-:W5:Y:S01]  /*25ee0*/  LDL.LU R24, [R1+0x8] ;  /* 0x0000080001187983 */ /* 0x000f620000300800 */
[----:B------:R-:W-:-:S03]  /*25ef0*/  SEL R4, R4, RZ, !P0 ;  /* 0x000000ff04047207 */ /* 0x000fc60004000000 */
[----:B------:R-:W5:Y:S01]  /*25f00*/  LDL.LU R19, [R1+0xc] ;  /* 0x00000c0001137983 */ /* 0x000f620000300800 */
[----:B------:R-:W-:Y:S01]  /*25f10*/  ISETP.NE.U32.AND P1, PT, R4, RZ, PT ;  /* 0x000000ff0400720c */ /* 0x000fe20003f25070 */
[----:B------:R-:W-:Y:S02]  /*25f20*/  IMAD.MOV.U32 R4, RZ, RZ, R7 ;  /* 0x000000ffff047224 */ /* 0x000fe400078e0007 */
[----:B------:R-:W5:Y:S04]  /*25f30*/  LDL.LU R26, [R1+0x40] ;  /* 0x00004000011a7983 */ /* 0x000f680000300800 */
[----:B---3--:R-:W3:Y:S01]  /*25f40*/  LDL.LU R7, [R1+0x44] ;  /* 0x0000440001077983 */ /* 0x008ee20000300800 */
[----:B------:R-:W-:Y:S01]  /*25f50*/  IADD3 R222, P4, R222, R202, RZ ;  /* 0x000000cadede7210 */ /* 0x000fe20007f9e0ff */
[----:B------:R-:W-:-:S02]  /*25f60*/  IMAD.X R208, R208, 0x1, R0, P3 ;  /* 0x00000001d0d07824 */ /* 0x000fc400018e0600 */
[----:B------:R-:W3:Y:S02]  /*25f70*/  LDL.LU R23, [R1+0x48] ;  /* 0x0000480001177983 */ /* 0x000ee40000300800 */
[----:B------:R-:W-:Y:S02]  /*25f80*/  IMAD.MOV.U32 R5, RZ, RZ, R208 ;  /* 0x000000ffff057224 */ /* 0x000fe400078e00d0 */
[--C-:B------:R-:W-:Y:S01]  /*25f90*/  IMAD.X R221, R221, 0x1, R0.reuse, P4 ;  /* 0x00000001dddd7824 */ /* 0x100fe200020e0600 */
[-C--:B------:R-:W-:Y:S01]  /*25fa0*/  IADD3 R224, P3, R224, R202.reuse, RZ ;  /* 0x000000cae0e07210 */ /* 0x080fe20007f7e0ff */
[----:B------:R-:W3:Y:S04]  /*25fb0*/  LDL.LU R22, [R1+0x4c] ;  /* 0x00004c0001167983 */ /* 0x000ee80000300800 */
[----:B------:R1:W-:Y:S01]  /*25fc0*/  LDGSTS.E [R3+0x6e00], [R4.64], P2 ;  /* 0x06e0000004037fae */ /* 0x0003e20009121848 */
[----:B------:R-:W-:Y:S01]  /*25fd0*/  ISETP.GT.AND P2, PT, R2, 0x23, PT ;  /* 0x000000230200780c */ /* 0x000fe20003f44270 */
[----:B------:R-:W-:Y:S01]  /*25fe0*/  IMAD.X R223, R223, 0x1, R0, P3 ;  /* 0x00000001dfdf7824 */ /* 0x000fe200018e0600 */
[----:B------:R-:W-:Y:S01]  /*25ff0*/  IADD3 R238, P4, R238, R202, RZ ;  /* 0x000000caeeee7210 */ /* 0x000fe20007f9e0ff */
[----:B------:R-:W3:Y:S01]  /*26000*/  LDL.LU R20, [R1+0x80] ;  /* 0x0000800001147983 */ /* 0x000ee20000300800 */
[----:B-1----:R-:W-:Y:S01]  /*26010*/  IMAD.MOV.U32 R4, RZ, RZ, R222 ;  /* 0x000000ffff047224 */ /* 0x002fe200078e00de */
[----:B------:R-:W-:-:S02]  /*26020*/  MOV R5, R221 ;  /* 0x000000dd00057202 */ /* 0x000fc40000000f00 */
[----:B------:R-:W-:Y:S01]  /*26030*/  IMAD.X R237, R237, 0x1, R0, P4 ;  /* 0x00000001eded7824 */ /* 0x000fe200020e0600 */
[----:B------:R-:W3:Y:S04]  /*26040*/  LDL.LU R16, [R1+0x84] ;  /* 0x0000840001107983 */ /* 0x000ee80000300800 */
        /* <DEDUP_REMOVED lines=12> */
[----:B------:R-:W-:Y:S02]  /*26110*/  IADD3.X R239, R239, R0, RZ, P3, !PT ;  /* 0x00000000efef7210 */ /* 0x000fe40001ffe4ff */
[----:B-1----:R-:W-:-:S04]  /*26120*/  SEL R4, RZ, 0x4, !P1 ;  /* 0x00000004ff047807 */ /* 0x002fc80004800000 */
[----:B------:R-:W-:Y:S01]  /*26130*/  SEL R4, R4, RZ, !P0 ;  /* 0x000000ff04047207 */ /* 0x000fe20004000000 */
[----:B------:R-:W-:-:S03]  /*26140*/  IMAD.MOV.U32 R5, RZ, RZ, R239 ;  /* 0x000000ffff057224 */ /* 0x000fc600078e00ef */
[----:B------:R-:W-:Y:S01]  /*26150*/  ISETP.NE.U32.AND P1, PT, R4, RZ, PT ;  /* 0x000000ff0400720c */ /* 0x000fe20003f25070 */
[----:B------:R-:W-:-:S05]  /*26160*/  IMAD.MOV.U32 R4, RZ, RZ, R240 ;  /* 0x000000ffff047224 */ /* 0x000fca00078e00f0 */
[----:B------:R1:W-:Y:S01]  /*26170*/  LDGSTS.E [R3+0x8e00], [R4.64], P2 ;  /* 0x08e0000004037fae */ /* 0x0003e20009121848 */
[----:B------:R-:W-:Y:S02]  /*26180*/  ISETP.GT.AND P2, PT, R2, 0x2b, PT ;  /* 0x0000002b0200780c */ /* 0x000fe40003f44270 */
[----:B--2---:R-:W-:-:S05]  /*26190*/  IADD3 R18, P4, R18, R202, RZ ;  /* 0x000000ca12127210 */ /* 0x004fca0007f9e0ff */
[----:B-1----:R-:W-:Y:S02]  /*261a0*/  IMAD.MOV.U32 R4, RZ, RZ, R18 ;  /* 0x000000ffff047224 */ /* 0x002fe400078e0012 */
[----:B----4-:R-:W-:-:S04]  /*261b0*/  IMAD.X R21, R21, 0x1, R0, P4 ;  /* 0x0000000115157824 */ /* 0x010fc800020e0600 */
[----:B------:R-:W-:Y:S01]  /*261c0*/  IMAD.MOV.U32 R5, RZ, RZ, R21 ;  /* 0x000000ffff057224 */ /* 0x000fe200078e0015 */
[----:B-----5:R-:W-:-:S04]  /*261d0*/  IADD3 R19, P3, R19, R202, RZ ;  /* 0x000000ca13137210 */ /* 0x020fc80007f7e0ff */
[----:B------:R1:W-:Y:S04]  /*261e0*/  LDGSTS.E [R3+0x9c00], [R4.64], P1 ;  /* 0x09c0000004037fae */ /* 0x0003e80008921848 */
[----:B------:R-:W-:Y:S01]  /*261f0*/  STL [R1+0x4], R18 ;  /* 0x0000041201007387 */ /* 0x000fe20000100800 */
[----:B------:R-:W-:Y:S01]  /*26200*/  IMAD.X R24, R24, 0x1, R0, P3 ;  /* 0x0000000118187824 */ /* 0x000fe200018e0600 */
[----:B---3--:R-:W-:Y:S02]  /*26210*/  IADD3 R7, P4, R7, R202, RZ ;  /* 0x000000ca07077210 */ /* 0x008fe40007f9e0ff */
[----:B------:R2:W-:Y:S01]  /*26220*/  STL [R1], R21 ;  /* 0x0000001501007387 */ /* 0x0005e20000100800 */
[----:B-1----:R-:W-:Y:S02]  /*26230*/  SEL R4, RZ, 0x4, !P2 ;  /* 0x00000004ff047807 */ /* 0x002fe40005000000 */
[----:B------:R-:W-:-:S02]  /*26240*/  IADD3.X R26, R26, R0, RZ, P4, !PT ;  /* 0x000000001a1a7210 */ /* 0x000fc400027fe4ff */
[----:B------:R-:W-:Y:S01]  /*26250*/  SEL R4, R4, RZ, !P0 ;  /* 0x000000ff04047207 */ /* 0x000fe20004000000 */
[----:B--2---:R-:W2:Y:S01]  /*26260*/  LDL.LU R21, [R1+0x8c] ;  /* 0x00008c0001157983 */ /* 0x004ea20000300800 */
[----:B------:R-:W-:-:S03]  /*26270*/  IMAD.MOV.U32 R5, RZ, RZ, R24 ;  /* 0x000000ffff057224 */ /* 0x000fc600078e0018 */
[----:B------:R-:W3:Y:S01]  /*26280*/  LDL.LU R18, [R1+0xc4] ;  /* 0x0000c40001127983 */ /* 0x000ee20000300800 */
[----:B------:R-:W-:-:S03]  /*26290*/  ISETP.NE.U32.AND P2, PT, R4, RZ, PT ;  /* 0x000000ff0400720c */ /* 0x000fc60003f45070 */
[----:B------:R-:W-:Y:S01]  /*262a0*/  STL [R1+0xc], R19 ;  /* 0x00000c1301007387 */ /* 0x000fe20000100800 */
[----:B------:R-:W-:-:S03]  /*262b0*/  IMAD.MOV.U32 R4, RZ, RZ, R19 ;  /* 0x000000ffff047224 */ /* 0x000fc600078e0013 */
[----:B------:R1:W-:Y:S04]  /*262c0*/  STL [R1+0x8], R24 ;  /* 0x0000081801007387 */ /* 0x0003e80000100800 */
[----:B------:R4:W-:Y:S01]  /*262d0*/  STL [R1+0x44], R7 ;  /* 0x0000440701007387 */ /* 0x0009e20000100800 */
[----:B------:R-:W-:-:S03]  /*262e0*/  IADD3 R22, P3, R22, R202, RZ ;  /* 0x000000ca16167210 */ /* 0x000fc60007f7e0ff */
[----:B------:R5:W-:Y:S04]  /*262f0*/  LDGSTS.E [R3+0x9e00], [R4.64], P1 ;  /* 0x09e0000004037fae */ /* 0x000be80008921848 */
[----:B-1----:R-:W3:Y:S04]  /*26300*/  LDL.LU R24, [R1+0x88] ;  /* 0x0000880001187983 */ /* 0x002ee80000300800 */
[----:B------:R-:W-:Y:S04]  /*26310*/  STL [R1+0x40], R26 ;  /* 0x0000401a01007387 */ /* 0x000fe80000100800 */
[----:B------:R-:W3:Y:S01]  /*26320*/  LDL.LU R19, [R1+0xc0] ;  /* 0x0000c00001137983 */ /* 0x000ee20000300800 */
[----:B-----5:R-:W-:-:S02]  /*26330*/  IMAD.MOV.U32 R4, RZ, RZ, R7 ;  /* 0x000000ffff047224 */ /* 0x020fc400078e0007 */
[----:B------:R-:W-:Y:S01]  /*26340*/  IMAD.MOV.U32 R5, RZ, RZ, R26 ;  /* 0x000000ffff057224 */ /* 0x000fe200078e001a */
[----:B------:R-:W-:Y:S01]  /*26350*/  ISETP.GT.AND P1, PT, R2, 0x2f, PT ;  /* 0x0000002f0200780c */ /* 0x000fe20003f24270 */
[--C-:B------:R-:W-:Y:S01]  /*26360*/  IMAD.X R23, R23, 0x1, R0.reuse, P3 ;  /* 0x0000000117177824 */ /* 0x100fe200018e0600 */
[----:B------:R-:W-:Y:S01]  /*26370*/  IADD3 R16, P4, R16, R202, RZ ;  /* 0x000000ca10107210 */ /* 0x000fe20007f9e0ff */
[----:B------:R-:W5:Y:S04]  /*26380*/  LDL.LU R27, [R1+0xcc] ;  /* 0x0000cc00011b7983 */ /* 0x000f680000300800 */
[----:B------:R1:W-:Y:S04]  /*26390*/  LDGSTS.E [R3+0xac00], [R4.64], P2 ;  /* 0x0ac0000004037fae */ /* 0x0003e80009121848 */
[----:B----4-:R-:W4:Y:S01]  /*263a0*/  LDL.LU R7, [R1+0x104] ;  /* 0x0001040001077983 */ /* 0x010f220000300800 */
[----:B------:R-:W-:-:S03]  /*263b0*/  IMAD.X R20, R20, 0x1, R0, P4 ;  /* 0x0000000114147824 */ /* 0x000fc600020e0600 */
[----:B------:R1:W-:Y:S02]  /*263c0*/  STL [R1+0x4c], R22 ;  /* 0x00004c1601007387 */ /* 0x0003e40000100800 */
[----:B-1----:R-:W-:Y:S02]  /*263d0*/  SEL R4, RZ, 0x4, !P1 ;  /* 0x00000004ff047807 */ /* 0x002fe40004800000 */
[----:B------:R1:W-:Y:S02]  /*263e0*/  STL [R1+0x48], R23 ;  /* 0x0000481701007387 */ /* 0x0003e40000100800 */
[----:B------:R-:W-:Y:S02]  /*263f0*/  SEL R4, R4, RZ, !P0 ;  /* 0x000000ff04047207 */ /* 0x000fe40004000000 */
[----:B------:R-:W-:Y:S04]  /*26400*/  STL [R1+0x84], R16 ;  /* 0x0000841001007387 */ /* 0x000fe80000100800 */
[----:B------:R-:W4:Y:S01]  /*26410*/  LDL.LU R28, [R1+0xc8] ;  /* 0x0000c800011c7983 */ /* 0x000f220000300800 */
[----:B------:R-:W-:Y:S01]  /*26420*/  ISETP.NE.U32.AND P1, PT, R4, RZ, PT ;  /* 0x000000ff0400720c */ /* 0x000fe20003f25070 */
[----:B------:R-:W-:Y:S01]  /*26430*/  IMAD.MOV.U32 R5, RZ, RZ, R23 ;  /* 0x000000ffff057224 */ /* 0x000fe200078e0017 */
[----:B------:R-:W-:Y:S01]  /*26440*/  MOV R4, R22 ;  /* 0x0000001600047202 */ /* 0x000fe20000000f00 */
[----:B------:R1:W-:Y:S04]  /*26450*/  STL [R1+0x80], R20 ;  /* 0x0000801401007387 */ /* 0x0003e80000100800 */
[----:B------:R-:W4:Y:S04]  /*26460*/  LDL.LU R22, [R1+0x100] ;  /* 0x0001000001167983 */ /* 0x000f280000300800 */
[----:B------:R1:W-:Y:S04]  /*26470*/  LDGSTS.E [R3+0xae00], [R4.64], P2 ;  /* 0x0ae0000004037fae */ /* 0x0003e80009121848 */
[----:B-1----:R-:W4:Y:S01]  /*26480*/  LDL.LU R23, [R1+0x108] ;  /* 0x0001080001177983 */ /* 0x002f220000300800 */
[----:B------:R-:W-:-:S03]  /*26490*/  IMAD.MOV.U32 R5, RZ, RZ, R20 ;  /* 0x000000ffff057224 */ /* 0x000fc600078e0014 */
[----:B------:R-:W4:Y:S01]  /*264a0*/  LDL.LU R20, [R1+0x10c] ;  /* 0x00010c0001147983 */ /* 0x000f220000300800 */
[----:B------:R-:W-:-:S03]  /*264b0*/  IMAD.MOV.U32 R4, RZ, RZ, R16 ;  /* 0x000000ffff047224 */ /* 0x000fc600078e0010 */
[----:B------:R-:W4:Y:S04]  /*264c0*/  LDL.LU R26, [R1+0x140] ;  /* 0x00014000011a7983 */ /* 0x000f280000300800 */
[----:B------:R-:W4:Y:S01]  /*264d0*/  LDL.LU R16, [R1+0x144] ;  /* 0x0001440001107983 */ /* 0x000f220000300800 */
[----:B------:R-:W-:-:S03]  /*264e0*/  ISETP.GT.AND P2, PT, R2, 0x33, PT ;  /* 0x000000330200780c */ /* 0x000fc60003f44270 */
        /* <DEDUP_REMOVED lines=23> */
[-C--:B-----5:R-:W-:Y:S02]  /*26660*/  IADD3 R27, P3, R27, R202.reuse, RZ ;  /* 0x000000ca1b1b7210 */ /* 0x0a0fe40007f7e0ff */
[----:B----4-:R-:W-:-:S03]  /*26670*/  IADD3 R7, P4, R7, R202, RZ ;  /* 0x000000ca07077210 */ /* 0x010fc60007f9e0ff */
        /* <DEDUP_REMOVED lines=9> */
[-C--:B------:R-:W-:Y:S01]  /*26710*/  IADD3 R20, P3, R20, R202.reuse, RZ ;  /* 0x000000ca14147210 */ /* 0x080fe20007f7e0ff */
[----:B------:R-:W-:Y:S01]  /*26720*/  STL [R1+0xcc], R27 ;  /* 0x0000cc1b01007387 */ /* 0x000fe20000100800 */
[----:B------:R-:W-:Y:S02]  /*26730*/  IADD3 R16, P4, R16, R202, RZ ;  /* 0x000000ca10107210 */ /* 0x000fe40007f9e0ff */
[----:B-1----:R-:W-:Y:S01]  /*26740*/  MOV R4, R7 ;  /* 0x0000000700047202 */ /* 0x002fe20000000f00 */
[----:B------:R-:W-:Y:S01]  /*26750*/  IMAD.MOV.U32 R5, RZ, RZ, R22 ;  /* 0x000000ffff057224 */ /* 0x000fe200078e0016 */
[----:B------:R-:W-:Y:S01]  /*26760*/  STL [R1+0xc8], R28 ;  /* 0x0000c81c01007387 */ /* 0x000fe20000100800 */
[----:B------:R-:W-:-:S03]  /*26770*/  IMAD.X R23, R23, 0x1, R0, P3 ;  /* 0x0000000117177824 */ /* 0x000fc600018e0600 */
[----:B------:R1:W-:Y:S01]  /*26780*/  LDGSTS.E [R3+0xdc00], [R4.64], P1 ;  /* 0x0dc0000004037fae */ /* 0x0003e20008921848 */
[----:B------:R-:W-:-:S03]  /*26790*/  IMAD.X R26, R26, 0x1, R0, P4 ;  /* 0x000000011a1a7824 */ /* 0x000fc600020e0600 */
[----:B------:R-:W-:Y:S04]  /*267a0*/  STL [R1+0x104], R7 ;  /* 0x0001040701007387 */ /* 0x000fe80000100800 */
[----:B------:R4:W-:Y:S01]  /*267b0*/  STL [R1+0x100], R22 ;  /* 0x0001001601007387 */ /* 0x0009e20000100800 */
[----:B-1----:R-:W-:Y:S01]  /*267c0*/  SEL R4, RZ, 0x4, !P2 ;  /* 0x00000004ff047807 */ /* 0x002fe20005000000 */
[----:B------:R-:W-:-:S03]  /*267d0*/  IMAD.MOV.U32 R5, RZ, RZ, R23 ;  /* 0x000000ffff057224 */ /* 0x000fc600078e0017 */
[----:B------:R-:W-:Y:S01]  /*267e0*/  SEL R4, R4, RZ, !P0 ;  /* 0x000000ff04047207 */ /* 0x000fe20004000000 */
[----:B----4-:R-:W4:Y:S04]  /*267f0*/  LDL.LU R22, [R1+0x18c] ;  /* 0x00018c0001167983 */ /* 0x010f280000300800 */
[----:B------:R-:W4:Y:S01]  /*26800*/  LDL.LU R7, [R1+0x1c4] ;  /* 0x0001c40001077983 */ /* 0x000f220000300800 */
[----:B------:R-:W-:-:S03]  /*26810*/  ISETP.NE.U32.AND P2, PT, R4, RZ, PT ;  /* 0x000000ff0400720c */ /* 0x000fc60003f45070 */
[----:B------:R-:W-:Y:S01]  /*26820*/  STL [R1+0x10c], R20 ;  /* 0x00010c1401007387 */ /* 0x000fe20000100800 */
[----:B------:R-:W-:-:S03]  /*26830*/  IMAD.MOV.U32 R4, RZ, RZ, R20 ;  /* 0x000000ffff047224 */ /* 0x000fc600078e0014 */
[----:B------:R1:W-:Y:S04]  /*26840*/  STL [R1+0x108], R23 ;  /* 0x0001081701007387 */ /* 0x0003e80000100800 */
[----:B------:R1:W-:Y:S04]  /*26850*/  STL [R1+0x144], R16 ;  /* 0x0001441001007387 */ /* 0x0003e80000100800 */
[----:B------:R1:W-:Y:S04]  /*26860*/  LDGSTS.E [R3+0xde00], [R4.64], P1 ;  /* 0x0de0000004037fae */ /* 0x0003e80008921848 */
[----:B-1----:R-:W4:Y:S04]  /*26870*/  LDL.LU R23, [R1+0x188] ;  /* 0x0001880001177983 */ /* 0x002f280000300800 */
[----:B------:R-:W-:Y:S04]  /*26880*/  STL [R1+0x140], R26 ;  /* 0x0001401a01007387 */ /* 0x000fe80000100800 */
[----:B------:R-:W4:Y:S01]  /*26890*/  LDL.LU R20, [R1+0x1c0] ;  /* 0x0001c00001147983 */ /* 0x000f220000300800 */
[----:B------:R-:W-:Y:S01]  /*268a0*/  IMAD.MOV.U32 R4, RZ, RZ, R16 ;  /* 0x000000ffff047224 */ /* 0x000fe200078e0010 */
[----:B------:R-:W-:-:S02]  /*268b0*/  MOV R5, R26 ;  /* 0x0000001a00057202 */ /* 0x000fc40000000f00 */
[----:B------:R-:W-:Y:S01]  /*268c0*/  ISETP.GT.AND P1, PT, R2, 0x3f, PT ;  /* 0x0000003f0200780c */ /* 0x000fe20003f24270 */
[----:B------:R-:W4:Y:S04]  /*268d0*/  LDL.LU R27, [R1+0x1cc] ;  /* 0x0001cc00011b7983 */ /* 0x000f280000300800 */
[----:B------:R1:W-:Y:S04]  /*268e0*/  LDGSTS.E [R3+0xec00], [R4.64], P2 ;  /* 0x0ec0000004037fae */ /* 0x0003e80009121848 */
[----:B------:R-:W4:Y:S01]  /*268f0*/  LDL.LU R16, [R1+0x204] ;  /* 0x0002040001107983 */ /* 0x000f220000300800 */
        /* <DEDUP_REMOVED lines=11> */
[----:B------:R-:W5:Y:S01]  /*269b0*/  LDL.LU R28, [R1+0x1c8] ;  /* 0x0001c800011c7983 */ /* 0x000f620000300800 */
[----:B------:R-:W-:-:S03]  /*269c0*/  IMAD.MOV.U32 R5, RZ, RZ, R24 ;  /* 0x000000ffff057224 */ /* 0x000fc600078e0018 */
[----:B------:R2:W-:Y:S04]  /*269d0*/  STL [R1+0x180], R19 ;  /* 0x0001801301007387 */ /* 0x0005e80000100800 */
[----:B-1----:R-:W5:Y:S04]  /*269e0*/  LDL.LU R21, [R1+0x200] ;  /* 0x0002000001157983 */ /* 0x002f680000300800 */
[----:B------:R1:W-:Y:S04]  /*269f0*/  LDGSTS.E [R3+0xee00], [R4.64], P2 ;  /* 0x0ee0000004037fae */ /* 0x0003e80009121848 */
[----:B---3--:R-:W3:Y:S01]  /*26a00*/  LDL.LU R24, [R1+0x208] ;  /* 0x0002080001187983 */ /* 0x008ee20000300800 */
[----:B-1----:R-:W-:-:S03]  /*26a10*/  IMAD.MOV.U32 R4, RZ, RZ, R18 ;  /* 0x000000ffff047224 */ /* 0x002fc600078e0012 */
        /* <DEDUP_REMOVED lines=8> */
[----:B------:R-:W-:Y:S02]  /*26aa0*/  IADD3 R7, P4, R7, R202, RZ ;  /* 0x000000ca07077210 */ /* 0x000fe40007f9e0ff */
[----:B------:R-:W-:Y:S01]  /*26ab0*/  SEL R4, R4, RZ, !P0 ;  /* 0x000000ff04047207 */ /* 0x000fe20004000000 */
[----:B------:R-:W-:Y:S03]  /*26ac0*/  STL [R1+0x18c], R22 ;  /* 0x00018c1601007387 */ /* 0x000fe60000100800 */
[----:B------:R-:W-:Y:S01]  /*26ad0*/  ISETP.NE.U32.AND P2, PT, R4, RZ, PT ;  /* 0x000000ff0400720c */ /* 0x000fe20003f45070 */
[----:B------:R-:W-:Y:S01]  /*26ae0*/  IMAD.MOV.U32 R4, RZ, RZ, R22 ;  /* 0x000000ffff047224 */ /* 0x000fe200078e0016 */
[----:B------:R-:W-:-:S05]  /*26af0*/  IADD3.X R23, R23, R0, RZ, P3, !PT ;  /* 0x0000000017177210 */ /* 0x000fca0001ffe4ff */
[----:B------:R1:W-:Y:S01]  /*26b00*/  STL [R1+0x188], R23 ;  /* 0x0001881701007387 */ /* 0x0003e20000100800 */
[----:B------:R-:W-:-:S03]  /*26b10*/  IMAD.X R20, R20, 0x1, R0, P4 ;  /* 0x0000000114147824 */ /* 0x000fc600020e0600 */
[----:B------:R-:W-:Y:S01]  /*26b20*/  STL [R1+0x1c4], R7 ;  /* 0x0001c40701007387 */ /* 0x000fe20000100800 */
[----:B------:R-:W-:-:S03]  /*26b30*/  IMAD.MOV.U32 R5, RZ, RZ, R23 ;  /* 0x000000ffff057224 */ /* 0x000fc600078e0017 */
[----:B------:R4:W-:Y:S04]  /*26b40*/  STL [R1+0x1c0], R20 ;  /* 0x0001c01401007387 */ /* 0x0009e80000100800 */
[----:B-1----:R-:W3:Y:S04]  /*26b50*/  LDL.LU R23, [R1+0x248] ;  /* 0x0002480001177983 */ /* 0x002ee80000300800 */
[----:B------:R-:W3:Y:S04]  /*26b60*/  LDL.LU R22, [R1+0x24c] ;  /* 0x00024c0001167983 */ /* 0x000ee80000300800 */
[----:B------:R1:W-:Y:S01]  /*26b70*/  LDGSTS.E [R3+0xfe00], [R4.64], P1 ;  /* 0x0fe0000004037fae */ /* 0x0003e20008921848 */
[----:B------:R-:W-:Y:S01]  /*26b80*/  ISETP.GT.AND P1, PT, R2, 0x47, PT ;  /* 0x000000470200780c */ /* 0x000fe20003f24270 */
[----:B-1----:R-:W-:-:S02]  /*26b90*/  IMAD.MOV.U32 R5, RZ, RZ, R20 ;  /* 0x000000ffff057224 */ /* 0x002fc400078e0014 */
[----:B------:R-:W-:Y:S01]  /*26ba0*/  IMAD.MOV.U32 R4, RZ, RZ, R7 ;  /* 0x000000ffff047224 */ /* 0x000fe200078e0007 */
[----:B----4-:R-:W4:Y:S04]  /*26bb0*/  LDL.LU R20, [R1+0x280] ;  /* 0x0002800001147983 */ /* 0x010f280000300800 */
[----:B------:R-:W4:Y:S01]  /*26bc0*/  LDL.LU R7, [R1+0x284] ;  /* 0x0002840001077983 */ /* 0x000f220000300800 */
[----:B------:R-:W-:-:S03]  /*26bd0*/  IADD3 R27, P3, R27, R202, RZ ;  /* 0x000000ca1b1b7210 */ /* 0x000fc60007f7e0ff */
[----:B------:R1:W-:Y:S01]  /*26be0*/  LDGSTS.E [R3+0x10c00], [R4.64], P2 ;  /* 0x10c0000004037fae */ /* 0x0003e20009121848 */
[----:B------:R-:W-:Y:S02]  /*26bf0*/  IADD3 R16, P4, R16, R202, RZ ;  /* 0x000000ca10107210 */ /* 0x000fe40007f9e0ff */
[----:B-1----:R-:W-:-:S04]  /*26c00*/  SEL R4, RZ, 0x4, !P1 ;  /* 0x00000004ff047807 */ /* 0x002fc80004800000 */
[----:B------:R-:W-:-:S04]  /*26c10*/  SEL R4, R4, RZ, !P0 ;  /* 0x000000ff04047207 */ /* 0x000fc80004000000 */
[----:B------:R-:W-:Y:S01]  /*26c20*/  ISETP.NE.U32.AND P1, PT, R4, RZ, PT ;  /* 0x000000ff0400720c */ /* 0x000fe20003f25070 */
[----:B------:R-:W-:Y:S01]  /*26c30*/  IMAD.MOV.U32 R4, RZ, RZ, R27 ;  /* 0x000000ffff047224 */ /* 0x000fe200078e001b */
[----:B------:R-:W-:Y:S01]  /*26c40*/  STL [R1+0x1cc], R27 ;  /* 0x0001cc1b01007387 */ /* 0x000fe20000100800 */
[----:B-----5:R-:W-:-:S04]  /*26c50*/  IMAD.X R28, R28, 0x1, R0, P3 ;  /* 0x000000011c1c7824 */ /* 0x020fc800018e0600 */
[----:B------:R-:W-:Y:S01]  /*26c60*/  IMAD.MOV.U32 R5, RZ, RZ, R28 ;  /* 0x000000ffff057224 */ /* 0x000fe200078e001c */
[----:B------:R-:W-:-:S04]  /*26c70*/  IADD3.X R21, R21, R0, RZ, P4, !PT ;  /* 0x0000000015157210 */ /* 0x000fc800027fe4ff */
[----:B------:R1:W-:Y:S01]  /*26c80*/  LDGSTS.E [R3+0x10e00], [R4.64], P2 ;  /* 0x10e0000004037fae */ /* 0x0003e20009121848 */
[----:B------:R-:W-:-:S03]  /*26c90*/  ISETP.GT.AND P2, PT, R2, 0x4b, PT ;  /* 0x0000004b0200780c */ /* 0x000fc60003f44270 */
[----:B------:R-:W-:Y:S01]  /*26ca0*/  STL [R1+0x1c8], R28 ;  /* 0x0001c81c01007387 */ /* 0x000fe20000100800 */
[----:B-1----:R-:W-:Y:S02]  /*26cb0*/  IMAD.MOV.U32 R4, RZ, RZ, R16 ;  /* 0x000000ffff047224 */ /* 0x002fe400078e0010 */
[----:B------:R-:W-:Y:S01]  /*26cc0*/  IMAD.MOV.U32 R5, RZ, RZ, R21 ;  /* 0x000000ffff057224 */ /* 0x000fe200078e0015 */
[----:B--2---:R-:W-:-:S04]  /*26cd0*/  IADD3 R18, P3, R18, R202, RZ ;  /* 0x000000ca12127210 */ /* 0x004fc80007f7e0ff */
[----:B------:R1:W-:Y:S01]  /*26ce0*/  LDGSTS.E [R3+0x11c00], [R4.64], P1 ;  /* 0x11c0000004037fae */ /* 0x0003e20008921848 */
[----:B---3--:R-:W-:-:S03]  /*26cf0*/  IMAD.X R24, R24, 0x1, R0, P3 ;  /* 0x0000000118187824 */ /* 0x008fc600018e0600 */
[----:B------:R-:W-:Y:S01]  /*26d00*/  STL [R1+0x204], R16 ;  /* 0x0002041001007387 */ /* 0x000fe20000100800 */
[----:B------:R-:W-:-:S03]  /*26d10*/  IADD3 R19, P4, R19, R202, RZ ;  /* 0x000000ca13137210 */ /* 0x000fc60007f9e0ff */
[----:B------:R2:W-:Y:S01]  /*26d20*/  STL [R1+0x200], R21 ;  /* 0x0002001501007387 */ /* 0x0005e20000100800 */
[----:B-1----:R-:W-:Y:S01]  /*26d30*/  SEL R4, RZ, 0x4, !P2 ;  /* 0x00000004ff047807 */ /* 0x002fe20005000000 */
[----:B------:R-:W-:-:S03]  /*26d40*/  IMAD.X R26, R26, 0x1, R0, P4 ;  /* 0x000000011a1a7824 */ /* 0x000fc600020e0600 */
[----:B------:R-:W-:Y:S01]  /*26d50*/  SEL R4, R4, RZ, !P0 ;  /* 0x000000ff04047207 */ /* 0x000fe20004000000 */
[----:B--2---:R-:W2:Y:S01]  /*26d60*/  LDL.LU R21, [R1+0x28c] ;  /* 0x00028c0001157983 */ /* 0x004ea20000300800 */
[----:B------:R-:W-:-:S03]  /*26d70*/  IMAD.MOV.U32 R5, RZ, RZ, R24 ;  /* 0x000000ffff057224 */ /* 0x000fc600078e0018 */
[----:B------:R-:W3:Y:S01]  /*26d80*/  LDL.LU R16, [R1+0x2c4] ;  /* 0x0002c40001107983 */ /* 0x000ee20000300800 */
[----:B------:R-:W-:-:S03]  /*26d90*/  ISETP.NE.U32.AND P2, PT, R4, RZ, PT ;  /* 0x000000ff0400720c */ /* 0x000fc60003f45070 */
[----:B------:R-:W-:Y:S01]  /*26da0*/  STL [R1+0x20c], R18 ;  /* 0x00020c1201007387 */ /* 0x000fe20000100800 */
[----:B------:R-:W-:-:S03]  /*26db0*/  MOV R4, R18 ;  /* 0x0000001200047202 */ /* 0x000fc60000000f00 */
[----:B------:R1:W-:Y:S04]  /*26dc0*/  STL [R1+0x208], R24 ;  /* 0x0002081801007387 */ /* 0x0003e80000100800 */
[----:B------:R5:W-:Y:S04]  /*26dd0*/  STL [R1+0x244], R19 ;  /* 0x0002441301007387 */ /* 0x000be80000100800 */
[----:B------:R5:W-:Y:S04]  /*26de0*/  LDGSTS.E [R3+0x11e00], [R4.64], P1 ;  /* 0x11e0000004037fae */ /* 0x000be80008921848 */
[----:B-1----:R-:W3:Y:S04]  /*26df0*/  LDL.LU R24, [R1+0x288] ;  /* 0x0002880001187983 */ /* 0x002ee80000300800 */
[----:B------:R-:W-:Y:S04]  /*26e00*/  STL [R1+0x240], R26 ;  /* 0x0002401a01007387 */ /* 0x000fe80000100800 */
[----:B------:R-:W3:Y:S01]  /*26e10*/  LDL.LU R18, [R1+0x2c0] ;  /* 0x0002c00001127983 */ /* 0x000ee20000300800 */
[----:B-----5:R-:W-:-:S02]  /*26e20*/  IMAD.MOV.U32 R4, RZ, RZ, R19 ;  /* 0x000000ffff047224 */ /* 0x020fc400078e0013 */
[----:B------:R-:W-:Y:S01]  /*26e30*/  IMAD.MOV.U32 R5, RZ, RZ, R26 ;  /* 0x000000ffff057224 */ /* 0x000fe200078e001a */
[----:B------:R-:W-:Y:S01]  /*26e40*/  ISETP.GT.AND P1, PT, R2, 0x4f, PT ;  /* 0x0000004f0200780c */ /* 0x000fe20003f24270 */
[----:B------:R-:W5:Y:S04]  /*26e50*/  LDL.LU R27, [R1+0x2cc] ;  /* 0x0002cc00011b7983 */ /* 0x000f680000300800 */
[----:B------:R1:W-:Y:S04]  /*26e60*/  LDGSTS.E [R3+0x12c00], [R4.64], P2 ;  /* 0x12c0000004037fae */ /* 0x0003e80009121848 */
[----:B------:R-:W5:Y:S01]  /*26e70*/  LDL.LU R19, [R1+0x304] ;  /* 0x0003040001137983 */ /* 0x000f620000300800 */
[----:B------:R-:W-:-:S02]  /*26e80*/  IADD3 R22, P3, R22, R202, RZ ;  /* 0x000000ca16167210 */ /* 0x000fc40007f7e0ff */
[----:B-1----:R-:W-:-:S03]  /*26e90*/  SEL R4, RZ, 0x4, !P1 ;  /* 0x00000004ff047807 */ /* 0x002fc60004800000 */
[----:B------:R-:W-:Y:S01]  /*26ea0*/  IMAD.X R23, R23, 0x1, R0, P3 ;  /* 0x0000000117177824 */ /* 0x000fe200018e0600 */
[----:B------:R1:W-:Y:S01]  /*26eb0*/  STL [R1+0x24c], R22 ;  /* 0x00024c1601007387 */ /* 0x0003e20000100800 */
[----:B------:R-:W-:-:S03]  /*26ec0*/  SEL R4, R4, RZ, !P0 ;  /* 0x000000ff04047207 */ /* 0x000fc60004000000 */
[----:B------:R1:W-:Y:S01]  /*26ed0*/  STL [R1+0x248], R23 ;  /* 0x0002481701007387 */ /* 0x0003e20000100800 */
[----:B------:R-:W-:Y:S01]  /*26ee0*/  ISETP.NE.U32.AND P1, PT, R4, RZ, PT ;  /* 0x000000ff0400720c */ /* 0x000fe20003f25070 */
[----:B------:R-:W-:Y:S01]  /*26ef0*/  IMAD.MOV.U32 R4, RZ, RZ, R22 ;  /* 0x000000ffff047224 */ /* 0x000fe200078e0016 */
[----:B------:R-:W-:-:S05]  /*26f00*/  MOV R5, R23 ;  /* 0x0000001700057202 */ /* 0x000fca0000000f00 */
[----:B------:R1:W-:Y:S01]  /*26f10*/  LDGSTS.E [R3+0x12e00], [R4.64], P2 ;  /* 0x12e0000004037fae */ /* 0x0003e20009121848 */
[----:B----4-:R-:W-:-:S05]  /*26f20*/  IADD3 R7, P4, R7, R202, RZ ;  /* 0x000000ca07077210 */ /* 0x010fca0007f9e0ff */
[----:B------:R-:W-:Y:S01]  /*26f30*/  IMAD.X R20, R20, 0x1, R0, P4 ;  /* 0x0000000114147824 */ /* 0x000fe200020e0600 */
[----:B------:R-:W-:Y:S04]  /*26f40*/  STL [R1+0x284], R7 ;  /* 0x0002840701007387 */ /* 0x000fe80000100800 */
[----:B------:R-:W4:Y:S04]  /*26f50*/  LDL.LU R28, [R1+0x2c8] ;  /* 0x0002c800011c7983 */ /* 0x000f280000300800 */
[----:B------:R1:W-:Y:S04]  /*26f60*/  STL [R1+0x280], R20 ;  /* 0x0002801401007387 */ /* 0x0003e80000100800 */
[----:B-1----:R-:W4:Y:S01]  /*26f70*/  LDL.LU R22, [R1+0x300] ;  /* 0x0003000001167983 */ /* 0x002f220000300800 */
[----:B------:R-:W-:-:S03]  /*26f80*/  IMAD.MOV.U32 R5, RZ, RZ, R20 ;  /* 0x000000ffff057224 */ /* 0x000fc600078e0014 */
[----:B------:R-:W4:Y:S04]  /*26f90*/  LDL.LU R23, [R1+0x308] ;  /* 0x0003080001177983 */ /* 0x000f280000300800 */
        /* <DEDUP_REMOVED lines=13> */
[----:B------:R-:W-:-:S04]  /*27070*/  IMAD.X R24, R24, 0x1, R0, P3 ;  /* 0x0000000118187824 */ /* 0x000fc800018e0600 */
[----:B------:R-:W-:Y:S01]  /*27080*/  IMAD.MOV.U32 R5, RZ, RZ, R24 ;  /* 0x000000ffff057224 */ /* 0x000fe200078e0018 */
[----:B------:R1:W-:Y:S01]  /*27090*/  STL [R1+0x288], R24 ;  /* 0x0002881801007387 */ /* 0x0003e20000100800 */
[----:B------:R-:W-:-:S03]  /*270a0*/  IMAD.X R18, R18, 0x1, R0, P4 ;  /* 0x0000000112127824 */ /* 0x000fc600020e0600 */
[----:B------:R-:W-:Y:S04]  /*270b0*/  STL [R1+0x2c4], R16 ;  /* 0x0002c41001007387 */ /* 0x000fe80000100800 */
[----:B------:R2:W-:Y:S04]  /*270c0*/  STL [R1+0x2c0], R18 ;  /* 0x0002c01201007387 */ /* 0x0005e80000100800 */
[----:B-1----:R-:W3:Y:S04]  /*270d0*/  LDL.LU R24, [R1+0x348] ;  /* 0x0003480001187983 */ /* 0x002ee80000300800 */
[----:B------:R-:W3:Y:S04]  /*270e0*/  LDL.LU R21, [R1+0x34c] ;  /* 0x00034c0001157983 */ /* 0x000ee80000300800 */
[----:B------:R1:W-:Y:S02]  /*270f0*/  LDGSTS.E [R3+0x13e00], [R4.64], P1 ;  /* 0x13e0000004037fae */ /* 0x0003e40008921848 */
[----:B-1----:R-:W-:Y:S01]  /*27100*/  IMAD.MOV.U32 R5, RZ, RZ, R18 ;  /* 0x000000ffff057224 */ /* 0x002fe200078e0012 */
[----:B------:R-:W-:Y:S01]  /*27110*/  MOV R4, R16 ;  /* 0x0000001000047202 */ /* 0x000fe20000000f00 */
[----:B--2---:R-:W2:Y:S04]  /*27120*/  LDL.LU R18, [R1+0x380] ;  /* 0x0003800001127983 */ /* 0x004ea80000300800 */
[----:B------:R-:W2:Y:S01]  /*27130*/  LDL.LU R16, [R1+0x384] ;  /* 0x0003840001107983 */ /* 0x000ea20000300800 */
[----:B------:R-:W-:-:S03]  /*27140*/  ISETP.GT.AND P1, PT, R2, 0x57, PT ;  /* 0x000000570200780c */ /* 0x000fc60003f24270 */
[----:B------:R1:W-:Y:S01]  /*27150*/  LDGSTS.E [R3+0x14c00], [R4.64], P2 ;  /* 0x14c0000004037fae */ /* 0x0003e20009121848 */
[-C--:B-----5:R-:W-:Y:S02]  /*27160*/  IADD3 R27, P3, R27, R202.reuse, RZ ;  /* 0x000000ca1b1b7210 */ /* 0x0a0fe40007f7e0ff */
[----:B------:R-:W-:Y:S02]  /*27170*/  IADD3 R19, P4, R19, R202, RZ ;  /* 0x000000ca13137210 */ /* 0x000fe40007f9e0ff */
[----:B-1----:R-:W-:-:S04]  /*27180*/  SEL R4, RZ, 0x4, !P1 ;  /* 0x00000004ff047807 */ /* 0x002fc80004800000 */
[----:B------:R-:W-:Y:S01]  /*27190*/  SEL R4, R4, RZ, !P0 ;  /* 0x000000ff04047207 */ /* 0x000fe20004000000 */
[----:B----4-:R-:W-:-:S03]  /*271a0*/  IMAD.X R28, R28, 0x1, R0, P3 ;  /* 0x000000011c1c7824 */ /* 0x010fc600018e0600 */
[----:B------:R-:W-:Y:S01]  /*271b0*/  ISETP.NE.U32.AND P1, PT, R4, RZ, PT ;  /* 0x000000ff0400720c */ /* 0x000fe20003f25070 */
[----:B------:R-:W-:Y:S02]  /*271c0*/  IMAD.MOV.U32 R4, RZ, RZ, R27 ;  /* 0x000000ffff047224 */ /* 0x000fe400078e001b */
[----:B------:R-:W-:Y:S02]  /*271d0*/  IMAD.MOV.U32 R5, RZ, RZ, R28 ;  /* 0x000000ffff057224 */ /* 0x000fe400078e001c */
[----:B------:R-:W-:-:S03]  /*271e0*/  IMAD.X R22, R22, 0x1, R0, P4 ;  /* 0x0000000116167824 */ /* 0x000fc600020e0600 */
[----:B------:R1:W-:Y:S01]  /*271f0*/  LDGSTS.E [R3+0x14e00], [R4.64], P2 ;  /* 0x14e0000004037fae */ /* 0x0003e20009121848 */
[----:B------:R-:W-:Y:S02]  /*27200*/  ISETP.GT.AND P2, PT, R2, 0x5b, PT ;  /* 0x0000005b0200780c */ /* 0x000fe40003f44270 */
[----:B------:R-:W-:Y:S01]  /*27210*/  IADD3 R20, P3, R20, R202, RZ ;  /* 0x000000ca14147210 */ /* 0x000fe20007f7e0ff */
[----:B------:R-:W-:Y:S01]  /*27220*/  STL [R1+0x2cc], R27 ;  /* 0x0002cc1b01007387 */ /* 0x000fe20000100800 */
[----:B-1----:R-:W-:Y:S01]  /*27230*/  IMAD.MOV.U32 R4, RZ, RZ, R19 ;  /* 0x000000ffff047224 */ /* 0x002fe200078e0013 */
[----:B------:R-:W-:Y:S02]  /*27240*/  MOV R5, R22 ;  /* 0x0000001600057202 */ /* 0x000fe40000000f00 */
[----:B------:R-:W-:Y:S01]  /*27250*/  STL [R1+0x2c8], R28 ;  /* 0x0002c81c01007387 */ /* 0x000fe20000100800 */
[----:B------:R-:W-:Y:S01]  /*27260*/  IADD3 R7, P4, R7, R202, RZ ;  /* 0x000000ca07077210 */ /* 0x000fe20007f9e0ff */
[----:B------:R-:W-:-:S02]  /*27270*/  IMAD.X R23, R23, 0x1, R0, P3 ;  /* 0x0000000117177824 */ /* 0x000fc400018e0600 */
[----:B------:R-:W-:Y:S04]  /*27280*/  STL [R1+0x304], R19 ;  /* 0x0003041301007387 */ /* 0x000fe80000100800 */
[----:B------:R1:W-:Y:S04]  /*27290*/  LDGSTS.E [R3+0x15c00], [R4.64], P1 ;  /* 0x15c0000004037fae */ /* 0x0003e80008921848 */
[----:B------:R4:W-:Y:S01]  /*272a0*/  STL [R1+0x300], R22 ;  /* 0x0003001601007387 */ /* 0x0009e20000100800 */
[----:B------:R-:W-:Y:S01]  /*272b0*/  IMAD.X R26, R26, 0x1, R0, P4 ;  /* 0x000000011a1a7824 */ /* 0x000fe200020e0600 */
[----:B-1----:R-:W-:-:S02]  /*272c0*/  SEL R4, RZ, 0x4, !P2 ;  /* 0x00000004ff047807 */ /* 0x002fc40005000000 */
[----:B----4-:R-:W4:Y:S01]  /*272d0*/  LDL.LU R22, [R1+0x38c] ;  /* 0x00038c0001167983 */ /* 0x010f220000300800 */
        /* <DEDUP_REMOVED lines=21> */
[----:B---3--:R-:W-:-:S04]  /*27430*/  IADD3 R21, P3, R21, R202, RZ ;  /* 0x000000ca15157210 */ /* 0x008fc80007f7e0ff */
[----:B------:R-:W-:Y:S01]  /*27440*/  IADD3.X R24, R24, R0, RZ, P3, !PT ;  /* 0x0000000018187210 */ /* 0x000fe20001ffe4ff */
[----:B------:R1:W-:Y:S04]  /*27450*/  STL [R1+0x34c], R21 ;  /* 0x00034c1501007387 */ /* 0x0003e80000100800 */
[----:B------:R3:W-:Y:S01]  /*27460*/  STL [R1+0x348], R24 ;  /* 0x0003481801007387 */ /* 0x0007e20000100800 */
[----:B------:R-:W-:Y:S01]  /*27470*/  IMAD.MOV.U32 R4, RZ, RZ, R21 ;  /* 0x000000ffff047224 */ /* 0x000fe200078e0015 */
[----:B--2---:R-:W-:-:S05]  /*27480*/  IADD3 R16, P4, R16, R202, RZ ;  /* 0x000000ca10107210 */ /* 0x004fca0007f9e0ff */
[----:B------:R2:W-:Y:S01]  /*27490*/  STL [R1+0x384], R16 ;  /* 0x0003841001007387 */ /* 0x0005e20000100800 */
[----:B------:R-:W-:-:S03]  /*274a0*/  IMAD.X R18, R18, 0x1, R0, P4 ;  /* 0x0000000112127824 */ /* 0x000fc600020e0600 */
        /* <DEDUP_REMOVED lines=13> */
[----:B-1----:R-:W-:-:S04]  /*27580*/  SEL R4, RZ, 0x4, !P2 ;  /* 0x00000004ff047807 */ /* 0x002fc80005000000 */
[----:B------:R-:W-:Y:S02]  /*27590*/  SEL R4, R4, RZ, !P0 ;  /* 0x000000ff04047207 */ /* 0x000fe40004000000 */
[-C--:B----4-:R-:W-:Y:S02]  /*275a0*/  IADD3 R22, P3, R22, R202.reuse, RZ ;  /* 0x000000ca16167210 */ /* 0x090fe40007f7e0ff */
[----:B------:R-:W-:Y:S02]  /*275b0*/  IADD3 R19, P4, R19, R202, RZ ;  /* 0x000000ca13137210 */ /* 0x000fe40007f9e0ff */
[----:B------:R-:W-:Y:S01]  /*275c0*/  ISETP.NE.U32.AND P2, PT, R4, RZ, PT ;  /* 0x000000ff0400720c */ /* 0x000fe20003f45070 */
[----:B------:R-:W-:Y:S01]  /*275d0*/  IMAD.MOV.U32 R4, RZ, RZ, R22 ;  /* 0x000000ffff047224 */ /* 0x000fe200078e0016 */
[----:B------:R-:W-:Y:S01]  /*275e0*/  STL [R1+0x38c], R22 ;  /* 0x00038c1601007387 */ /* 0x000fe20000100800 */
[----:B------:R-:W-:-:S04]  /*275f0*/  IMAD.X R23, R23, 0x1, R0, P3 ;  /* 0x0000000117177824 */ /* 0x000fc800018e0600 */
[----:B------:R-:W-:Y:S01]  /*27600*/  IMAD.MOV.U32 R5, RZ, RZ, R23 ;  /* 0x000000ffff057224 */ /* 0x000fe200078e0017 */
[----:B------:R1:W-:Y:S01]  /*27610*/  STL [R1+0x388], R23 ;  /* 0x0003881701007387 */ /* 0x0003e20000100800 */
[----:B------:R-:W-:-:S03]  /*27620*/  IADD3.X R20, R20, R0, RZ, P4, !PT ;  /* 0x0000000014147210 */ /* 0x000fc600027fe4ff */
[----:B------:R-:W-:Y:S04]  /*27630*/  STL [R1+0x3c4], R19 ;  /* 0x0003c41301007387 */ /* 0x000fe80000100800 */
[----:B------:R4:W-:Y:S04]  /*27640*/  LDGSTS.E [R3+0x17e00], [R4.64], P1 ;  /* 0x17e0000004037fae */ /* 0x0009e80008921848 */
[----:B------:R4:W-:Y:S04]  /*27650*/  STL [R1+0x3c0], R20 ;  /* 0x0003c01401007387 */ /* 0x0009e80000100800 */
[----:B-1----:R-:W3:Y:S01]  /*27660*/  LDL.LU R23, [R1+0x448] ;  /* 0x0004480001177983 */ /* 0x002ee20000300800 */
[----:B----4-:R-:W-:-:S03]  /*27670*/  IMAD.MOV.U32 R5, RZ, RZ, R20 ;  /* 0x000000ffff057224 */ /* 0x010fc600078e0014 */
[----:B------:R-:W4:Y:S01]  /*27680*/  LDL.LU R20, [R1+0x44c] ;  /* 0x00044c0001147983 */ /* 0x000f220000300800 */
[----:B------:R-:W-:-:S03]  /*27690*/  IMAD.MOV.U32 R4, RZ, RZ, R19 ;  /* 0x000000ffff047224 */ /* 0x000fc600078e0013 */
[----:B------:R-:W4:Y:S01]  /*276a0*/  LDL.LU R22, [R1+0x480] ;  /* 0x0004800001167983 */ /* 0x000f220000300800 */
[----:B------:R-:W-:-:S03]  /*276b0*/  ISETP.GT.AND P1, PT, R2, 0x67, PT ;  /* 0x000000670200780c */ /* 0x000fc60003f24270 */
[----:B------:R-:W4:Y:S01]  /*276c0*/  LDL.LU R19, [R1+0x484] ;  /* 0x0004840001137983 */ /* 0x000f220000300800 */
[----:B------:R-:W-:-:S03]  /*276d0*/  IADD3 R27, P3, R27, R202, RZ ;  /* 0x000000ca1b1b7210 */ /* 0x000fc60007f7e0ff */
[----:B------:R1:W-:Y:S01]  /*276e0*/  LDGSTS.E [R3+0x18c00], [R4.64], P2 ;  /* 0x18c0000004037fae */ /* 0x0003e20009121848 */
[----:B------:R-:W-:Y:S02]  /*276f0*/  IADD3 R7, P4, R7, R202, RZ ;  /* 0x000000ca07077210 */ /* 0x000fe40007f9e0ff */
[----:B-1----:R-:W-:-:S04]  /*27700*/  SEL R4, RZ, 0x4, !P1 ;  /* 0x00000004ff047807 */ /* 0x002fc80004800000 */
[----:B------:R-:W-:-:S04]  /*27710*/  SEL R4, R4, RZ, !P0 ;  /* 0x000000ff04047207 */ /* 0x000fc80004000000 */
[----:B------:R-:W-:Y:S02]  /*27720*/  ISETP.NE.U32.AND P1, PT, R4, RZ, PT ;  /* 0x000000ff0400720c */ /* 0x000fe40003f25070 */
[----:B------:R-:W-:Y:S01]  /*27730*/  MOV R4, R27 ;  /* 0x0000001b00047202 */ /* 0x000fe20000000f00 */
[----:B------:R-:W-:Y:S01]  /*27740*/  STL [R1+0x3cc], R27 ;  /* 0x0003cc1b01007387 */ /* 0x000fe20000100800 */
[----:B-----5:R-:W-:-:S04]  /*27750*/  IMAD.X R28, R28, 0x1, R0, P3 ;  /* 0x000000011c1c7824 */ /* 0x020fc800018e0600 */
[----:B------:R-:W-:Y:S02]  /*27760*/  IMAD.MOV.U32 R5, RZ, RZ, R28 ;  /* 0x000000ffff057224 */ /* 0x000fe400078e001c */
[----:B------:R-:W-:-:S03]  /*27770*/  IMAD.X R21, R21, 0x1, R0, P4 ;  /* 0x0000000115157824 */ /* 0x000fc600020e0600 */
        /* <DEDUP_REMOVED lines=15> */
[----:B------:R-:W-:-:S03]  /*27870*/  MOV R5, R24 ;  /* 0x0000001800057202 */ /* 0x000fc60000000f00 */
        /* <DEDUP_REMOVED lines=16> */
[----:B-1----:R-:W-:-:S02]  /*27980*/  SEL R4, RZ, 0x4, !P1 ;  /* 0x00000004ff047807 */ /* 0x002fc40004800000 */
[----:B----4-:R-:W-:Y:S02]  /*27990*/  IADD3 R20, P3, R20, R202, RZ ;  /* 0x000000ca14147210 */ /* 0x010fe40007f7e0ff */
[----:B------:R-:W-:-:S03]  /*279a0*/  SEL R4, R4, RZ, !P0 ;  /* 0x000000ff04047207 */ /* 0x000fc60004000000 */
[----:B------:R-:W-:Y:S01]  /*279b0*/  IMAD.X R23, R23, 0x1, R0, P3 ;  /* 0x0000000117177824 */ /* 0x000fe200018e0600 */
[----:B------:R-:W-:Y:S01]  /*279c0*/  IADD3 R19, P4, R19, R202, RZ ;  /* 0x000000ca13137210 */ /* 0x000fe20007f9e0ff */
[----:B------:R1:W-:Y:S01]  /*279d0*/  STL [R1+0x44c], R20 ;  /* 0x00044c1401007387 */ /* 0x0003e20000100800 */
[----:B------:R-:W-:Y:S01]  /*279e0*/  ISETP.NE.U32.AND P1, PT, R4, RZ, PT ;  /* 0x000000ff0400720c */ /* 0x000fe20003f25070 */
[----:B------:R-:W-:Y:S02]  /*279f0*/  IMAD.MOV.U32 R4, RZ, RZ, R20 ;  /* 0x000000ffff047224 */ /* 0x000fe400078e0014 */
[----:B------:R4:W-:Y:S01]  /*27a00*/  STL [R1+0x448], R23 ;  /* 0x0004481701007387 */ /* 0x0009e20000100800 */
[----:B------:R-:W-:-:S03]  /*27a10*/  IMAD.X R22, R22, 0x1, R0, P4 ;  /* 0x0000000116167824 */ /* 0x000fc600020e0600 */
[----:B------:R-:W-:Y:S04]  /*27a20*/  STL [R1+0x484], R19 ;  /* 0x0004841301007387 */ /* 0x000fe80000100800 */
[----:B-1----:R-:W5:Y:S04]  /*27a30*/  LDL.LU R20, [R1+0x4c8] ;  /* 0x0004c80001147983 */ /* 0x002f680000300800 */
[----:B------:R1:W-:Y:S04]  /*27a40*/  STL [R1+0x480], R22 ;  /* 0x0004801601007387 */ /* 0x0003e80000100800 */
[----:B------:R-:W5:Y:S01]  /*27a50*/  LDL.LU R28, [R1+0x500] ;  /* 0x00050000011c7983 */ /* 0x000f620000300800 */
[----:B------:R-:W-:-:S03]  /*27a60*/  IMAD.MOV.U32 R5, RZ, RZ, R23 ;  /* 0x000000ffff057224 */ /* 0x000fc600078e0017 */
[----:B------:R-:W5:Y:S04]  /*27a70*/  LDL.LU R26, [R1+0x508] ;  /* 0x00050800011a7983 */ /* 0x000f680000300800 */
[----:B------:R1:W-:Y:S01]  /*27a80*/  LDGSTS.E [R3+0x1ae00], [R4.64], P2 ;  /* 0x1ae0000004037fae */ /* 0x0003e20009121848 */
[----:B------:R-:W-:-:S03]  /*27a90*/  ISETP.GT.AND P2, PT, R2, 0x73, PT ;  /* 0x000000730200780c */ /* 0x000fc60003f44270 */
[----:B----4-:R-:W4:Y:S01]  /*27aa0*/  LDL.LU R23, [R1+0x50c] ;  /* 0x00050c0001177983 */ /* 0x010f220000300800 */
[----:B-1----:R-:W-:Y:S01]  /*27ab0*/  MOV R4, R19 ;  /* 0x0000001300047202 */ /* 0x002fe20000000f00 */
[----:B------:R-:W-:Y:S02]  /*27ac0*/  IMAD.MOV.U32 R5, RZ, RZ, R22 ;  /* 0x000000ffff057224 */ /* 0x000fe400078e0016 */
[----:B------:R-:W4:Y:S04]  /*27ad0*/  LDL.LU R22, [R1+0x540] ;  /* 0x0005400001167983 */ /* 0x000f280000300800 */
[----:B------:R1:W-:Y:S04]  /*27ae0*/  LDGSTS.E [R3+0x1bc00], [R4.64], P1 ;  /* 0x1bc0000004037fae */ /* 0x0003e80008921848 */
[----:B------:R-:W4:Y:S01]  /*27af0*/  LDL.LU R19, [R1+0x544] ;  /* 0x0005440001137983 */ /* 0x000f220000300800 */
        /* <DEDUP_REMOVED lines=11> */
[----:B------:R-:W-:-:S03]  /*27bb0*/  IMAD.MOV.U32 R5, RZ, RZ, R24 ;  /* 0x000000ffff057224 */ /* 0x000fc600078e0018 */
[----:B------:R2:W-:Y:S04]  /*27bc0*/  STL [R1+0x4c0], R16 ;  /* 0x0004c01001007387 */ /* 0x0005e80000100800 */
[----:B-1----:R-:W3:Y:S04]  /*27bd0*/  LDL.LU R24, [R1+0x548] ;  /* 0x0005480001187983 */ /* 0x002ee80000300800 */
[----:B------:R-:W3:Y:S01]  /*27be0*/  LDL.LU R21, [R1+0x54c] ;  /* 0x00054c0001157983 */ /* 0x000ee20000300800 */
[----:B-----5:R-:W-:-:S03]  /*27bf0*/  IADD3 R18, P3, R18, R202, RZ ;  /* 0x000000ca12127210 */ /* 0x020fc60007f7e0ff */
[----:B------:R1:W-:Y:S01]  /*27c00*/  LDGSTS.E [R3+0x1be00], [R4.64], P1 ;  /* 0x1be0000004037fae */ /* 0x0003e20008921848 */
[----:B------:R-:W-:Y:S02]  /*27c10*/  ISETP.GT.AND P1, PT, R2, 0x77, PT ;  /* 0x000000770200780c */ /* 0x000fe40003f24270 */
[----:B------:R-:W-:Y:S01]  /*27c20*/  IADD3 R27, P4, R27, R202, RZ ;  /* 0x000000ca1b1b7210 */ /* 0x000fe20007f9e0ff */
[----:B-1----:R-:W-:Y:S01]  /*27c30*/  IMAD.MOV.U32 R4, RZ, RZ, R7 ;  /* 0x000000ffff047224 */ /* 0x002fe200078e0007 */
[----:B------:R-:W-:Y:S02]  /*27c40*/  MOV R5, R16 ;  /* 0x0000001000057202 */ /* 0x000fe40000000f00 */
[----:B--2---:R-:W2:Y:S04]  /*27c50*/  LDL.LU R16, [R1+0x584] ;  /* 0x0005840001107983 */ /* 0x004ea80000300800 */
[----:B------:R1:W-:Y:S04]  /*27c60*/  LDGSTS.E [R3+0x1cc00], [R4.64], P2 ;  /* 0x1cc0000004037fae */ /* 0x0003e80009121848 */
[----:B------:R-:W5:Y:S04]  /*27c70*/  LDL.LU R7, [R1+0x58c] ;  /* 0x00058c0001077983 */ /* 0x000f680000300800 */
[----:B------:R-:W-:Y:S01]  /*27c80*/  STL [R1+0x4cc], R18 ;  /* 0x0004cc1201007387 */ /* 0x000fe20000100800 */
[----:B-1----:R-:W-:Y:S01]  /*27c90*/  SEL R4, RZ, 0x4, !P1 ;  /* 0x00000004ff047807 */ /* 0x002fe20004800000 */
[----:B------:R-:W-:-:S03]  /*27ca0*/  IMAD.X R20, R20, 0x1, R0, P3 ;  /* 0x0000000114147824 */ /* 0x000fc600018e0600 */
[----:B------:R-:W-:Y:S01]  /*27cb0*/  SEL R4, R4, RZ, !P0 ;  /* 0x000000ff04047207 */ /* 0x000fe20004000000 */
[----:B------:R-:W-:Y:S01]  /*27cc0*/  IMAD.MOV.U32 R5, RZ, RZ, R20 ;  /* 0x000000ffff057224 */ /* 0x000fe200078e0014 */
[----:B------:R1:W-:Y:S01]  /*27cd0*/  STL [R1+0x4c8], R20 ;  /* 0x0004c81401007387 */ /* 0x0003e20000100800 */
[----:B------:R-:W-:-:S03]  /*27ce0*/  IMAD.X R28, R28, 0x1, R0, P4 ;  /* 0x000000011c1c7824 */ /* 0x000fc600020e0600 */
[----:B------:R-:W-:Y:S01]  /*27cf0*/  STL [R1+0x504], R27 ;  /* 0x0005041b01007387 */ /* 0x000fe20000100800 */
[----:B------:R-:W-:Y:S01]  /*27d00*/  ISETP.NE.U32.AND P1, PT, R4, RZ, PT ;  /* 0x000000ff0400720c */ /* 0x000fe20003f25070 */
[----:B------:R-:W-:Y:S02]  /*27d10*/  IMAD.MOV.U32 R4, RZ, RZ, R18 ;  /* 0x000000ffff047224 */ /* 0x000fe400078e0012 */
[----:B-1----:R-:W5:Y:S04]  /*27d20*/  LDL.LU R20, [R1+0x580] ;  /* 0x0005800001147983 */ /* 0x002f680000300800 */
[----:B------:R-:W-:Y:S04]  /*27d30*/  STL [R1+0x500], R28 ;  /* 0x0005001c01007387 */ /* 0x000fe80000100800 */
[----:B------:R-:W5:Y:S04]  /*27d40*/  LDL.LU R18, [R1+0x588] ;  /* 0x0005880001127983 */ /* 0x000f680000300800 */
[----:B------:R1:W-:Y:S01]  /*27d50*/  LDGSTS.E [R3+0x1ce00], [R4.64], P2 ;  /* 0x1ce0000004037fae */ /* 0x0003e20009121848 */
[----:B------:R-:W-:-:S02]  /*27d60*/  ISETP.GT.AND P2, PT, R2, 0x7b, PT ;  /* 0x0000007b0200780c */ /* 0x000fc40003f44270 */
[----:B----4-:R-:W-:Y:S01]  /*27d70*/  IADD3 R23, P3, R23, R202, RZ ;  /* 0x000000ca17177210 */ /* 0x010fe20007f7e0ff */
[----:B-1----:R-:W-:Y:S02]  /*27d80*/  IMAD.MOV.U32 R4, RZ, RZ, R27 ;  /* 0x000000ffff047224 */ /* 0x002fe400078e001b */
[----:B------:R-:W-:-:S05]  /*27d90*/  IMAD.MOV.U32 R5, RZ, RZ, R28 ;  /* 0x000000ffff057224 */ /* 0x000fca00078e001c */
[----:B------:R1:W-:Y:S01]  /*27da0*/  LDGSTS.E [R3+0x1dc00], [R4.64], P1 ;  /* 0x1dc0000004037fae */ /* 0x0003e20008921848 */
[----:B------:R-:W-:Y:S02]  /*27db0*/  IADD3 R19, P4, R19, R202, RZ ;  /* 0x000000ca13137210 */ /* 0x000fe40007f9e0ff */
[----:B------:R-:W-:Y:S02]  /*27dc0*/  IADD3.X R26, R26, R0, RZ, P3, !PT ;  /* 0x000000001a1a7210 */ /* 0x000fe40001ffe4ff */
[----:B-1----:R-:W-:-:S04]  /*27dd0*/  SEL R4, RZ, 0x4, !P2 ;  /* 0x00000004ff047807 */ /* 0x002fc80005000000 */
[----:B------:R-:W-:Y:S01]  /*27de0*/  SEL R4, R4, RZ, !P0 ;  /* 0x000000ff04047207 */ /* 0x000fe20004000000 */
[----:B------:R-:W-:Y:S02]  /*27df0*/  IMAD.X R22, R22, 0x1, R0, P4 ;  /* 0x0000000116167824 */ /* 0x000fe400020e0600 */
[----:B------:R-:W-:Y:S01]  /*27e00*/  IMAD.MOV.U32 R5, RZ, RZ, R26 ;  /* 0x000000ffff057224 */ /* 0x000fe200078e001a */
[----:B------:R-:W-:Y:S01]  /*27e10*/  ISETP.NE.U32.AND P2, PT, R4, RZ, PT ;  /* 0x000000ff0400720c */ /* 0x000fe20003f45070 */
[----:B------:R-:W-:Y:S01]  /*27e20*/  IMAD.MOV.U32 R4, RZ, RZ, R23 ;  /* 0x000000ffff047224 */ /* 0x000fe200078e0017 */
[----:B------:R1:W-:Y:S04]  /*27e30*/  STL [R1+0x50c], R23 ;  /* 0x00050c1701007387 */ /* 0x0003e80000100800 */
[----:B------:R-:W-:Y:S04]  /*27e40*/  STL [R1+0x508], R26 ;  /* 0x0005081a01007387 */ /* 0x000fe80000100800 */
[----:B------:R4:W-:Y:S04]  /*27e50*/  STL [R1+0x544], R19 ;  /* 0x0005441301007387 */ /* 0x0009e80000100800 */
[----:B------:R4:W-:Y:S04]  /*27e60*/  LDGSTS.E [R3+0x1de00], [R4.64], P1 ;  /* 0x1de0000004037fae */ /* 0x0009e80008921848 */
[----:B------:R4:W-:Y:S04]  /*27e70*/  STL [R1+0x540], R22 ;  /* 0x0005401601007387 */ /* 0x0009e80000100800 */
[----:B-1----:R-:W5:Y:S01]  /*27e80*/  LDL.LU R23, [R1+0x590] ;  /* 0x0005900001177983 */ /* 0x002f620000300800 */
[----:B----4-:R-:W-:-:S03]  /*27e90*/  IMAD.MOV.U32 R4, RZ, RZ, R19 ;  /* 0x000000ffff047224 */ /* 0x010fc600078e0013 */
[----:B------:R-:W4:Y:S01]  /*27ea0*/  LDL.LU R19, [R1+0x594] ;  /* 0x0005940001137983 */ /* 0x000f220000300800 */
[----:B------:R-:W-:-:S03]  /*27eb0*/  IMAD.MOV.U32 R5, RZ, RZ, R22 ;  /* 0x000000ffff057224 */ /* 0x000fc600078e0016 */
[----:B------:R-:W4:Y:S01]  /*27ec0*/  LDL.LU R22, [R1+0x5d4] ;  /* 0x0005d40001167983 */ /* 0x000f220000300800 */
[-C--:B------:R-:W-:Y:S08]  /*27ed0*/  HMMA.1688.F32.TF32 R48, R156, R30.reuse, R48 ;  /* 0x0000001e9c30723c */ /* 0x080ff00000081030 */
[-C--:B------:R-:W-:Y:S08]  /*27ee0*/  HMMA.1688.F32.TF32 R92, R140, R30.reuse, R92 ;  /* 0x0000001e8c5c723c */ /* 0x080ff0000008105c */
[----:B------:R-:W-:Y:S01]  /*27ef0*/  HMMA.1688.F32.TF32 R56, R100, R30, R56 ;  /* 0x0000001e6438723c */ /* 0x000fe20000081038 */
[----:B---3--:R-:W-:Y:S01]  /*27f00*/  IADD3 R21, P3, R21, R202, RZ ;  /* 0x000000ca15157210 */ /* 0x008fe20007f7e0ff */
[----:B------:R1:W-:Y:S04]  /*27f10*/  LDGSTS.E [R3+0x1ec00], [R4.64], P2 ;  /* 0x1ec0000004037fae */ /* 0x0003e80009121848 */
[----:B------:R-:W-:Y:S01]  /*27f20*/  IMAD.X R24, R24, 0x1, R0, P3 ;  /* 0x0000000118187824 */ /* 0x000fe200018e0600 */
[----:B------:R-:W-:Y:S04]  /*27f30*/  STL [R1+0x54c], R21 ;  /* 0x00054c1501007387 */ /* 0x000fe80000100800 */
[----:B------:R-:W-:Y:S04]  /*27f40*/  STL [R1+0x548], R24 ;  /* 0x0005481801007387 */ /* 0x000fe80000100800 */
[----:B------:R-:W3:Y:S01]  /*27f50*/  LDL.LU R30, [R1+0x5d0] ;  /* 0x0005d000011e7983 */ /* 0x000ee20000300800 */
[----:B------:R-:W-:-:S04]  /*27f60*/  ISETP.GT.AND P1, PT, R2, 0x7f, PT ;  /* 0x0000007f0200780c */ /* 0x000fc80003f24270 */
[----:B-1----:R-:W-:-:S04]  /*27f70*/  SEL R4, RZ, 0x4, !P1 ;  /* 0x00000004ff047807 */ /* 0x002fc80004800000 */
[----:B------:R-:W-:Y:S01]  /*27f80*/  SEL R4, R4, RZ, !P0 ;  /* 0x000000ff04047207 */ /* 0x000fe20004000000 */
[----:B------:R-:W-:-:S03]  /*27f90*/  IMAD.MOV.U32 R5, RZ, RZ, R24 ;  /* 0x000000ffff057224 */ /* 0x000fc600078e0018 */
[----:B------:R-:W-:Y:S02]  /*27fa0*/  ISETP.NE.U32.AND P1, PT, R4, RZ, PT ;  /* 0x000000ff0400720c */ /* 0x000fe40003f25070 */
[----:B------:R-:W-:-:S05]  /*27fb0*/  MOV R4, R21 ;  /* 0x0000001500047202 */ /* 0x000fca0000000f00 */
[----:B------:R1:W-:Y:S01]  /*27fc0*/  LDGSTS.E [R3+0x1ee00], [R4.64], P2 ;  /* 0x1ee0000004037fae */ /* 0x0003e20009121848 */
[-C--:B--2---:R-:W-:Y:S02]  /*27fd0*/  IADD3 R16, P2, R16, R202.reuse, RZ ;  /* 0x000000ca10107210 */ /* 0x084fe40007f5e0ff */
[----:B-----5:R-:W-:Y:S01]  /*27fe0*/  IADD3 R7, P3, R7, R202, RZ ;  /* 0x000000ca07077210 */ /* 0x020fe20007f7e0ff */
[----:B------:R-:W2:Y:S04]  /*27ff0*/  S2R R200, SR_TID.X ;  /* 0x0000000000c87919 */ /* 0x000ea80000002100 */
[----:B------:R5:W-:Y:S01]  /*28000*/  STL [R1+0x584], R16 ;  /* 0x0005841001007387 */ /* 0x000be20000100800 */
[----:B------:R-:W-:-:S05]  /*28010*/  IMAD.X R20, R20, 0x1, R0, P2 ;  /* 0x0000000114147824 */ /* 0x000fca00010e0600 */
[----:B------:R2:W-:Y:S01]  /*28020*/  STL [R1+0x580], R20 ;  /* 0x0005801401007387 */ /* 0x0005e20000100800 */
[----:B------:R-:W-:-:S03]  /*28030*/  IMAD.X R18, R18, 0x1, R0, P3 ;  /* 0x0000000112127824 */ /* 0x000fc600018e0600 */
[----:B------:R2:W-:Y:S01]  /*28040*/  STL [R1+0x58c], R7 ;  /* 0x00058c0701007387 */ /* 0x0005e20000100800 */
[----:B-1----:R-:W-:-:S03]  /*28050*/  IMAD.MOV.U32 R4, RZ, RZ, R16 ;  /* 0x000000ffff047224 */ /* 0x002fc600078e0010 */
[----:B------:R-:W3:Y:S04]  /*28060*/  LDL.LU R28, [R1+0x614] ;  /* 0x00061400011c7983 */ /* 0x000ee80000300800 */
[----:B------:R1:W-:Y:S04]  /*28070*/  STL [R1+0x588], R18 ;  /* 0x0005881201007387 */ /* 0x0003e80000100800 */
[----:B-----5:R-:W5:Y:S04]  /*28080*/  LDL.LU R16, [R1+0x654] ;  /* 0x0006540001107983 */ /* 0x020f680000300800 */
[----:B------:R-:W5:Y:S01]  /*28090*/  LDL.LU R29, [R1+0x610] ;  /* 0x00061000011d7983 */ /* 0x000f620000300800 */
[----:B------:R-:W-:-:S03]  /*280a0*/  IMAD.MOV.U32 R5, RZ, RZ, R20 ;  /* 0x000000ffff057224 */ /* 0x000fc600078e0014 */
[----:B------:R-:W5:Y:S04]  /*280b0*/  LDL.LU R24, [R1+0x650] ;  /* 0x0006500001187983 */ /* 0x000f680000300800 */
[----:B------:R-:W5:Y:S04]  /*280c0*/  LDL.LU R27, [R1+0x690] ;  /* 0x00069000011b7983 */ /* 0x000f680000300800 */
[----:B------:R-:W5:Y:S04]  /*280d0*/  LDL.LU R26, [R1+0x694] ;  /* 0x00069400011a7983 */ /* 0x000f680000300800 */
[----:B------:R-:W5:Y:S04]  /*280e0*/  LDL.LU R21, [R1+0x6d0] ;  /* 0x0006d00001157983 */ /* 0x000f680000300800 */
[----:B--2---:R-:W2:Y:S04]  /*280f0*/  LDL.LU R20, [R1+0x6d4] ;  /* 0x0006d40001147983 */ /* 0x004ea80000300800 */
[----:B------:R1:W-:Y:S02]  /*28100*/  LDGSTS.E [R3+0x1fc00], [R4.64], P1 ;  /* 0x1fc0000004037fae */ /* 0x0003e40008921848 */
[----:B-1----:R-:W-:Y:S01]  /*28110*/  IMAD.MOV.U32 R4, RZ, RZ, R7 ;  /* 0x000000ffff047224 */ /* 0x002fe200078e0007 */
[----:B------:R-:W-:-:S02]  /*28120*/  MOV R5, R18 ;  /* 0x0000001200057202 */ /* 0x000fc40000000f00 */
[----:B------:R-:W-:Y:S01]  /*28130*/  LOP3.LUT R7, R200, 0x7f, RZ, 0xc0, !PT ;  /* 0x0000007fc8077812 */ /* 0x000fe200078ec0ff */
[----:B------:R-:W2:Y:S04]  /*28140*/  LDL.LU R18, [R1+0x714] ;  /* 0x0007140001127983 */ /* 0x000ea80000300800 */
[----:B------:R1:W-:Y:S01]  /*28150*/  LDGSTS.E [R3+0x1fe00], [R4.64], P1 ;  /* 0x1fe0000004037fae */ /* 0x0003e20008921848 */
[----:B------:R-:W-:-:S03]  /*28160*/  ISETP.GE.AND P1, PT, R7, R2, PT ;  /* 0x000000020700720c */ /* 0x000fc60003f26270 */
[----:B------:R-:W2:Y:S01]  /*28170*/  LDL.LU R7, [R1+0x754] ;  /* 0x0007540001077983 */ /* 0x000ea20000300800 */
[----:B------:R-:W-:-:S03]  /*28180*/  SEL R2, RZ, 0x4, P1 ;  /* 0x00000004ff027807 */ /* 0x000fc60000800000 */
[----:B------:R-:W0:Y:S01]  /*28190*/  LDGDEPBAR ;  /* 0x00000000000079af */ /* 0x000e220000000000 */
[----:B----4-:R-:W-:Y:S02]  /*281a0*/  IADD3 R19, P1, R19, UR7, RZ ;  /* 0x0000000713137c10 */ /* 0x010fe4000ff3e0ff */
[----:B------:R-:W-:Y:S02]  /*281b0*/  IADD3 R22, P2, R22, UR7, RZ ;  /* 0x0000000716167c10 */ /* 0x000fe4000ff5e0ff */
[----:B------:R-:W-:Y:S01]  /*281c0*/  IADD3.X R23, R23, UR6, RZ, P1, !PT ;  /* 0x0000000617177c10 */ /* 0x000fe20008ffe4ff */
[----:B------:R-:W-:Y:S01]  /*281d0*/  STL [R1+0x594], R19 ;  /* 0x0005941301007387 */ /* 0x000fe20000100800 */
[----:B------:R-:W-:-:S03]  /*281e0*/  SEL R2, R2, RZ, !P0 ;  /* 0x000000ff02027207 */ /* 0x000fc60004000000 */
[----:B------:R-:W-:Y:S01]  /*281f0*/  STL [R1+0x5d4], R22 ;  /* 0x0005d41601007387 */ /* 0x000fe20000100800 */
[----:B-1----:R-:W-:Y:S01]  /*28200*/  IMAD.MOV.U32 R3, RZ, RZ, R23 ;  /* 0x000000ffff037224 */ /* 0x002fe200078e0017 */
[----:B------:R-:W-:Y:S02]  /*28210*/  ISETP.NE.U32.AND P0, PT, R2, RZ, PT ;  /* 0x000000ff0200720c */ /* 0x000fe40003f05070 */
[----:B------:R1:W-:Y:S01]  /*28220*/  STL [R1+0x590], R23 ;  /* 0x0005901701007387 */ /* 0x0003e20000100800 */
[----:B------:R-:W-:-:S03]  /*28230*/  IMAD.MOV.U32 R2, RZ, RZ, R19 ;  /* 0x000000ffff027224 */ /* 0x000fc600078e0013 */
[----:B-1----:R-:W4:Y:S01]  /*28240*/  LDL.LU R23, [R1+0x710] ;  /* 0x0007100001177983 */ /* 0x002f220000300800 */
[----:B---3--:R-:W-:-:S05]  /*28250*/  IADD3.X R30, R30, UR6, RZ, P2, !PT ;  /* 0x000000061e1e7c10 */ /* 0x008fca00097fe4ff */
[----:B------:R-:W-:Y:S04]  /*28260*/  STL [R1+0x5d0], R30 ;  /* 0x0005d01e01007387 */ /* 0x000fe80000100800 */
[----:B------:R-:W3:Y:S01]  /*28270*/  LDL.LU R19, [R1+0x750] ;  /* 0x0007500001137983 */ /* 0x000ee20000300800 */
[----:B------:R-:W-:-:S04]  /*28280*/  IMAD.U32 R4, RZ, RZ, UR5 ;  /* 0x00000005ff047e24 */ /* 0x000fc8000f8e00ff */
[----:B------:R-:W-:-:S05]  /*28290*/  IMAD R4, R4, 0x8000, R203 ;  /* 0x0000800004047824 */ /* 0x000fca00078e02cb */
[----:B------:R1:W-:Y:S02]  /*282a0*/  LDGSTS.E [R4+0x60000], [R2.64], P0 ;  /* 0x6000000002047fae */ /* 0x0003e40008121848 */
[----:B-1----:R-:W-:Y:S02]  /*282b0*/  IMAD.MOV.U32 R2, RZ, RZ, R22 ;  /* 0x000000ffff027224 */ /* 0x002fe400078e0016 */
[----:B------:R-:W-:Y:S01]  /*282c0*/  IMAD.MOV.U32 R3, RZ, RZ, R30 ;  /* 0x000000ffff037224 */ /* 0x000fe200078e001e */
[----:B------:R-:W3:Y:S04]  /*282d0*/  LDL.LU R22, [R1+0x59c] ;  /* 0x00059c0001167983 */ /* 0x000ee80000300800 */
[----:B------:R1:W-:Y:S04]  /*282e0*/  LDGSTS.E [R4+0x61000], [R2.64], P0 ;  /* 0x6100000002047fae */ /* 0x0003e80008121848 */
[----:B------:R-:W3:Y:S01]  /*282f0*/  LDL.LU R5, [R1+0x5dc] ;  /* 0x0005dc0001057983 */ /* 0x000ee20000300800 */
[----:B------:R-:W-:-:S04]  /*28300*/  IADD3 R28, P1, R28, UR7, RZ ;  /* 0x000000071c1c7c10 */ /* 0x000fc8000ff3e0ff */
[----:B-1----:R-:W-:Y:S02]  /*28310*/  MOV R2, R28 ;  /* 0x0000001c00027202 */ /* 0x002fe40000000f00 */
[----:B-----5:R-:W-:Y:S02]  /*28320*/  IADD3 R16, P2, R16, UR7, RZ ;  /* 0x0000000710107c10 */ /* 0x020fe4000ff5e0ff */
[----:B------:R-:W-:Y:S01]  /*28330*/  IADD3.X R29, R29, UR6, RZ, P1, !PT ;  /* 0x000000061d1d7c10 */ /* 0x000fe20008ffe4ff */
[----:B------:R-:W-:Y:S01]  /*28340*/  STL [R1+0x614], R28 ;  /* 0x0006141c01007387 */ /* 0x000fe20000100800 */
[----:B------:R-:W-:-:S03]  /*28350*/  IADD3.X R24, R24, UR6, RZ, P2, !PT ;  /* 0x0000000618187c10 */ /* 0x000fc600097fe4ff */
[----:B------:R-:W-:Y:S01]  /*28360*/  IMAD.MOV.U32 R3, RZ, RZ, R29 ;  /* 0x000000ffff037224 */ /* 0x000fe200078e001d */
[----:B------:R-:W-:Y:S04]  /*28370*/  STL [R1+0x610], R29 ;  /* 0x0006101d01007387 */ /* 0x000fe80000100800 */
[----:B------:R-:W-:Y:S01]  /*28380*/  STL [R1+0x654], R16 ;  /* 0x0006541001007387 */ /* 0x000fe20000100800 */
[----:B------:R-:W-:-:S03]  /*28390*/  IADD3 R26, P1, R26, UR7, RZ ;  /* 0x000000071a1a7c10 */ /* 0x000fc6000ff3e0ff */
[----:B------:R1:W-:Y:S04]  /*283a0*/  LDGSTS.E [R4+0x62000], [R2.64], P0 ;  /* 0x6200000002047fae */ /* 0x0003e80008121848 */
[----:B------:R5:W-:Y:S01]  /*283b0*/  STL [R1+0x650], R24 ;  /* 0x0006501801007387 */ /* 0x000be20000100800 */
[----:B--2---:R-:W-:Y:S02]  /*283c0*/  IADD3 R20, P2, R20, UR7, RZ ;  /* 0x0000000714147c10 */ /* 0x004fe4000ff5e0ff */
[----:B------:R-:W-:Y:S01]  /*283d0*/  IADD3.X R27, R27, UR6, RZ, P1, !PT ;  /* 0x000000061b1b7c10 */ /* 0x000fe20008ffe4ff */
[----:B-1----:R-:W-:Y:S02]  /*283e0*/  IMAD.MOV.U32 R3, RZ, RZ, R24 ;  /* 0x000000ffff037224 */ /* 0x002fe400078e0018 */
[----:B-----5:R-:W2:Y:S01]  /*283f0*/  LDL.LU R24, [R1+0x598] ;  /* 0x0005980001187983 */ /* 0x020ea20000300800 */
[----:B------:R-:W-:Y:S01]  /*28400*/  IMAD.MOV.U32 R2, RZ, RZ, R16 ;  /* 0x000000ffff027224 */ /* 0x000fe200078e0010 */
[----:B------:R-:W-:-:S02]  /*28410*/  IADD3.X R21, R21, UR6, RZ, P2, !PT ;  /* 0x0000000615157c10 */ /* 0x000fc400097fe4ff */
[----:B------:R-:W5:Y:S04]  /*28420*/  LDL.LU R16, [R1+0x5d8] ;  /* 0x0005d80001107983 */ /* 0x000f680000300800 */
[----:B------:R-:W-:Y:S04]  /*28430*/  STL [R1+0x694], R26 ;  /* 0x0006941a01007387 */ /* 0x000fe80000100800 */
[----:B------:R-:W-:Y:S04]  /*28440*/  STL [R1+0x690], R27 ;  /* 0x0006901b01007387 */ /* 0x000fe80000100800 */
[----:B------:R1:W-:Y:S04]  /*28450*/  LDGSTS.E [R4+0x63000], [R2.64], P0 ;  /* 0x6300000002047fae */ /* 0x0003e80008121848 */
[----:B------:R-:W-:Y:S04]  /*28460*/  STL [R1+0x6d4], R20 ;  /* 0x0006d41401007387 */ /* 0x000fe80000100800 */
[----:B------:R4:W-:Y:S01]  /*28470*/  STL [R1+0x6d0], R21 ;  /* 0x0006d01501007387 */ /* 0x0009e20000100800 */
[----:B-1----:R-:W-:-:S03]  /*28480*/  IMAD.MOV.U32 R2, RZ, RZ, R26 ;  /* 0x000000ffff027224 */ /* 0x002fc600078e001a */
[----:B------:R-:W5:Y:S01]  /*28490*/  LDL.LU R29, [R1+0x618] ;  /* 0x00061800011d7983 */ /* 0x000f620000300800 */
[----:B------:R-:W-:-:S03]  /*284a0*/  IMAD.MOV.U32 R3, RZ, RZ, R27 ;  /* 0x000000ffff037224 */ /* 0x000fc600078e001b */
[----:B------:R-:W5:Y:S04]  /*284b0*/  LDL.LU R28, [R1+0x61c] ;  /* 0x00061c00011c7983 */ /* 0x000f680000300800 */
[----:B------:R1:W-:Y:S01]  /*284c0*/  LDGSTS.E [R4+0x64000], [R2.64], P0 ;  /* 0x6400000002047fae */ /* 0x0003e20008121848 */
[----:B------:R-:W-:Y:S02]  /*284d0*/  IADD3 R18, P1, R18, UR7, RZ ;  /* 0x0000000712127c10 */ /* 0x000fe4000ff3e0ff */
[----:B------:R-:W-:Y:S02]  /*284e0*/  IADD3 R7, P2, R7, UR7, RZ ;  /* 0x0000000707077c10 */ /* 0x000fe4000ff5e0ff */
[----:B-1----:R-:W-:Y:S01]  /*284f0*/  MOV R3, R21 ;  /* 0x0000001500037202 */ /* 0x002fe20000000f00 */
[----:B------:R-:W-:Y:S01]  /*28500*/  IMAD.MOV.U32 R2, RZ, RZ, R20 ;  /* 0x000000ffff027224 */ /* 0x000fe200078e0014 */
[----:B----4-:R-:W5:Y:S04]  /*28510*/  LDL.LU R21, [R1+0x658] ;  /* 0x0006580001157983 */ /* 0x010f680000300800 */
[----:B------:R-:W5:Y:S01]  /*28520*/  LDL.LU R20, [R1+0x65c] ;  /* 0x00065c0001147983 */ /* 0x000f620000300800 */
[----:B------:R-:W-:-:S03]  /*28530*/  IADD3.X R23, R23, UR6, RZ, P1, !PT ;  /* 0x0000000617177c10 */ /* 0x000fc60008ffe4ff */
[----:B------:R1:W-:Y:S04]  /*28540*/  STL [R1+0x714], R18 ;  /* 0x0007141201007387 */ /* 0x0003e80000100800 */
[----:B------:R1:W-:Y:S04]  /*28550*/  STL [R1+0x710], R23 ;  /* 0x0007101701007387 */ /* 0x0003e80000100800 */
[----:B------:R1:W-:Y:S04]  /*28560*/  STL [R1+0x754], R7 ;  /* 0x0007540701007387 */ /* 0x0003e80000100800 */
[----:B------:R1:W-:Y:S04]  /*28570*/  LDGSTS.E [R4+0x65000], [R2.64], P0 ;  /* 0x6500000002047fae */ /* 0x0003e80008121848 */
[----:B------:R-:W5:Y:S01]  /*28580*/  LDL.LU R26, [R1+0x69c] ;  /* 0x00069c00011a7983 */ /* 0x000f620000300800 */
[----:B-1----:R-:W-:-:S02]  /*28590*/  IMAD.MOV.U32 R2, RZ, RZ, R18 ;  /* 0x000000ffff027224 */ /* 0x002fc400078e0012 */
[----:B------:R-:W-:-:S05]  /*285a0*/  IMAD.MOV.U32 R3, RZ, RZ, R23 ;  /* 0x000000ffff037224 */ /* 0x000fca00078e0017 */
[----:B------:R1:W-:Y:S01]  /*285b0*/  LDGSTS.E [R4+0x66000], [R2.64], P0 ;  /* 0x6600000002047fae */ /* 0x0003e20008121848 */
[----:B---3--:R-:W-:-:S05]  /*285c0*/  IADD3.X R19, R19, UR6, RZ, P2, !PT ;  /* 0x0000000613137c10 */ /* 0x008fca00097fe4ff */
[----:B------:R3:W-:Y:S04]  /*285d0*/  STL [R1+0x750], R19 ;  /* 0x0007501301007387 */ /* 0x0007e80000100800 */
[----:B------:R-:W4:Y:S04]  /*285e0*/  LDL.LU R18, [R1+0x6dc] ;  /* 0x0006dc0001127983 */ /* 0x000f280000300800 */
[----:B------:R-:W4:Y:S04]  /*285f0*/  LDL.LU R27, [R1+0x698] ;  /* 0x00069800011b7983 */ /* 0x000f280000300800 */
[----:B------:R-:W4:Y:S01]  /*28600*/  LDL.LU R23, [R1+0x6d8] ;  /* 0x0006d80001177983 */ /* 0x000f220000300800 */
[----:B-1----:R-:W-:-:S02]  /*28610*/  IMAD.MOV.U32 R2, RZ, RZ, R7 ;  /* 0x000000ffff027224 */ /* 0x002fc400078e0007 */
[----:B------:R-:W-:Y:S01]  /*28620*/  IMAD.MOV.U32 R3, RZ, RZ, R19 ;  /* 0x000000ffff037224 */ /* 0x000fe200078e0013 */
[----:B------:R-:W-:-:S04]  /*28630*/  IADD3 R22, P1, R22, UR7, RZ ;  /* 0x0000000716167c10 */ /* 0x000fc8000ff3e0ff */
[----:B------:R1:W-:Y:S01]  /*28640*/  LDGSTS.E [R4+0x67000], [R2.64], P0 ;  /* 0x6700000002047fae */ /* 0x0003e20008121848 */
[----:B------:R-:W-:Y:S02]  /*28650*/  LOP3.LUT R7, R203, 0x10, RZ, 0x3c, !PT ;  /* 0x00000010cb077812 */ /* 0x000fe400078e3cff */
[----:B------:R-:W-:Y:S01]  /*28660*/  IADD3 R5, P2, R5, UR7, RZ ;  /* 0x0000000705057c10 */ /* 0x000fe2000ff5e0ff */
[----:B------:R-:W-:Y:S01]  /*28670*/  STL [R1+0x59c], R22 ;  /* 0x00059c1601007387 */ /* 0x000fe20000100800 */
[----:B-1----:R-:W-:-:S03]  /*28680*/  IMAD.U32 R4, RZ, RZ, UR5 ;  /* 0x00000005ff047e24 */ /* 0x002fc6000f8e00ff */
[----:B------:R-:W-:Y:S01]  /*28690*/  STL [R1+0x5dc], R5 ;  /* 0x0005dc0501007387 */ /* 0x000fe20000100800 */
[----:B------:R-:W-:Y:S01]  /*286a0*/  MOV R2, R22 ;  /* 0x0000001600027202 */ /* 0x000fe20000000f00 */
[----:B------:R-:W-:Y:S01]  /*286b0*/  IMAD R4, R4, 0x8000, R7 ;  /* 0x0000800004047824 */ /* 0x000fe200078e0207 */
[----:B--2---:R-:W-:-:S05]  /*286c0*/  IADD3.X R24, R24, UR6, RZ, P1, !PT ;  /* 0x0000000618187c10 */ /* 0x004fca0008ffe4ff */
[----:B------:R1:W-:Y:S01]  /*286d0*/  STL [R1+0x598], R24 ;  /* 0x0005981801007387 */ /* 0x0003e20000100800 */
[----:B------:R-:W-:-:S03]  /*286e0*/  IMAD.MOV.U32 R3, RZ, RZ, R24 ;  /* 0x000000ffff037224 */ /* 0x000fc600078e0018 */
[----:B---3--:R-:W2:Y:S01]  /*286f0*/  LDL.LU R19, [R1+0x71c] ;  /* 0x00071c0001137983 */ /* 0x008ea20000300800 */
[----:B-----5:R-:W-:-:S03]  /*28700*/  IADD3.X R16, R16, UR6, RZ, P2, !PT ;  /* 0x0000000610107c10 */ /* 0x020fc600097fe4ff */
[----:B------:R-:W3:Y:S04]  /*28710*/  LDL.LU R7, [R1+0x75c] ;  /* 0x00075c0001077983 */ /* 0x000ee80000300800 */
[----:B-1----:R-:W3:Y:S04]  /*28720*/  LDL.LU R24, [R1+0x718] ;  /* 0x0007180001187983 */ /* 0x002ee80000300800 */
[----:B------:R-:W3:Y:S04]  /*28730*/  LDL.LU R22, [R1+0x758] ;  /* 0x0007580001167983 */ /* 0x000ee80000300800 */
[----:B------:R1:W-:Y:S01]  /*28740*/  LDGSTS.E [R4+0x60200], [R2.64], P0 ;  /* 0x6020000002047fae */ /* 0x0003e20008121848 */
[----:B------:R-:W-:Y:S01]  /*28750*/  IADD3 R28, P1, R28, UR7, RZ ;  /* 0x000000071c1c7c10 */ /* 0x000fe2000ff3e0ff */
[----:B-1----:R-:W-:-:S03]  /*28760*/  IMAD.MOV.U32 R2, RZ, RZ, R5 ;  /* 0x000000ffff027224 */ /* 0x002fc600078e0005 */
[----:B------:R-:W-:Y:S01]  /*28770*/  IADD3.X R29, R29, UR6, RZ, P1, !PT ;  /* 0x000000061d1d7c10 */ /* 0x000fe20008ffe4ff */
[----:B------:R-:W-:Y:S01]  /*28780*/  IMAD.MOV.U32 R3, RZ, RZ, R16 ;  /* 0x000000ffff037224 */ /* 0x000fe200078e0010 */
[----:B------:R1:W-:Y:S04]  /*28790*/  STL [R1+0x5d8], R16 ;  /* 0x0005d81001007387 */ /* 0x0003e80000100800 */
[----:B------:R1:W-:Y:S04]  /*287a0*/  LDGSTS.E [R4+0x61200], [R2.64], P0 ;  /* 0x6120000002047fae */ /* 0x0003e80008121848 */
[----:B-1----:R-:W3:Y:S04]  /*287b0*/  LDL.LU R16, [R1+0x5a4] ;  /* 0x0005a40001107983 */ /* 0x002ee80000300800 */
[----:B------:R-:W3:Y:S01]  /*287c0*/  LDL.LU R5, [R1+0x5e4] ;  /* 0x0005e40001057983 */ /* 0x000ee20000300800 */
[----:B------:R-:W-:Y:S01]  /*287d0*/  IADD3 R20, P2, R20, UR7, RZ ;  /* 0x0000000714147c10 */ /* 0x000fe2000ff5e0ff */
[----:B------:R-:W-:-:S02]  /*287e0*/  IMAD.MOV.U32 R2, RZ, RZ, R28 ;  /* 0x000000ffff027224 */ /* 0x000fc400078e001c */
[----:B------:R-:W-:Y:S01]  /*287f0*/  IMAD.MOV.U32 R3, RZ, RZ, R29 ;  /* 0x000000ffff037224 */ /* 0x000fe200078e001d */
[----:B------:R-:W-:Y:S01]  /*28800*/  IADD3.X R21, R21, UR6, RZ, P2, !PT ;  /* 0x0000000615157c10 */ /* 0x000fe200097fe4ff */
[----:B------:R-:W-:Y:S04]  /*28810*/  STL [R1+0x61c], R28 ;  /* 0x00061c1c01007387 */ /* 0x000fe80000100800 */
[----:B------:R-:W-:Y:S04]  /*28820*/  STL [R1+0x618], R29 ;  /* 0x0006181d01007387 */ /* 0x000fe80000100800 */
[----:B------:R1:W-:Y:S04]  /*28830*/  STL [R1+0x65c], R20 ;  /* 0x00065c1401007387 */ /* 0x0003e80000100800 */
[----:B------:R1:W-:Y:S04]  /*28840*/  LDGSTS.E [R4+0x62200], [R2.64], P0 ;  /* 0x6220000002047fae */ /* 0x0003e80008121848 */
[----:B------:R1:W-:Y:S01]  /*28850*/  STL [R1+0x658], R21 ;  /* 0x0006581501007387 */ /* 0x0003e20000100800 */
[----:B------:R-:W-:Y:S01]  /*28860*/  IADD3 R26, P1, R26, UR7, RZ ;  /* 0x000000071a1a7c10 */ /* 0x000fe2000ff3e0ff */
[----:B-1----:R-:W-:-:S02]  /*28870*/  IMAD.MOV.U32 R2, RZ, RZ, R20 ;  /* 0x000000ffff027224 */ /* 0x002fc400078e0014 */
[----:B------:R-:W3:Y:S01]  /*28880*/  LDL.LU R20, [R1+0x5a0] ;  /* 0x0005a00001147983 */ /* 0x000ee20000300800 */
[----:B------:R-:W-:-:S03]  /*28890*/  MOV R3, R21 ;  /* 0x0000001500037202 */ /* 0x000fc60000000f00 */
[----:B------:R-:W3:Y:S04]  /*288a0*/  LDL.LU R21, [R1+0x5e0] ;  /* 0x0005e00001157983 */ /* 0x000ee80000300800 */
[----:B------:R-:W-:Y:S04]  /*288b0*/  STL [R1+0x69c], R26 ;  /* 0x00069c1a01007387 */ /* 0x000fe80000100800 */
[----:B------:R1:W-:Y:S02]  /*288c0*/  LDGSTS.E [R4+0x63200], [R2.64], P0 ;  /* 0x6320000002047fae */ /* 0x0003e40008121848 */
[----:B-1----:R-:W-:Y:S01]  /*288d0*/  IMAD.MOV.U32 R2, RZ, RZ, R26 ;  /* 0x000000ffff027224 */ /* 0x002fe200078e001a */
[----:B----4-:R-:W-:-:S02]  /*288e0*/  IADD3 R18, P2, R18, UR7, RZ ;  /* 0x0000000712127c10 */ /* 0x010fc4000ff5e0ff */
[----:B------:R-:W-:Y:S02]  /*288f0*/  IADD3.X R27, R27, UR6, RZ, P1, !PT ;  /* 0x000000061b1b7c10 */ /* 0x000fe40008ffe4ff */
[----:B------:R-:W-:-:S03]  /*28900*/  IADD3.X R23, R23, UR6, RZ, P2, !PT ;  /* 0x0000000617177c10 */ /* 0x000fc600097fe4ff */
[----:B------:R1:W-:Y:S01]  /*28910*/  STL [R1+0x698], R27 ;  /* 0x0006981b01007387 */ /* 0x0003e20000100800 */
[----:B------:R-:W-:-:S03]  /*28920*/  IMAD.MOV.U32 R3, RZ, RZ, R27 ;  /* 0x000000ffff037224 */ /* 0x000fc600078e001b */
[----:B------:R-:W-:Y:S04]  /*28930*/  STL [R1+0x6dc], R18 ;  /* 0x0006dc1201007387 */ /* 0x000fe80000100800 */
[----:B------:R4:W-:Y:S04]  /*28940*/  STL [R1+0x6d8], R23 ;  /* 0x0006d81701007387 */ /* 0x0009e80000100800 */
[----:B------:R-:W5:Y:S04]  /*28950*/  LDL.LU R28, [R1+0x620] ;  /* 0x00062000011c7983 */ /* 0x000f680000300800 */
[----:B-1----:R-:W5:Y:S04]  /*28960*/  LDL.LU R27, [R1+0x624] ;  /* 0x00062400011b7983 */ /* 0x002f680000300800 */
[----:B------:R1:W-:Y:S02]  /*28970*/  LDGSTS.E [R4+0x64200], [R2.64], P0 ;  /* 0x6420000002047fae */ /* 0x0003e40008121848 */
[----:B-1----:R-:W-:-:S02]  /*28980*/  IMAD.MOV.U32 R3, RZ, RZ, R23 ;  /* 0x000000ffff037224 */ /* 0x002fc400078e0017 */
[----:B------:R-:W-:Y:S01]  /*28990*/  IMAD.MOV.U32 R2, RZ, RZ, R18 ;  /* 0x000000ffff027224 */ /* 0x000fe200078e0012 */
[----:B----4-:R-:W4:Y:S04]  /*289a0*/  LDL.LU R23, [R1+0x660] ;  /* 0x0006600001177983 */ /* 0x010f280000300800 */
[----:B------:R-:W4:Y:S04]  /*289b0*/  LDL.LU R18, [R1+0x664] ;  /* 0x0006640001127983 */ /* 0x000f280000300800 */
[----:B------:R1:W-:Y:S01]  /*289c0*/  LDGSTS.E [R4+0x65200], [R2.64], P0 ;  /* 0x6520000002047fae */ /* 0x0003e20008121848 */
[----:B--2---:R-:W-:-:S02]  /*289d0*/  IADD3 R19, P1, R19, UR7, RZ ;  /* 0x0000000713137c10 */ /* 0x004fc4000ff3e0ff */
[----:B---3--:R-:W-:Y:S02]  /*289e0*/  IADD3 R7, P2, R7, UR7, RZ ;  /* 0x0000000707077c10 */ /* 0x008fe4000ff5e0ff */
[----:B------:R-:W-:Y:S01]  /*289f0*/  IADD3.X R24, R24, UR6, RZ, P1, !PT ;  /* 0x0000000618187c10 */ /* 0x000fe20008ffe4ff */
[----:B------:R-:W-:Y:S01]  /*28a00*/  STL [R1+0x71c], R19 ;  /* 0x00071c1301007387 */ /* 0x000fe20000100800 */
[----:B------:R-:W-:-:S03]  /*28a10*/  IADD3.X R22, R22, UR6, RZ, P2, !PT ;  /* 0x0000000616167c10 */ /* 0x000fc600097fe4ff */
[----:B------:R2:W-:Y:S01]  /*28a20*/  STL [R1+0x718], R24 ;  /* 0x0007181801007387 */ /* 0x0005e20000100800 */
[----:B-1----:R-:W-:Y:S02]  /*28a30*/  IMAD.MOV.U32 R2, RZ, RZ, R19 ;  /* 0x000000ffff027224 */ /* 0x002fe400078e0013 */
[----:B------:R-:W-:Y:S01]  /*28a40*/  IMAD.MOV.U32 R3, RZ, RZ, R24 ;  /* 0x000000ffff037224 */ /* 0x000fe200078e0018 */
[----:B------:R-:W-:Y:S04]  /*28a50*/  STL [R1+0x75c], R7 ;  /* 0x00075c0701007387 */ /* 0x000fe80000100800 */
[----:B------:R1:W-:Y:S04]  /*28a60*/  LDGSTS.E [R4+0x66200], [R2.64], P0 ;  /* 0x6620000002047fae */ /* 0x0003e80008121848 */
[----:B--2---:R-:W2:Y:S04]  /*28a70*/  LDL.LU R24, [R1+0x6a4] ;  /* 0x0006a40001187983 */ /* 0x004ea80000300800 */
[----:B------:R3:W-:Y:S04]  /*28a80*/  STL [R1+0x758], R22 ;  /* 0x0007581601007387 */ /* 0x0007e80000100800 */
[----:B------:R-:W2:Y:S01]  /*28a90*/  LDL.LU R19, [R1+0x6e4] ;  /* 0x0006e40001137983 */ /* 0x000ea20000300800 */
[----:B-1----:R-:W-:-:S03]  /*28aa0*/  IMAD.MOV.U32 R3, RZ, RZ, R22 ;  /* 0x000000ffff037224 */ /* 0x002fc600078e0016 */
[----:B------:R-:W2:Y:S01]  /*28ab0*/  LDL.LU R26, [R1+0x6a0] ;  /* 0x0006a000011a7983 */ /* 0x000ea20000300800 */
[----:B------:R-:W-:-:S03]  /*28ac0*/  MOV R2, R7 ;  /* 0x0000000700027202 */ /* 0x000fc60000000f00 */
[----:B---3--:R-:W3:Y:S01]  /*28ad0*/  LDL.LU R22, [R1+0x6e0] ;  /* 0x0006e00001167983 */ /* 0x008ee20000300800 */
[----:B------:R-:W-:Y:S02]  /*28ae0*/  IADD3 R16, P1, R16, UR7, RZ ;  /* 0x0000000710107c10 */ /* 0x000fe4000ff3e0ff */
[----:B------:R-:W-:Y:S01]  /*28af0*/  IADD3 R5, P2, R5, UR7, RZ ;  /* 0x0000000705057c10 */ /* 0x000fe2000ff5e0ff */
[----:B------:R1:W-:Y:S04]  /*28b00*/  LDGSTS.E [R4+0x67200], [R2.64], P0 ;  /* 0x6720000002047fae */ /* 0x0003e80008121848 */
[----:B------:R-:W-:Y:S04]  /*28b10*/  STL [R1+0x5a4], R16 ;  /* 0x0005a41001007387 */ /* 0x000fe80000100800 */
[----:B------:R-:W-:Y:S01]  /*28b20*/  STL [R1+0x5e4], R5 ;  /* 0x0005e40501007387 */ /* 0x000fe20000100800 */
[----:B-1----:R-:W-:-:S04]  /*28b30*/  IMAD.U32 R4, RZ, RZ, UR5 ;  /* 0x00000005ff047e24 */ /* 0x002fc8000f8e00ff */
[----:B------:R-:W-:Y:S02]  /*28b40*/  IMAD R4, R4, 0x8000, R6 ;  /* 0x0000800004047824 */ /* 0x000fe400078e0206 */
[----:B------:R-:W-:Y:S01]  /*28b50*/  IMAD.MOV.U32 R2, RZ, RZ, R16 ;  /* 0x000000ffff027224 */ /* 0x000fe200078e0010 */
[----:B------:R-:W-:-:S05]  /*28b60*/  IADD3.X R20, R20, UR6, RZ, P1, !PT ;  /* 0x0000000614147c10 */ /* 0x000fca0008ffe4ff */
[----:B------:R1:W-:Y:S01]  /*28b70*/  STL [R1+0x5a0], R20 ;  /* 0x0005a01401007387 */ /* 0x0003e20000100800 */
[----:B------:R-:W-:-:S03]  /*28b80*/  IMAD.MOV.U32 R3, RZ, RZ, R20 ;  /* 0x000000ffff037224 */ /* 0x000fc600078e0014 */
[----:B------:R-:W3:Y:S04]  /*28b90*/  LDL.LU R7, [R1+0x724] ;  /* 0x0007240001077983 */ /* 0x000ee80000300800 */
[----:B------:R-:W3:Y:S04]  /*28ba0*/  LDL.LU R6, [R1+0x764] ;  /* 0x0007640001067983 */ /* 0x000ee80000300800 */
[----:B-1----:R-:W3:Y:S01]  /*28bb0*/  LDL.LU R20, [R1+0x720] ;  /* 0x0007200001147983 */ /* 0x002ee20000300800 */
[----:B------:R-:W-:-:S03]  /*28bc0*/  IADD3.X R21, R21, UR6, RZ, P2, !PT ;  /* 0x0000000615157c10 */ /* 0x000fc600097fe4ff */
[----:B------:R-:W3:Y:S04]  /*28bd0*/  LDL.LU R16, [R1+0x760] ;  /* 0x0007600001107983 */ /* 0x000ee80000300800 */
[----:B------:R1:W-:Y:S04]  /*28be0*/  LDGSTS.E [R4+0x60400], [R2.64], P0 ;  /* 0x6040000002047fae */ /* 0x0003e80008121848 */
[----:B------:R1:W-:Y:S02]  /*28bf0*/  STL [R1+0x5e0], R21 ;  /* 0x0005e01501007387 */ /* 0x0003e40000100800 */
[----:B-1----:R-:W-:Y:S01]  /*28c00*/  IMAD.MOV.U32 R2, RZ, RZ, R5 ;  /* 0x000000ffff027224 */ /* 0x002fe200078e0005 */
[----:B------:R-:W-:-:S02]  /*28c10*/  MOV R3, R21 ;  /* 0x0000001500037202 */ /* 0x000fc40000000f00 */
[----:B------:R-:W3:Y:S04]  /*28c20*/  LDL.LU R21, [R1+0x5ac] ;  /* 0x0005ac0001157983 */ /* 0x000ee80000300800 */
[----:B------:R1:W-:Y:S04]  /*28c30*/  LDGSTS.E [R4+0x61400], [R2.64], P0 ;  /* 0x6140000002047fae */ /* 0x0003e80008121848 */
[----:B------:R-:W3:Y:S01]  /*28c40*/  LDL.LU R5, [R1+0x5ec] ;  /* 0x0005ec0001057983 */ /* 0x000ee20000300800 */
[----:B-----5:R-:W-:-:S04]  /*28c50*/  IADD3 R27, P1, R27, UR7, RZ ;  /* 0x000000071b1b7c10 */ /* 0x020fc8000ff3e0ff */
[----:B------:R-:W-:Y:S01]  /*28c60*/  IADD3.X R28, R28, UR6, RZ, P1, !PT ;  /* 0x000000061c1c7c10 */ /* 0x000fe20008ffe4ff */
[----:B-1----:R-:W-:Y:S01]  /*28c70*/  IMAD.MOV.U32 R2, RZ, RZ, R27 ;  /* 0x000000ffff027224 */ /* 0x002fe200078e001b */
[----:B------:R-:W-:Y:S03]  /*28c80*/  STL [R1+0x624], R27 ;  /* 0x0006241b01007387 */ /* 0x000fe60000100800 */
[----:B------:R-:W-:Y:S01]  /*28c90*/  IMAD.MOV.U32 R3, RZ, RZ, R28 ;  /* 0x000000ffff037224 */ /* 0x000fe200078e001c */
[----:B------:R-:W-:Y:S04]  /*28ca0*/  STL [R1+0x620], R28 ;  /* 0x0006201c01007387 */ /* 0x000fe80000100800 */
[----:B------:R1:W-:Y:S01]  /*28cb0*/  LDGSTS.E [R4+0x62400], [R2.64], P0 ;  /* 0x6240000002047fae */ /* 0x0003e20008121848 */
[----:B----4-:R-:W-:-:S04]  /*28cc0*/  IADD3 R18, P2, R18, UR7, RZ ;  /* 0x0000000712127c10 */ /* 0x010fc8000ff5e0ff */
[----:B------:R-:W-:Y:S01]  /*28cd0*/  IADD3.X R23, R23, UR6, RZ, P2, !PT ;  /* 0x0000000617177c10 */ /* 0x000fe200097fe4ff */
[----:B------:R-:W-:Y:S04]  /*28ce0*/  STL [R1+0x664], R18 ;  /* 0x0006641201007387 */ /* 0x000fe80000100800 */
[----:B------:R4:W-:Y:S01]  /*28cf0*/  STL [R1+0x660], R23 ;  /* 0x0006601701007387 */ /* 0x0009e20000100800 */
[----:B-1----:R-:W-:-:S03]  /*28d00*/  IMAD.MOV.U32 R3, RZ, RZ, R23 ;  /* 0x000000ffff037224 */ /* 0x002fc600078e0017 */
[----:B----4-:R-:W4:Y:S01]  /*28d10*/  LDL.LU R23, [R1+0x5a8] ;  /* 0x0005a80001177983 */ /* 0x010f220000300800 */
[----:B------:R-:W-:-:S03]  /*28d20*/  IMAD.MOV.U32 R2, RZ, RZ, R18 ;  /* 0x000000ffff027224 */ /* 0x000fc600078e0012 */
[----:B------:R-:W5:Y:S04]  /*28d30*/  LDL.LU R18, [R1+0x5e8] ;  /* 0x0005e80001127983 */ /* 0x000f680000300800 */
[----:B------:R1:W-:Y:S01]  /*28d40*/  LDGSTS.E [R4+0x63400], [R2.64], P0 ;  /* 0x6340000002047fae */ /* 0x0003e20008121848 */
[----:B--2---:R-:W-:Y:S02]  /*28d50*/  IADD3 R24, P1, R24, UR7, RZ ;  /* 0x0000000718187c10 */ /* 0x004fe4000ff3e0ff */
[----:B------:R-:W-:Y:S02]  /*28d60*/  IADD3 R19, P2, R19, UR7, RZ ;  /* 0x0000000713137c10 */ /* 0x000fe4000ff5e0ff */
[----:B------:R-:W-:Y:S01]  /*28d70*/  IADD3.X R26, R26, UR6, RZ, P1, !PT ;  /* 0x000000061a1a7c10 */ /* 0x000fe20008ffe4ff */
[----:B------:R-:W-:Y:S01]  /*28d80*/  STL [R1+0x6a4], R24 ;  /* 0x0006a41801007387 */ /* 0x000fe20000100800 */
[----:B---3--:R-:W-:-:S03]  /*28d90*/  IADD3.X R22, R22, UR6, RZ, P2, !PT ;  /* 0x0000000616167c10 */ /* 0x008fc600097fe4ff */
[----:B------:R-:W-:Y:S01]  /*28da0*/  STL [R1+0x6a0], R26 ;  /* 0x0006a01a01007387 */ /* 0x000fe20000100800 */
[----:B-1----:R-:W-:Y:S02]  /*28db0*/  IMAD.MOV.U32 R2, RZ, RZ, R24 ;  /* 0x000000ffff027224 */ /* 0x002fe400078e0018 */
[----:B------:R-:W-:Y:S01]  /*28dc0*/  IMAD.MOV.U32 R3, RZ, RZ, R26 ;  /* 0x000000ffff037224 */ /* 0x000fe200078e001a */
[----:B------:R-:W-:Y:S04]  /*28dd0*/  STL [R1+0x6e4], R19 ;  /* 0x0006e41301007387 */ /* 0x000fe80000100800 */
[----:B------:R1:W-:Y:S04]  /*28de0*/  STL [R1+0x6e0], R22 ;  /* 0x0006e01601007387 */ /* 0x0003e80000100800 */
[----:B------:R-:W2:Y:S04]  /*28df0*/  LDL.LU R28, [R1+0x628] ;  /* 0x00062800011c7983 */ /* 0x000ea80000300800 */
[----:B------:R-:W3:Y:S04]  /*28e00*/  LDL.LU R27, [R1+0x62c] ;  /* 0x00062c00011b7983 */ /* 0x000ee80000300800 */
[----:B------:R1:W-:Y:S02]  /*28e10*/  LDGSTS.E [R4+0x64400], [R2.64], P0 ;  /* 0x6440000002047fae */ /* 0x0003e40008121848 */
[----:B-1----:R-:W-:Y:S01]  /*28e20*/  IMAD.MOV.U32 R3, RZ, RZ, R22 ;  /* 0x000000ffff037224 */ /* 0x002fe200078e0016 */
[----:B------:R-:W-:Y:S01]  /*28e30*/  MOV R2, R19 ;  /* 0x0000001300027202 */ /* 0x000fe20000000f00 */
[----:B------:R-:W2:Y:S04]  /*28e40*/  LDL.LU R22, [R1+0x668] ;  /* 0x0006680001167983 */ /* 0x000ea80000300800 */
[----:B------:R-:W2:Y:S04]  /*28e50*/  LDL.LU R19, [R1+0x66c] ;  /* 0x00066c0001137983 */ /* 0x000ea80000300800 */
[----:B------:R1:W-:Y:S01]  /*28e60*/  LDGSTS.E [R4+0x65400], [R2.64], P0 ;  /* 0x6540000002047fae */ /* 0x0003e20008121848 */
[----:B------:R-:W-:-:S02]  /*28e70*/  IADD3 R7, P1, R7, UR7, RZ ;  /* 0x0000000707077c10 */ /* 0x000fc4000ff3e0ff */
[----:B------:R-:W-:Y:S02]  /*28e80*/  IADD3 R6, P2, R6, UR7, RZ ;  /* 0x0000000706067c10 */ /* 0x000fe4000ff5e0ff */
[----:B------:R-:W-:Y:S01]  /*28e90*/  IADD3.X R20, R20, UR6, RZ, P1, !PT ;  /* 0x0000000614147c10 */ /* 0x000fe20008ffe4ff */
[----:B------:R1:W-:Y:S01]  /*28ea0*/  STL [R1+0x724], R7 ;  /* 0x0007240701007387 */ /* 0x0003e20000100800 */
[----:B------:R-:W-:-:S03]  /*28eb0*/  IADD3.X R16, R16, UR6, RZ, P2, !PT ;  /* 0x0000000610107c10 */ /* 0x000fc600097fe4ff */
[----:B------:R1:W-:Y:S02]  /*28ec0*/  STL [R1+0x720], R20 ;  /* 0x0007201401007387 */ /* 0x0003e40000100800 */
[----:B-1----:R-:W-:Y:S02]  /*28ed0*/  IMAD.MOV.U32 R2, RZ, RZ, R7 ;  /* 0x000000ffff027224 */ /* 0x002fe400078e0007 */
[----:B------:R1:W-:Y:S04]  /*28ee0*/  STL [R1+0x764], R6 ;  /* 0x0007640601007387 */ /* 0x0003e80000100800 */
[----:B------:R-:W2:Y:S01]  /*28ef0*/  LDL.LU R24, [R1+0x6ac] ;  /* 0x0006ac0001187983 */ /* 0x000ea20000300800 */
[----:B------:R-:W-:-:S03]  /*28f00*/  IMAD.MOV.U32 R3, RZ, RZ, R20 ;  /* 0x000000ffff037224 */ /* 0x000fc600078e0014 */
[----:B------:R1:W-:Y:S04]  /*28f10*/  STL [R1+0x760], R16 ;  /* 0x0007601001007387 */ /* 0x0003e80000100800 */
[----:B------:R-:W2:Y:S04]  /*28f20*/  LDL.LU R7, [R1+0x6ec] ;  /* 0x0006ec0001077983 */ /* 0x000ea80000300800 */
[----:B------:R-:W2:Y:S04]  /*28f30*/  LDL.LU R26, [R1+0x6a8] ;  /* 0x0006a800011a7983 */ /* 0x000ea80000300800 */
[----:B------:R-:W2:Y:S01]  /*28f40*/  LDL.LU R20, [R1+0x6e8] ;  /* 0x0006e80001147983 */ /* 0x000ea20000300800 */
[----:B------:R-:W-:-:S03]  /*28f50*/  IADD3 R21, P1, R21, UR7, RZ ;  /* 0x0000000715157c10 */ /* 0x000fc6000ff3e0ff */
[----:B------:R1:W-:Y:S01]  /*28f60*/  LDGSTS.E [R4+0x66400], [R2.64], P0 ;  /* 0x6640000002047fae */ /* 0x0003e20008121848 */
[----:B------:R-:W-:Y:S01]  /*28f70*/  IADD3 R5, P2, R5, UR7, RZ ;  /* 0x0000000705057c10 */ /* 0x000fe2000ff5e0ff */
[----:B-1----:R-:W-:Y:S02]  /*28f80*/  IMAD.MOV.U32 R2, RZ, RZ, R6 ;  /* 0x000000ffff027224 */ /* 0x002fe400078e0006 */
[----:B------:R-:W-:Y:S01]  /*28f90*/  IMAD.MOV.U32 R3, RZ, RZ, R16 ;  /* 0x000000ffff037224 */ /* 0x000fe200078e0010 */
[----:B------:R-:W-:-:S04]  /*28fa0*/  LOP3.LUT R6, R203, 0x30, RZ, 0x3c, !PT ;  /* 0x00000030cb067812 */ /* 0x000fc800078e3cff */
[----:B------:R1:W-:Y:S04]  /*28fb0*/  LDGSTS.E [R4+0x67400], [R2.64], P0 ;  /* 0x6740000002047fae */ /* 0x0003e80008121848 */
[----:B------:R-:W-:Y:S04]  /*28fc0*/  STL [R1+0x5ac], R21 ;  /* 0x0005ac1501007387 */ /* 0x000fe80000100800 */
[----:B------:R-:W-:Y:S01]  /*28fd0*/  STL [R1+0x5ec], R5 ;  /* 0x0005ec0501007387 */ /* 0x000fe20000100800 */
[----:B-1----:R-:W-:-:S05]  /*28fe0*/  IMAD.U32 R4, RZ, RZ, UR5 ;  /* 0x00000005ff047e24 */ /* 0x002fca000f8e00ff */
[----:B------:R-:W-:Y:S01]  /*28ff0*/  LEA R4, R4, R6, 0xf ;  /* 0x0000000604047211 */ /* 0x000fe200078e78ff */
[----:B------:R-:W-:Y:S01]  /*29000*/  IMAD.MOV.U32 R2, RZ, RZ, R21 ;  /* 0x000000ffff027224 */ /* 0x000fe200078e0015 */
[----:B----4-:R-:W-:-:S05]  /*29010*/  IADD3.X R23, R23, UR6, RZ, P1, !PT ;  /* 0x0000000617177c10 */ /* 0x010fca0008ffe4ff */
[----:B------:R1:W-:Y:S01]  /*29020*/  STL [R1+0x5a8], R23 ;  /* 0x0005a81701007387 */ /* 0x0003e20000100800 */
[----:B------:R-:W-:-:S03]  /*29030*/  IMAD.MOV.U32 R3, RZ, RZ, R23 ;  /* 0x000000ffff037224 */ /* 0x000fc600078e0017 */
[----:B------:R-:W4:Y:S04]  /*29040*/  LDL.LU R6, [R1+0x72c] ;  /* 0x00072c0001067983 */ /* 0x000f280000300800 */
[----:B------:R-:W4:Y:S04]  /*29050*/  LDL.LU R16, [R1+0x76c] ;  /* 0x00076c0001107983 */ /* 0x000f280000300800 */
[----:B-1----:R-:W4:Y:S04]  /*29060*/  LDL.LU R23, [R1+0x728] ;  /* 0x0007280001177983 */ /* 0x002f280000300800 */
[----:B------:R-:W4:Y:S01]  /*29070*/  LDL.LU R21, [R1+0x768] ;  /* 0x0007680001157983 */ /* 0x000f220000300800 */
[----:B-----5:R-:W-:-:S03]  /*29080*/  IADD3.X R18, R18, UR6, RZ, P2, !PT ;  /* 0x0000000612127c10 */ /* 0x020fc600097fe4ff */
[----:B------:R1:W-:Y:S04]  /*29090*/  LDGSTS.E [R4+0x60600], [R2.64], P0 ;  /* 0x6060000002047fae */ /* 0x0003e80008121848 */
[----:B------:R5:W-:Y:S01]  /*290a0*/  STL [R1+0x5e8], R18 ;  /* 0x0005e81201007387 */ /* 0x000be20000100800 */
[----:B-1----:R-:W-:Y:S02]  /*290b0*/  IMAD.MOV.U32 R2, RZ, RZ, R5 ;  /* 0x000000ffff027224 */ /* 0x002fe400078e0005 */
[----:B------:R-:W-:Y:S02]  /*290c0*/  IMAD.MOV.U32 R3, RZ, RZ, R18 ;  /* 0x000000ffff037224 */ /* 0x000fe400078e0012 */
[----:B-----5:R-:W5:Y:S04]  /*290d0*/  LDL.LU R18, [R1+0x5b4] ;  /* 0x0005b40001127983 */ /* 0x020f680000300800 */
[----:B------:R1:W-:Y:S04]  /*290e0*/  LDGSTS.E [R4+0x61600], [R2.64], P0 ;  /* 0x6160000002047fae */ /* 0x0003e80008121848 */
[----:B------:R-:W5:Y:S01]  /*290f0*/  LDL.LU R5, [R1+0x5f4] ;  /* 0x0005f40001057983 */ /* 0x000f620000300800 */
[----:B---3--:R-:W-:-:S04]  /*29100*/  IADD3 R27, P1, R27, UR7, RZ ;  /* 0x000000071b1b7c10 */ /* 0x008fc8000ff3e0ff */
[----:B--2---:R-:W-:Y:S01]  /*29110*/  IADD3.X R28, R28, UR6, RZ, P1, !PT ;  /* 0x000000061c1c7c10 */ /* 0x004fe20008ffe4ff */
[----:B-1----:R-:W-:Y:S01]  /*29120*/  IMAD.MOV.U32 R2, RZ, RZ, R27 ;  /* 0x000000ffff027224 */ /* 0x002fe200078e001b */
[----:B------:R-:W-:Y:S03]  /*29130*/  STL [R1+0x62c], R27 ;  /* 0x00062c1b01007387 */ /* 0x000fe60000100800 */
[----:B------:R-:W-:Y:S01]  /*29140*/  IMAD.MOV.U32 R3, RZ, RZ, R28 ;  /* 0x000000ffff037224 */ /* 0x000fe200078e001c */
[----:B------:R-:W-:Y:S04]  /*29150*/  STL [R1+0x628], R28 ;  /* 0x0006281c01007387 */ /* 0x000fe80000100800 */
[----:B------:R1:W-:Y:S01]  /*29160*/  LDGSTS.E [R4+0x62600], [R2.64], P0 ;  /* 0x6260000002047fae */ /* 0x0003e20008121848 */
[----:B------:R-:W-:-:S04]  /*29170*/  IADD3 R19, P2, R19, UR7, RZ ;  /* 0x0000000713137c10 */ /* 0x000fc8000ff5e0ff */
[----:B------:R-:W-:Y:S01]  /*29180*/  IADD3.X R22, R22, UR6, RZ, P2, !PT ;  /* 0x0000000616167c10 */ /* 0x000fe200097fe4ff */
[----:B------:R-:W-:Y:S04]  /*29190*/  STL [R1+0x66c], R19 ;  /* 0x00066c1301007387 */ /* 0x000fe80000100800 */
[----:B------:R2:W-:Y:S01]  /*291a0*/  STL [R1+0x668], R22 ;  /* 0x0006681601007387 */ /* 0x0005e20000100800 */
[----:B-1----:R-:W-:Y:S01]  /*291b0*/  IMAD.MOV.U32 R3, RZ, RZ, R22 ;  /* 0x000000ffff037224 */ /* 0x002fe200078e0016 */
[----:B------:R-:W-:-:S05]  /*291c0*/  MOV R2, R19 ;  /* 0x0000001300027202 */ /* 0x000fca0000000f00 */
[----:B------:R1:W-:Y:S04]  /*291d0*/  LDGSTS.E [R4+0x63600], [R2.64], P0 ;  /* 0x6360000002047fae */ /* 0x0003e80008121848 */
[----:B--2---:R-:W2:Y:S04]  /*291e0*/  LDL.LU R22, [R1+0x5b0] ;  /* 0x0005b00001167983 */ /* 0x004ea80000300800 */
[----:B------:R-:W3:Y:S01]  /*291f0*/  LDL.LU R19, [R1+0x5f0] ;  /* 0x0005f00001137983 */ /* 0x000ee20000300800 */
[----:B------:R-:W-:Y:S02]  /*29200*/  IADD3 R24, P1, R24, UR7, RZ ;  /* 0x0000000718187c10 */ /* 0x000fe4000ff3e0ff */
[----:B------:R-:W-:-:S02]  /*29210*/  IADD3 R7, P2, R7, UR7, RZ ;  /* 0x0000000707077c10 */ /* 0x000fc4000ff5e0ff */
[----:B------:R-:W-:Y:S01]  /*29220*/  IADD3.X R26, R26, UR6, RZ, P1, !PT ;  /* 0x000000061a1a7c10 */ /* 0x000fe20008ffe4ff */
[----:B------:R-:W-:Y:S01]  /*29230*/  STL [R1+0x6ac], R24 ;  /* 0x0006ac1801007387 */ /* 0x000fe20000100800 */
[----:B------:R-:W-:-:S03]  /*29240*/  IADD3.X R20, R20, UR6, RZ, P2, !PT ;  /* 0x0000000614147c10 */ /* 0x000fc600097fe4ff */
[----:B------:R1:W-:Y:S02]  /*29250*/  STL [R1+0x6a8], R26 ;  /* 0x0006a81a01007387 */ /* 0x0003e40000100800 */
[----:B-1----:R-:W-:Y:S02]  /*29260*/  IMAD.MOV.U32 R2, RZ, RZ, R24 ;  /* 0x000000ffff027224 */ /* 0x002fe400078e0018 */
[----:B------:R-:W-:Y:S01]  /*29270*/  IMAD.MOV.U32 R3, RZ, RZ, R26 ;  /* 0x000000ffff037224 */ /* 0x000fe200078e001a */
[----:B------:R-:W-:Y:S04]  /*29280*/  STL [R1+0x6ec], R7 ;  /* 0x0006ec0701007387 */ /* 0x000fe80000100800 */
[----:B------:R1:W-:Y:S04]  /*29290*/  STL [R1+0x6e8], R20 ;  /* 0x0006e81401007387 */ /* 0x0003e80000100800 */
[----:B------:R-:W3:Y:S04]  /*292a0*/  LDL.LU R27, [R1+0x630] ;  /* 0x00063000011b7983 */ /* 0x000ee80000300800 */
[----:B------:R-:W3:Y:S04]  /*292b0*/  LDL.LU R26, [R1+0x634] ;  /* 0x00063400011a7983 */ /* 0x000ee80000300800 */
[----:B------:R1:W-:Y:S02]  /*292c0*/  LDGSTS.E [R4+0x64600], [R2.64], P0 ;  /* 0x6460000002047fae */ /* 0x0003e40008121848 */
[----:B-1----:R-:W-:-:S02]  /*292d0*/  IMAD.MOV.U32 R3, RZ, RZ, R20 ;  /* 0x000000ffff037224 */ /* 0x002fc400078e0014 */
[----:B------:R-:W-:Y:S01]  /*292e0*/  IMAD.MOV.U32 R2, RZ, RZ, R7 ;  /* 0x000000ffff027224 */ /* 0x000fe200078e0007 */
[----:B------:R-:W3:Y:S04]  /*292f0*/  LDL.LU R20, [R1+0x670] ;  /* 0x0006700001147983 */ /* 0x000ee80000300800 */
[----:B------:R-:W3:Y:S04]  /*29300*/  LDL.LU R7, [R1+0x674] ;  /* 0x0006740001077983 */ /* 0x000ee80000300800 */
[----:B------:R1:W-:Y:S01]  /*29310*/  LDGSTS.E [R4+0x65600], [R2.64], P0 ;  /* 0x6560000002047fae */ /* 0x0003e20008121848 */
[----:B----4-:R-:W-:-:S02]  /*29320*/  IADD3 R6, P1, R6, UR7, RZ ;  /* 0x0000000706067c10 */ /* 0x010fc4000ff3e0ff */
[----:B------:R-:W-:Y:S02]  /*29330*/  IADD3 R16, P2, R16, UR7, RZ ;  /* 0x0000000710107c10 */ /* 0x000fe4000ff5e0ff */
[----:B------:R-:W-:Y:S01]  /*29340*/  IADD3.X R23, R23, UR6, RZ, P1, !PT ;  /* 0x0000000617177c10 */ /* 0x000fe20008ffe4ff */
[----:B------:R-:W-:Y:S01]  /*29350*/  STL [R1+0x72c], R6 ;  /* 0x00072c0601007387 */ /* 0x000fe20000100800 */
[----:B------:R-:W-:-:S03]  /*29360*/  IADD3.X R21, R21, UR6, RZ, P2, !PT ;  /* 0x0000000615157c10 */ /* 0x000fc600097fe4ff */
[----:B------:R4:W-:Y:S01]  /*29370*/  STL [R1+0x728], R23 ;  /* 0x0007281701007387 */ /* 0x0009e20000100800 */
[----:B-1----:R-:W-:Y:S01]  /*29380*/  IMAD.MOV.U32 R2, RZ, RZ, R6 ;  /* 0x000000ffff027224 */ /* 0x002fe200078e0006 */
[----:B------:R-:W-:Y:S02]  /*29390*/  MOV R3, R23 ;  /* 0x0000001700037202 */ /* 0x000fe40000000f00 */
[----:B------:R1:W-:Y:S04]  /*293a0*/  STL [R1+0x76c], R16 ;  /* 0x00076c1001007387 */ /* 0x0003e80000100800 */
[----:B------:R1:W-:Y:S04]  /*293b0*/  LDGSTS.E [R4+0x66600], [R2.64], P0 ;  /* 0x6660000002047fae */ /* 0x0003e80008121848 */
[----:B----4-:R-:W4:Y:S04]  /*293c0*/  LDL.LU R23, [R1+0x6b4] ;  /* 0x0006b40001177983 */ /* 0x010f280000300800 */
[----:B------:R2:W-:Y:S04]  /*293d0*/  STL [R1+0x768], R21 ;  /* 0x0007681501007387 */ /* 0x0005e80000100800 */
[----:B------:R-:W4:Y:S01]  /*293e0*/  LDL.LU R6, [R1+0x6f4] ;  /* 0x0006f40001067983 */ /* 0x000f220000300800 */
[----:B-1----:R-:W-:-:S03]  /*293f0*/  IMAD.MOV.U32 R2, RZ, RZ, R16 ;  /* 0x000000ffff027224 */ /* 0x002fc600078e0010 */
[----:B------:R-:W4:Y:S04]  /*29400*/  LDL.LU R24, [R1+0x6b0] ;  /* 0x0006b00001187983 */ /* 0x000f280000300800 */
[----:B------:R-:W4:Y:S01]  /*29410*/  LDL.LU R16, [R1+0x6f0] ;  /* 0x0006f00001107983 */ /* 0x000f220000300800 */
[----:B-----5:R-:W-:Y:S01]  /*29420*/  IADD3 R18, P1, R18, UR7, RZ ;  /* 0x0000000712127c10 */ /* 0x020fe2000ff3e0ff */
[----:B------:R-:W-:Y:S01]  /*29430*/  IMAD.MOV.U32 R3, RZ, RZ, R21 ;  /* 0x000000ffff037224 */ /* 0x000fe200078e0015 */
[----:B------:R-:W-:-:S03]  /*29440*/  IADD3 R5, P2, R5, UR7, RZ ;  /* 0x0000000705057c10 */ /* 0x000fc6000ff5e0ff */
[----:B------:R-:W-:Y:S04]  /*29450*/  STL [R1+0x5b4], R18 ;  /* 0x0005b41201007387 */ /* 0x000fe80000100800 */
[----:B------:R1:W-:Y:S04]  /*29460*/  LDGSTS.E [R4+0x67600], [R2.64], P0 ;  /* 0x6760000002047fae */ /* 0x0003e80008121848 */
[----:B------:R-:W-:Y:S01]  /*29470*/  STL [R1+0x5f4], R5 ;  /* 0x0005f40501007387 */ /* 0x000fe20000100800 */
[----:B-1----:R-:W-:Y:S02]  /*29480*/  IMAD.U32 R4, RZ, RZ, UR5 ;  /* 0x00000005ff047e24 */ /* 0x002fe4000f8e00ff */
[----:B------:R-:W-:-:S02]  /*29490*/  IMAD.MOV.U32 R2, RZ, RZ, R18 ;  /* 0x000000ffff027224 */ /* 0x000fc400078e0012 */
[----:B------:R-:W-:Y:S01]  /*294a0*/  IMAD R4, R4, 0x8000, R17 ;  /* 0x0000800004047824 */ /* 0x000fe200078e0211 */
[----:B--2---:R-:W-:-:S05]  /*294b0*/  IADD3.X R22, R22, UR6, RZ, P1, !PT ;  /* 0x0000000616167c10 */ /* 0x004fca0008ffe4ff */
[----:B------:R1:W-:Y:S01]  /*294c0*/  STL [R1+0x5b0], R22 ;  /* 0x0005b01601007387 */ /* 0x0003e20000100800 */
[----:B------:R-:W-:-:S03]  /*294d0*/  IMAD.MOV.U32 R3, RZ, RZ, R22 ;  /* 0x000000ffff037224 */ /* 0x000fc600078e0016 */
[----:B------:R-:W2:Y:S01]  /*294e0*/  LDL.LU R21, [R1+0x734] ;  /* 0x0007340001157983 */ /* 0x000ea20000300800 */
[----:B---3--:R-:W-:-:S03]  /*294f0*/  IADD3.X R19, R19, UR6, RZ, P2, !PT ;  /* 0x0000000613137c10 */ /* 0x008fc600097fe4ff */
[----:B------:R-:W3:Y:S04]  /*29500*/  LDL.LU R17, [R1+0x774] ;  /* 0x0007740001117983 */ /* 0x000ee80000300800 */
[----:B-1----:R-:W5:Y:S04]  /*29510*/  LDL.LU R22, [R1+0x730] ;  /* 0x0007300001167983 */ /* 0x002f680000300800 */
[----:B------:R1:W-:Y:S04]  /*29520*/  LDGSTS.E [R4+0x60800], [R2.64], P0 ;  /* 0x6080000002047fae */ /* 0x0003e80008121848 */
[----:B------:R-:W5:Y:S01]  /*29530*/  LDL.LU R18, [R1+0x770] ;  /* 0x0007700001127983 */ /* 0x000f620000300800 */
[----:B-1----:R-:W-:Y:S01]  /*29540*/  MOV R2, R5 ;  /* 0x0000000500027202 */ /* 0x002fe20000000f00 */
[----:B------:R-:W-:Y:S01]  /*29550*/  IMAD.MOV.U32 R3, RZ, RZ, R19 ;  /* 0x000000ffff037224 */ /* 0x000fe200078e0013 */
[----:B------:R-:W-:-:S04]  /*29560*/  IADD3 R26, P1, R26, UR7, RZ ;  /* 0x000000071a1a7c10 */ /* 0x000fc8000ff3e0ff */
[----:B------:R1:W-:Y:S01]  /*29570*/  LDGSTS.E [R4+0x61800], [R2.64], P0 ;  /* 0x6180000002047fae */ /* 0x0003e20008121848 */
[----:B------:R-:W-:-:S03]  /*29580*/  IADD3.X R27, R27, UR6, RZ, P1, !PT ;  /* 0x000000061b1b7c10 */ /* 0x000fc60008ffe4ff */
[----:B------:R1:W-:Y:S02]  /*29590*/  STL [R1+0x5f0], R19 ;  /* 0x0005f01301007387 */ /* 0x0003e40000100800 */
[----:B-1----:R-:W-:Y:S02]  /*295a0*/  IMAD.MOV.U32 R2, RZ, RZ, R26 ;  /* 0x000000ffff027224 */ /* 0x002fe400078e001a */
[----:B------:R-:W-:Y:S01]  /*295b0*/  IMAD.MOV.U32 R3, RZ, RZ, R27 ;  /* 0x000000ffff037224 */ /* 0x000fe200078e001b */
[----:B------:R-:W5:Y:S04]  /*295c0*/  LDL.LU R19, [R1+0x5bc] ;  /* 0x0005bc0001137983 */ /* 0x000f680000300800 */
[----:B------:R-:W5:Y:S01]  /*295d0*/  LDL.LU R5, [R1+0x5fc] ;  /* 0x0005fc0001057983 */ /* 0x000f620000300800 */
[----:B------:R-:W-:-:S03]  /*295e0*/  IADD3 R7, P2, R7, UR7, RZ ;  /* 0x0000000707077c10 */ /* 0x000fc6000ff5e0ff */
[----:B------:R-:W-:Y:S01]  /*295f0*/  STL [R1+0x634], R26 ;  /* 0x0006341a01007387 */ /* 0x000fe20000100800 */
[----:B------:R-:W-:-:S03]  /*29600*/  IADD3.X R20, R20, UR6, RZ, P2, !PT ;  /* 0x0000000614147c10 */ /* 0x000fc600097fe4ff */
[----:B------:R-:W-:Y:S04]  /*29610*/  STL [R1+0x630], R27 ;  /* 0x0006301b01007387 */ /* 0x000fe80000100800 */
[----:B------:R-:W-:Y:S04]  /*29620*/  STL [R1+0x674], R7 ;  /* 0x0006740701007387 */ /* 0x000fe80000100800 */
[----:B------:R1:W-:Y:S04]  /*29630*/  LDGSTS.E [R4+0x62800], [R2.64], P0 ;  /* 0x6280000002047fae */ /* 0x0003e80008121848 */
[----:B------:R1:W-:Y:S02]  /*29640*/  STL [R1+0x670], R20 ;  /* 0x0006701401007387 */ /* 0x0003e40000100800 */
[----:B-1----:R-:W-:-:S02]  /*29650*/  IMAD.MOV.U32 R3, RZ, RZ, R20 ;  /* 0x000000ffff037224 */ /* 0x002fc400078e0014 */
[----:B------:R-:W5:Y:S01]  /*29660*/  LDL.LU R20, [R1+0x5b8] ;  /* 0x0005b80001147983 */ /* 0x000f620000300800 */
[----:B------:R-:W-:-:S03]  /*29670*/  IMAD.MOV.U32 R2, RZ, RZ, R7 ;  /* 0x000000ffff027224 */ /* 0x000fc600078e0007 */
[----:B------:R-:W5:Y:S04]  /*29680*/  LDL.LU R7, [R1+0x5f8] ;  /* 0x0005f80001077983 */ /* 0x000f680000300800 */
[----:B------:R1:W-:Y:S01]  /*29690*/  LDGSTS.E [R4+0x63800], [R2.64], P0 ;  /* 0x6380000002047fae */ /* 0x0003e20008121848 */
[----:B----4-:R-:W-:Y:S02]  /*296a0*/  IADD3 R23, P1, R23, UR7, RZ ;  /* 0x0000000717177c10 */ /* 0x010fe4000ff3e0ff */
[----:B------:R-:W-:Y:S02]  /*296b0*/  IADD3 R6, P2, R6, UR7, RZ ;  /* 0x0000000706067c10 */ /* 0x000fe4000ff5e0ff */
[----:B------:R-:W-:Y:S01]  /*296c0*/  IADD3.X R24, R24, UR6, RZ, P1, !PT ;  /* 0x0000000618187c10 */ /* 0x000fe20008ffe4ff */
[----:B------:R-:W-:Y:S01]  /*296d0*/  STL [R1+0x6b4], R23 ;  /* 0x0006b41701007387 */ /* 0x000fe20000100800 */
[----:B------:R-:W-:-:S03]  /*296e0*/  IADD3.X R16, R16, UR6, RZ, P2, !PT ;  /* 0x0000000610107c10 */ /* 0x000fc600097fe4ff */
[----:B------:R-:W-:Y:S01]  /*296f0*/  STL [R1+0x6b0], R24 ;  /* 0x0006b01801007387 */ /* 0x000fe20000100800 */
[----:B-1----:R-:W-:Y:S01]  /*29700*/  IMAD.MOV.U32 R2, RZ, RZ, R23 ;  /* 0x000000ffff027224 */ /* 0x002fe200078e0017 */
[----:B------:R-:W-:Y:S02]  /*29710*/  MOV R3, R24 ;  /* 0x0000001800037202 */ /* 0x000fe40000000f00 */
[----:B------:R-:W-:Y:S04]  /*29720*/  STL [R1+0x6f4], R6 ;  /* 0x0006f40601007387 */ /* 0x000fe80000100800 */
[----:B------:R1:W-:Y:S04]  /*29730*/  STL [R1+0x6f0], R16 ;  /* 0x0006f01001007387 */ /* 0x0003e80000100800 */
[----:B------:R-:W4:Y:S04]  /*29740*/  LDL.LU R27, [R1+0x638] ;  /* 0x00063800011b7983 */ /* 0x000f280000300800 */
[----:B------:R-:W4:Y:S04]  /*29750*/  LDL.LU R26, [R1+0x63c] ;  /* 0x00063c00011a7983 */ /* 0x000f280000300800 */
[----:B------:R1:W-:Y:S02]  /*29760*/  LDGSTS.E [R4+0x64800], [R2.64], P0 ;  /* 0x6480000002047fae */ /* 0x0003e40008121848 */
[----:B-1----:R-:W-:-:S02]  /*29770*/  IMAD.MOV.U32 R3, RZ, RZ, R16 ;  /* 0x000000ffff037224 */ /* 0x002fc400078e0010 */
[----:B------:R-:W-:Y:S01]  /*29780*/  IMAD.MOV.U32 R2, RZ, RZ, R6 ;  /* 0x000000ffff027224 */ /* 0x000fe200078e0006 */
[----:B------:R-:W4:Y:S04]  /*29790*/  LDL.LU R16, [R1+0x678] ;  /* 0x0006780001107983 */ /* 0x000f280000300800 */
[----:B------:R-:W4:Y:S04]  /*297a0*/  LDL.LU R6, [R1+0x67c] ;  /* 0x00067c0001067983 */ /* 0x000f280000300800 */
[----:B------:R1:W-:Y:S01]  /*297b0*/  LDGSTS.E [R4+0x65800], [R2.64], P0 ;  /* 0x6580000002047fae */ /* 0x0003e20008121848 */
[----:B--2---:R-:W-:-:S02]  /*297c0*/  IADD3 R21, P1, R21, UR7, RZ ;  /* 0x0000000715157c10 */ /* 0x004fc4000ff3e0ff */
[----:B---3--:R-:W-:Y:S02]  /*297d0*/  IADD3 R17, P2, R17, UR7, RZ ;  /* 0x0000000711117c10 */ /* 0x008fe4000ff5e0ff */
[----:B-----5:R-:W-:Y:S01]  /*297e0*/  IADD3.X R22, R22, UR6, RZ, P1, !PT ;  /* 0x0000000616167c10 */ /* 0x020fe20008ffe4ff */
[----:B-1----:R-:W-:Y:S01]  /*297f0*/  IMAD.MOV.U32 R2, RZ, RZ, R21 ;  /* 0x000000ffff027224 */ /* 0x002fe200078e0015 */
[----:B------:R1:W-:Y:S03]  /*29800*/  STL [R1+0x734], R21 ;  /* 0x0007341501007387 */ /* 0x0003e60000100800 */
[----:B------:R-:W-:Y:S01]  /*29810*/  IMAD.MOV.U32 R3, RZ, RZ, R22 ;  /* 0x000000ffff037224 */ /* 0x000fe200078e0016 */
[----:B------:R-:W-:Y:S01]  /*29820*/  IADD3.X R18, R18, UR6, RZ, P2, !PT ;  /* 0x0000000612127c10 */ /* 0x000fe200097fe4ff */
[----:B------:R2:W-:Y:S04]  /*29830*/  STL [R1+0x730], R22 ;  /* 0x0007301601007387 */ /* 0x0005e80000100800 */
[----:B------:R3:W-:Y:S04]  /*29840*/  STL [R1+0x774], R17 ;  /* 0x0007741101007387 */ /* 0x0007e80000100800 */
[----:B------:R5:W-:Y:S04]  /*29850*/  LDGSTS.E [R4+0x66800], [R2.64], P0 ;  /* 0x6680000002047fae */ /* 0x000be80008121848 */
[----:B-1----:R-:W4:Y:S04]  /*29860*/  LDL.LU R21, [R1+0x6bc] ;  /* 0x0006bc0001157983 */ /* 0x002f280000300800 */
[----:B------:R1:W-:Y:S01]  /*29870*/  STL [R1+0x770], R18 ;  /* 0x0007701201007387 */ /* 0x0003e20000100800 */
[----:B-----5:R-:W-:-:S03]  /*29880*/  IMAD.MOV.U32 R2, RZ, RZ, R17 ;  /* 0x000000ffff027224 */ /* 0x020fc600078e0011 */
[----:B--2---:R-:W2:Y:S01]  /*29890*/  LDL.LU R22, [R1+0x6fc] ;  /* 0x0006fc0001167983 */ /* 0x004ea20000300800 */
[----:B------:R-:W-:Y:S01]  /*298a0*/  IMAD.MOV.U32 R3, RZ, RZ, R18 ;  /* 0x000000ffff037224 */ /* 0x000fe200078e0012 */
[----:B---3--:R-:W-:Y:S02]  /*298b0*/  LOP3.LUT R17, R203, 0x50, RZ, 0x3c, !PT ;  /* 0x00000050cb117812 */ /* 0x008fe400078e3cff */
[----:B------:R-:W3:Y:S04]  /*298c0*/  LDL.LU R23, [R1+0x6b8] ;  /* 0x0006b80001177983 */ /* 0x000ee80000300800 */
[----:B------:R5:W-:Y:S01]  /*298d0*/  LDGSTS.E [R4+0x67800], [R2.64], P0 ;  /* 0x6780000002047fae */ /* 0x000be20008121848 */
[----:B------:R-:W-:-:S03]  /*298e0*/  IADD3 R19, P1, R19, UR7, RZ ;  /* 0x0000000713137c10 */ /* 0x000fc6000ff3e0ff */
[----:B------:R-:W3:Y:S01]  /*298f0*/  LDL.LU R24, [R1+0x6f8] ;  /* 0x0006f80001187983 */ /* 0x000ee20000300800 */
[----:B------:R-:W-:-:S03]  /*29900*/  IADD3 R5, P2, R5, UR7, RZ ;  /* 0x0000000705057c10 */ /* 0x000fc6000ff5e0ff */
[----:B------:R1:W-:Y:S01]  /*29910*/  STL [R1+0x5bc], R19 ;  /* 0x0005bc1301007387 */ /* 0x0003e20000100800 */
[----:B-----5:R-:W-:-:S03]  /*29920*/  MOV R4, UR5 ;  /* 0x0000000500047c02 */ /* 0x020fc60008000f00 */
[----:B------:R-:W-:Y:S02]  /*29930*/  STL [R1+0x5fc], R5 ;  /* 0x0005fc0501007387 */ /* 0x000fe40000100800 */
[----:B------:R-:W-:Y:S02]  /*29940*/  IMAD R4, R4, 0x8000, R17 ;  /* 0x0000800004047824 */ /* 0x000fe400078e0211 */
[----:B------:R-:W-:Y:S01]  /*29950*/  IMAD.MOV.U32 R2, RZ, RZ, R19 ;  /* 0x000000ffff027224 */ /* 0x000fe200078e0013 */
[----:B------:R-:W-:-:S05]  /*29960*/  IADD3.X R20, R20, UR6, RZ, P1, !PT ;  /* 0x0000000614147c10 */ /* 0x000fca0008ffe4ff */
[----:B------:R5:W-:Y:S04]  /*29970*/  STL [R1+0x5b8], R20 ;  /* 0x0005b81401007387 */ /* 0x000be80000100800 */
[----:B------:R-:W3:Y:S04]  /*29980*/  LDL.LU R17, [R1+0x73c] ;  /* 0x00073c0001117983 */ /* 0x000ee80000300800 */
[----:B-1----:R-:W3:Y:S01]  /*29990*/  LDL.LU R18, [R1+0x77c] ;  /* 0x00077c0001127983 */ /* 0x002ee20000300800 */
[----:B------:R-:W-:-:S03]  /*299a0*/  IMAD.MOV.U32 R3, RZ, RZ, R20 ;  /* 0x000000ffff037224 */ /* 0x000fc600078e0014 */
[----:B------:R-:W3:Y:S01]  /*299b0*/  LDL.LU R19, [R1+0x738] ;  /* 0x0007380001137983 */ /* 0x000ee20000300800 */
[----:B------:R-:W-:-:S03]  /*299c0*/  IADD3.X R7, R7, UR6, RZ, P2, !PT ;  /* 0x0000000607077c10 */ /* 0x000fc600097fe4ff */
[----:B-----5:R-:W5:Y:S04]  /*299d0*/  LDL.LU R20, [R1+0x778] ;  /* 0x0007780001147983 */ /* 0x020f680000300800 */
[----:B------:R1:W-:Y:S04]  /*299e0*/  LDGSTS.E [R4+0x60a00], [R2.64], P0 ;  /* 0x60a0000002047fae */ /* 0x0003e80008121848 */
[----:B------:R1:W-:Y:S02]  /*299f0*/  STL [R1+0x5f8], R7 ;  /* 0x0005f80701007387 */ /* 0x0003e40000100800 */
[----:B-1----:R-:W-:-:S02]  /*29a00*/  IMAD.MOV.U32 R2, RZ, RZ, R5 ;  /* 0x000000ffff027224 */ /* 0x002fc400078e0005 */
[----:B------:R-:W-:Y:S02]  /*29a10*/  IMAD.MOV.U32 R3, RZ, RZ, R7 ;  /* 0x000000ffff037224 */ /* 0x000fe400078e0007 */
[----:B------:R-:W5:Y:S04]  /*29a20*/  LDL.LU R7, [R1+0x5c4] ;  /* 0x0005c40001077983 */ /* 0x000f680000300800 */
[----:B------:R1:W-:Y:S04]  /*29a30*/  LDGSTS.E [R4+0x61a00], [R2.64], P0 ;  /* 0x61a0000002047fae */ /* 0x0003e80008121848 */
[----:B------:R-:W5:Y:S01]  /*29a40*/  LDL.LU R5, [R1+0x604] ;  /* 0x0006040001057983 */ /* 0x000f620000300800 */
[----:B----4-:R-:W-:-:S04]  /*29a50*/  IADD3 R26, P1, R26, UR7, RZ ;  /* 0x000000071a1a7c10 */ /* 0x010fc8000ff3e0ff */
[----:B------:R-:W-:Y:S01]  /*29a60*/  IADD3.X R27, R27, UR6, RZ, P1, !PT ;  /* 0x000000061b1b7c10 */ /* 0x000fe20008ffe4ff */
[----:B-1----:R-:W-:-:S03]  /*29a70*/  IMAD.MOV.U32 R2, RZ, RZ, R26 ;  /* 0x000000ffff027224 */ /* 0x002fc600078e001a */
[----:B------:R-:W-:Y:S01]  /*29a80*/  MOV R3, R27 ;  /* 0x0000001b00037202 */ /* 0x000fe20000000f00 */
[----:B------:R-:W-:Y:S04]  /*29a90*/  STL [R1+0x63c], R26 ;  /* 0x00063c1a01007387 */ /* 0x000fe80000100800 */
[----:B------:R-:W-:Y:S04]  /*29aa0*/  STL [R1+0x638], R27 ;  /* 0x0006381b01007387 */ /* 0x000fe80000100800 */
[----:B------:R1:W-:Y:S01]  /*29ab0*/  LDGSTS.E [R4+0x62a00], [R2.64], P0 ;  /* 0x62a0000002047fae */ /* 0x0003e20008121848 */
[----:B------:R-:W-:-:S04]  /*29ac0*/  IADD3 R6, P2, R6, UR7, RZ ;  /* 0x0000000706067c10 */ /* 0x000fc8000ff5e0ff */
[----:B------:R-:W-:Y:S01]  /*29ad0*/  IADD3.X R16, R16, UR6, RZ, P2, !PT ;  /* 0x0000000610107c10 */ /* 0x000fe200097fe4ff */
[----:B------:R-:W-:Y:S04]  /*29ae0*/  STL [R1+0x67c], R6 ;  /* 0x00067c0601007387 */ /* 0x000fe80000100800 */
[----:B------:R4:W-:Y:S01]  /*29af0*/  STL [R1+0x678], R16 ;  /* 0x0006781001007387 */ /* 0x0009e20000100800 */
[----:B-1----:R-:W-:Y:S02]  /*29b00*/  IMAD.MOV.U32 R3, RZ, RZ, R16 ;  /* 0x000000ffff037224 */ /* 0x002fe400078e0010 */
[----:B------:R-:W-:-:S05]  /*29b10*/  IMAD.MOV.U32 R2, RZ, RZ, R6 ;  /* 0x000000ffff027224 */ /* 0x000fca00078e0006 */
[----:B------:R1:W-:Y:S04]  /*29b20*/  LDGSTS.E [R4+0x63a00], [R2.64], P0 ;  /* 0x63a0000002047fae */ /* 0x0003e80008121848 */
[----:B----4-:R-:W4:Y:S04]  /*29b30*/  LDL.LU R16, [R1+0x5c0] ;  /* 0x0005c00001107983 */ /* 0x010f280000300800 */
[----:B------:R-:W4:Y:S01]  /*29b40*/  LDL.LU R6, [R1+0x600] ;  /* 0x0006000001067983 */ /* 0x000f220000300800 */
[----:B------:R-:W-:Y:S02]  /*29b50*/  IADD3 R21, P1, R21, UR7, RZ ;  /* 0x0000000715157c10 */ /* 0x000fe4000ff3e0ff */
[----:B--2---:R-:W-:-:S02]  /*29b60*/  IADD3 R22, P2, R22, UR7, RZ ;  /* 0x0000000716167c10 */ /* 0x004fc4000ff5e0ff */
[----:B---3--:R-:W-:Y:S01]  /*29b70*/  IADD3.X R23, R23, UR6, RZ, P1, !PT ;  /* 0x0000000617177c10 */ /* 0x008fe20008ffe4ff */
[----:B------:R-:W-:Y:S01]  /*29b80*/  STL [R1+0x6bc], R21 ;  /* 0x0006bc1501007387 */ /* 0x000fe20000100800 */
[----:B-1----:R-:W-:-:S03]  /*29b90*/  IMAD.MOV.U32 R2, RZ, RZ, R21 ;  /* 0x000000ffff027224 */ /* 0x002fc600078e0015 */
[----:B------:R-:W-:Y:S01]  /*29ba0*/  IMAD.MOV.U32 R3, RZ, RZ, R23 ;  /* 0x000000ffff037224 */ /* 0x000fe200078e0017 */
[----:B------:R1:W-:Y:S01]  /*29bb0*/  STL [R1+0x6b8], R23 ;  /* 0x0006b81701007387 */ /* 0x0003e20000100800 */
[----:B------:R-:W-:-:S03]  /*29bc0*/  IADD3.X R24, R24, UR6, RZ, P2, !PT ;  /* 0x0000000618187c10 */ /* 0x000fc600097fe4ff */
[----:B------:R-:W-:Y:S04]  /*29bd0*/  STL [R1+0x6fc], R22 ;  /* 0x0006fc1601007387 */ /* 0x000fe80000100800 */
[----:B------:R2:W-:Y:S04]  /*29be0*/  LDGSTS.E [R4+0x64a00], [R2.64], P0 ;  /* 0x64a0000002047fae */ /* 0x0005e80008121848 */
[----:B-1----:R-:W3:Y:S04]  /*29bf0*/  LDL.LU R23, [R1+0x644] ;  /* 0x0006440001177983 */ /* 0x002ee80000300800 */
[----:B------:R1:W-:Y:S04]  /*29c00*/  STL [R1+0x6f8], R24 ;  /* 0x0006f81801007387 */ /* 0x0003e80000100800 */
[----:B------:R-:W3:Y:S01]  /*29c10*/  LDL.LU R21, [R1+0x684] ;  /* 0x0006840001157983 */ /* 0x000ee20000300800 */
[----:B--2---:R-:W-:-:S02]  /*29c20*/  IMAD.MOV.U32 R2, RZ, RZ, R22 ;  /* 0x000000ffff027224 */ /* 0x004fc400078e0016 */
[----:B------:R-:W-:Y:S02]  /*29c30*/  IMAD.MOV.U32 R3, RZ, RZ, R24 ;  /* 0x000000ffff037224 */ /* 0x000fe400078e0018 */
[----:B-1----:R-:W2:Y:S04]  /*29c40*/  LDL.LU R24, [R1+0x640] ;  /* 0x0006400001187983 */ /* 0x002ea80000300800 */
[----:B------:R-:W2:Y:S04]  /*29c50*/  LDL.LU R22, [R1+0x680] ;  /* 0x0006800001167983 */ /* 0x000ea80000300800 */
[----:B------:R1:W-:Y:S01]  /*29c60*/  LDGSTS.E [R4+0x65a00], [R2.64], P0 ;  /* 0x65a0000002047fae */ /* 0x0003e20008121848 */
[----:B------:R-:W-:-:S02]  /*29c70*/  IADD3 R17, P1, R17, UR7, RZ ;  /* 0x0000000711117c10 */ /* 0x000fc4000ff3e0ff */
[----:B------:R-:W-:Y:S02]  /*29c80*/  IADD3 R18, P2, R18, UR7, RZ ;  /* 0x0000000712127c10 */ /* 0x000fe4000ff5e0ff */
[----:B------:R-:W-:Y:S01]  /*29c90*/  IADD3.X R19, R19, UR6, RZ, P1, !PT ;  /* 0x0000000613137c10 */ /* 0x000fe20008ffe4ff */
[----:B------:R-:W-:Y:S01]  /*29ca0*/  STL [R1+0x73c], R17 ;  /* 0x00073c1101007387 */ /* 0x000fe20000100800 */
[----:B-1----:R-:W-:Y:S02]  /*29cb0*/  MOV R2, R17 ;  /* 0x0000001100027202 */ /* 0x002fe40000000f00 */
[----:B-----5:R-:W-:Y:S01]  /*29cc0*/  IADD3.X R20, R20, UR6, RZ, P2, !PT ;  /* 0x0000000614147c10 */ /* 0x020fe200097fe4ff */
[----:B------:R-:W-:Y:S01]  /*29cd0*/  IMAD.MOV.U32 R3, RZ, RZ, R19 ;  /* 0x000000ffff037224 */ /* 0x000fe200078e0013 */
[----:B------:R1:W-:Y:S04]  /*29ce0*/  STL [R1+0x738], R19 ;  /* 0x0007381301007387 */ /* 0x0003e80000100800 */
[----:B------:R-:W-:Y:S04]  /*29cf0*/  STL [R1+0x77c], R18 ;  /* 0x00077c1201007387 */ /* 0x000fe80000100800 */
[----:B------:R5:W-:Y:S04]  /*29d00*/  LDGSTS.E [R4+0x66a00], [R2.64], P0 ;  /* 0x66a0000002047fae */ /* 0x000be80008121848 */
[----:B-1----:R-:W2:Y:S04]  /*29d10*/  LDL.LU R19, [R1+0x6c4] ;  /* 0x0006c40001137983 */ /* 0x002ea80000300800 */
[----:B------:R1:W-:Y:S04]  /*29d20*/  STL [R1+0x778], R20 ;  /* 0x0007781401007387 */ /* 0x0003e80000100800 */
[----:B------:R-:W2:Y:S01]  /*29d30*/  LDL.LU R17, [R1+0x704] ;  /* 0x0007040001117983 */ /* 0x000ea20000300800 */
[----:B-----5:R-:W-:-:S02]  /*29d40*/  IMAD.MOV.U32 R3, RZ, RZ, R20 ;  /* 0x000000ffff037224 */ /* 0x020fc400078e0014 */
[----:B------:R-:W-:Y:S01]  /*29d50*/  IMAD.MOV.U32 R2, RZ, RZ, R18 ;  /* 0x000000ffff027224 */ /* 0x000fe200078e0012 */
[----:B-1----:R-:W2:Y:S01]  /*29d60*/  LDL.LU R20, [R1+0x6c0] ;  /* 0x0006c00001147983 */ /* 0x002ea20000300800 */
[----:B------:R-:W-:-:S03]  /*29d70*/  IADD3 R7, P1, R7, UR7, RZ ;  /* 0x0000000707077c10 */ /* 0x000fc6000ff3e0ff */
[----:B------:R-:W2:Y:S01]  /*29d80*/  LDL.LU R18, [R1+0x700] ;  /* 0x0007000001127983 */ /* 0x000ea20000300800 */
[----:B------:R-:W-:-:S03]  /*29d90*/  IADD3 R5, P2, R5, UR7, RZ ;  /* 0x0000000705057c10 */ /* 0x000fc6000ff5e0ff */
[----:B------:R1:W-:Y:S04]  /*29da0*/  LDGSTS.E [R4+0x67a00], [R2.64], P0 ;  /* 0x67a0000002047fae */ /* 0x0003e80008121848 */
[----:B------:R4:W-:Y:S01]  /*29db0*/  STL [R1+0x5c4], R7 ;  /* 0x0005c40701007387 */ /* 0x0009e20000100800 */
[----:B-1----:R-:W-:Y:S02]  /*29dc0*/  IMAD.U32 R4, RZ, RZ, UR5 ;  /* 0x00000005ff047e24 */ /* 0x002fe4000f8e00ff */
[----:B------:R-:W-:Y:S02]  /*29dd0*/  IMAD.MOV.U32 R2, RZ, RZ, R7 ;  /* 0x000000ffff027224 */ /* 0x000fe400078e0007 */
[----:B------:R-:W-:Y:S01]  /*29de0*/  IMAD R4, R4, 0x8000, R25 ;  /* 0x0000800004047824 */ /* 0x000fe200078e0219 */
[----:B------:R1:W-:Y:S01]  /*29df0*/  STL [R1+0x604], R5 ;  /* 0x0006040501007387 */ /* 0x0003e20000100800 */
[----:B----4-:R-:W-:-:S02]  /*29e00*/  IADD3.X R16, R16, UR6, RZ, P1, !PT ;  /* 0x0000000610107c10 */ /* 0x010fc40008ffe4ff */
[----:B------:R-:W-:Y:S02]  /*29e10*/  IADD3.X R6, R6, UR6, RZ, P2, !PT ;  /* 0x0000000606067c10 */ /* 0x000fe400097fe4ff */
[----:B------:R-:W-:Y:S01]  /*29e20*/  MOV R3, R16 ;  /* 0x0000001000037202 */ /* 0x000fe20000000f00 */
[----:B------:R4:W-:Y:S04]  /*29e30*/  STL [R1+0x5c0], R16 ;  /* 0x0005c01001007387 */ /* 0x0009e80000100800 */
[----:B------:R1:W-:Y:S04]  /*29e40*/  LDGSTS.E [R4+0x60c00], [R2.64], P0 ;  /* 0x60c0000002047fae */ /* 0x0003e80008121848 */
[----:B------:R4:W-:Y:S04]  /*29e50*/  STL [R1+0x600], R6 ;  /* 0x0006000601007387 */ /* 0x0009e80000100800 */
[----:B------:R-:W5:Y:S01]  /*29e60*/  LDL.LU R7, [R1+0x740] ;  /* 0x0007400001077983 */ /* 0x000f620000300800 */
[----:B-1----:R-:W-:-:S03]  /*29e70*/  IMAD.MOV.U32 R2, RZ, RZ, R5 ;  /* 0x000000ffff027224 */ /* 0x002fc600078e0005 */
[----:B------:R-:W5:Y:S01]  /*29e80*/  LDL.LU R5, [R1+0x744] ;  /* 0x0007440001057983 */ /* 0x000f620000300800 */
[----:B------:R-:W-:-:S03]  /*29e90*/  IMAD.MOV.U32 R3, RZ, RZ, R6 ;  /* 0x000000ffff037224 */ /* 0x000fc600078e0006 */
[----:B----4-:R-:W4:Y:S04]  /*29ea0*/  LDL.LU R16, [R1+0x780] ;  /* 0x0007800001107983 */ /* 0x010f280000300800 */
[----:B------:R-:W4:Y:S04]  /*29eb0*/  LDL.LU R6, [R1+0x784] ;  /* 0x0007840001067983 */ /* 0x000f280000300800 */
[----:B------:R1:W-:Y:S01]  /*29ec0*/  LDGSTS.E [R4+0x61c00], [R2.64], P0 ;  /* 0x61c0000002047fae */ /* 0x0003e20008121848 */
[----:B---3--:R-:W-:Y:S02]  /*29ed0*/  IADD3 R23, P1, R23, UR7, RZ ;  /* 0x0000000717177c10 */ /* 0x008fe4000ff3e0ff */
[----:B------:R-:W-:-:S03]  /*29ee0*/  IADD3 R21, P2, R21, UR7, RZ ;  /* 0x0000000715157c10 */ /* 0x000fc6000ff5e0ff */
[----:B------:R3:W-:Y:S01]  /*29ef0*/  STL [R1+0x644], R23 ;  /* 0x0006441701007387 */ /* 0x0007e20000100800 */
[----:B--2---:R-:W-:Y:S02]  /*29f00*/  IADD3.X R24, R24, UR6, RZ, P1, !PT ;  /* 0x0000000618187c10 */ /* 0x004fe40008ffe4ff */
[----:B------:R-:W-:-:S03]  /*29f10*/  IADD3.X R22, R22, UR6, RZ, P2, !PT ;  /* 0x0000000616167c10 */ /* 0x000fc600097fe4ff */
[----:B------:R-:W-:Y:S04]  /*29f20*/  STL [R1+0x640], R24 ;  /* 0x0006401801007387 */ /* 0x000fe80000100800 */
[----:B------:R2:W-:Y:S04]  /*29f30*/  STL [R1+0x684], R21 ;  /* 0x0006841501007387 */ /* 0x0005e80000100800 */
[----:B------:R2:W-:Y:S04]  /*29f40*/  STL [R1+0x680], R22 ;  /* 0x0006801601007387 */ /* 0x0005e80000100800 */
[----:B------:R-:W4:Y:S04]  /*29f50*/  LDL.LU R28, [R1+0x5c8] ;  /* 0x0005c800011c7983 */ /* 0x000f280000300800 */
[----:B------:R-:W4:Y:S01]  /*29f60*/  LDL.LU R27, [R1+0x5cc] ;  /* 0x0005cc00011b7983 */ /* 0x000f220000300800 */
[----:B-1----:R-:W-:-:S03]  /*29f70*/  IMAD.MOV.U32 R2, RZ, RZ, R23 ;  /* 0x000000ffff027224 */ /* 0x002fc600078e0017 */
[----:B------:R-:W4:Y:S01]  /*29f80*/  LDL.LU R25, [R1+0x60c] ;  /* 0x00060c0001197983 */ /* 0x000f220000300800 */
[----:B------:R-:W-:-:S05]  /*29f90*/  IMAD.MOV.U32 R3, RZ, RZ, R24 ;  /* 0x000000ffff037224 */ /* 0x000fca00078e0018 */
[----:B------:R1:W-:Y:S01]  /*29fa0*/  LDGSTS.E [R4+0x62c00], [R2.64], P0 ;  /* 0x62c0000002047fae */ /* 0x0003e20008121848 */
[----:B------:R-:W-:Y:S02]  /*29fb0*/  IADD3 R19, P1, R19, UR7, RZ ;  /* 0x0000000713137c10 */ /* 0x000fe4000ff3e0ff */
[----:B------:R-:W-:-:S03]  /*29fc0*/  IADD3 R17, P2, R17, UR7, RZ ;  /* 0x0000000711117c10 */ /* 0x000fc6000ff5e0ff */
[----:B------:R-:W-:Y:S01]  /*29fd0*/  STL [R1+0x6c4], R19 ;  /* 0x0006c41301007387 */ /* 0x000fe20000100800 */
[----:B------:R-:W-:Y:S02]  /*29fe0*/  IADD3.X R20, R20, UR6, RZ, P1, !PT ;  /* 0x0000000614147c10 */ /* 0x000fe40008ffe4ff */
[----:B------:R-:W-:-:S03]  /*29ff0*/  IADD3.X R18, R18, UR6, RZ, P2, !PT ;  /* 0x0000000612127c10 */ /* 0x000fc600097fe4ff */
[----:B------:R2:W-:Y:S04]  /*2a000*/  STL [R1+0x6c0], R20 ;  /* 0x0006c01401007387 */ /* 0x0005e80000100800 */
[----:B------:R-:W-:Y:S04]  /*2a010*/  STL [R1+0x704], R17 ;  /* 0x0007041101007387 */ /* 0x000fe80000100800 */
[----:B------:R-:W4:Y:S01]  /*2a020*/  LDL.LU R26, [R1+0x608] ;  /* 0x00060800011a7983 */ /* 0x000f220000300800 */
[----:B-1----:R-:W-:-:S03]  /*2a030*/  IMAD.MOV.U32 R2, RZ, RZ, R21 ;  /* 0x000000ffff027224 */ /* 0x002fc600078e0015 */
[----:B------:R1:W-:Y:S01]  /*2a040*/  STL [R1+0x700], R18 ;  /* 0x0007001201007387 */ /* 0x0003e20000100800 */
[----:B------:R-:W-:-:S03]  /*2a050*/  IMAD.MOV.U32 R3, RZ, RZ, R22 ;  /* 0x000000ffff037224 */ /* 0x000fc600078e0016 */
[----:B---3--:R-:W3:Y:S04]  /*2a060*/  LDL.LU R23, [R1+0x64c] ;  /* 0x00064c0001177983 */ /* 0x008ee80000300800 */
[----:B--2---:R-:W2:Y:S04]  /*2a070*/  LDL.LU R21, [R1+0x68c] ;  /* 0x00068c0001157983 */ /* 0x004ea80000300800 */
[----:B------:R-:W2:Y:S04]  /*2a080*/  LDL.LU R24, [R1+0x648] ;  /* 0x0006480001187983 */ /* 0x000ea80000300800 */
[----:B------:R1:W-:Y:S04]  /*2a090*/  LDGSTS.E [R4+0x63c00], [R2.64], P0 ;  /* 0x63c0000002047fae */ /* 0x0003e80008121848 */
[----:B------:R-:W2:Y:S01]  /*2a0a0*/  LDL.LU R22, [R1+0x688] ;  /* 0x0006880001167983 */ /* 0x000ea20000300800 */
[----:B-1----:R-:W-:Y:S01]  /*2a0b0*/  MOV R2, R19 ;  /* 0x0000001300027202 */ /* 0x002fe20000000f00 */
[----:B------:R-:W-:-:S02]  /*2a0c0*/  IMAD.MOV.U32 R3, RZ, RZ, R20 ;  /* 0x000000ffff037224 */ /* 0x000fc400078e0014 */
[----:B------:R-:W2:Y:S04]  /*2a0d0*/  LDL.LU R20, [R1+0x6c8] ;  /* 0x0006c80001147983 */ /* 0x000ea80000300800 */
[----:B------:R-:W2:Y:S04]  /*2a0e0*/  LDL.LU R19, [R1+0x6cc] ;  /* 0x0006cc0001137983 */ /* 0x000ea80000300800 */
[----:B------:R1:W-:Y:S02]  /*2a0f0*/  LDGSTS.E [R4+0x64c00], [R2.64], P0 ;  /* 0x64c0000002047fae */ /* 0x0003e40008121848 */
[----:B-1----:R-:W-:-:S02]  /*2a100*/  IMAD.MOV.U32 R2, RZ, RZ, R17 ;  /* 0x000000ffff027224 */ /* 0x002fc400078e0011 */
[----:B------:R-:W-:Y:S02]  /*2a110*/  IMAD.MOV.U32 R3, RZ, RZ, R18 ;  /* 0x000000ffff037224 */ /* 0x000fe400078e0012 */
[----:B------:R-:W2:Y:S04]  /*2a120*/  LDL.LU R18, [R1+0x708] ;  /* 0x0007080001127983 */ /* 0x000ea80000300800 */
[----:B------:R-:W2:Y:S04]  /*2a130*/  LDL.LU R17, [R1+0x70c] ;  /* 0x00070c0001117983 */ /* 0x000ea80000300800 */
[----:B------:R1:W-:Y:S01]  /*2a140*/  LDGSTS.E [R4+0x65c00], [R2.64], P0 ;  /* 0x65c0000002047fae */ /* 0x0003e20008121848 */
[----:B-----5:R-:W-:-:S04]  /*2a150*/  IADD3 R5, P1, R5, UR7, RZ ;  /* 0x0000000705057c10 */ /* 0x020fc8000ff3e0ff */
[----:B------:R-:W-:Y:S02]  /*2a160*/  IADD3.X R7, R7, UR6, RZ, P1, !PT ;  /* 0x0000000607077c10 */ /* 0x000fe40008ffe4ff */
[----:B----4-:R-:W-:Y:S01]  /*2a170*/  IADD3 R6, P2, R6, UR7, RZ ;  /* 0x0000000706067c10 */ /* 0x010fe2000ff5e0ff */
[----:B------:R-:W-:Y:S01]  /*2a180*/  STL [R1+0x744], R5 ;  /* 0x0007440501007387 */ /* 0x000fe20000100800 */
[----:B-1----:R-:W-:Y:S02]  /*2a190*/  IMAD.MOV.U32 R2, RZ, RZ, R5 ;  /* 0x000000ffff027224 */ /* 0x002fe400078e0005 */
[----:B------:R-:W-:Y:S01]  /*2a1a0*/  IADD3.X R16, R16, UR6, RZ, P2, !PT ;  /* 0x0000000610107c10 */ /* 0x000fe200097fe4ff */
[----:B------:R-:W-:Y:S01]  /*2a1b0*/  IMAD.MOV.U32 R3, RZ, RZ, R7 ;  /* 0x000000ffff037224 */ /* 0x000fe200078e0007 */
[----:B------:R1:W-:Y:S04]  /*2a1c0*/  STL [R1+0x740], R7 ;  /* 0x0007400701007387 */ /* 0x0003e80000100800 */
[----:B------:R-:W-:Y:S04]  /*2a1d0*/  STL [R1+0x784], R6 ;  /* 0x0007840601007387 */ /* 0x000fe80000100800 */
[----:B------:R4:W-:Y:S04]  /*2a1e0*/  LDGSTS.E [R4+0x66c00], [R2.64], P0 ;  /* 0x66c0000002047fae */ /* 0x0009e80008121848 */
[----:B-1----:R-:W5:Y:S04]  /*2a1f0*/  LDL.LU R7, [R1+0x74c] ;  /* 0x00074c0001077983 */ /* 0x002f680000300800 */
[----:B------:R1:W-:Y:S04]  /*2a200*/  STL [R1+0x780], R16 ;  /* 0x0007801001007387 */ /* 0x0003e80000100800 */
[----:B------:R-:W5:Y:S01]  /*2a210*/  LDL.LU R5, [R1+0x78c] ;  /* 0x00078c0001057983 */ /* 0x000f620000300800 */
[----:B----4-:R-:W-:-:S03]  /*2a220*/  MOV R3, R16 ;  /* 0x0000001000037202 */ /* 0x010fc60000000f00 */
[----:B-1----:R-:W4:Y:S01]  /*2a230*/  LDL.LU R16, [R1+0x748] ;  /* 0x0007480001107983 */ /* 0x002f220000300800 */
[----:B------:R-:W-:-:S03]  /*2a240*/  IMAD.MOV.U32 R2, RZ, RZ, R6 ;  /* 0x000000ffff027224 */ /* 0x000fc600078e0006 */
[----:B------:R-:W4:Y:S01]  /*2a250*/  LDL.LU R6, [R1+0x788] ;  /* 0x0007880001067983 */ /* 0x000f220000300800 */
[----:B------:R-:W-:-:S03]  /*2a260*/  LOP3.LUT R29, R203, 0x70, RZ, 0x3c, !PT ;  /* 0x00000070cb1d7812 */ /* 0x000fc600078e3cff */
[----:B------:R1:W-:Y:S02]  /*2a270*/  LDGSTS.E [R4+0x67c00], [R2.64], P0 ;  /* 0x67c0000002047fae */ /* 0x0003e40008121848 */
[----:B-1----:R-:W-:-:S04]  /*2a280*/  IMAD.U32 R4, RZ, RZ, UR5 ;  /* 0x00000005ff047e24 */ /* 0x002fc8000f8e00ff */
[----:B------:R-:W-:Y:S01]  /*2a290*/  IMAD R4, R4, 0x8000, R29 ;  /* 0x0000800004047824 */ /* 0x000fe200078e021d */
[----:B------:R-:W-:-:S04]  /*2a2a0*/  IADD3 R27, P1, R27, UR7, RZ ;  /* 0x000000071b1b7c10 */ /* 0x000fc8000ff3e0ff */
[----:B------:R-:W-:Y:S02]  /*2a2b0*/  IADD3.X R28, R28, UR6, RZ, P1, !PT ;  /* 0x000000061c1c7c10 */ /* 0x000fe40008ffe4ff */
[----:B------:R-:W-:Y:S01]  /*2a2c0*/  IADD3 R25, P2, R25, UR7, RZ ;  /* 0x0000000719197c10 */ /* 0x000fe2000ff5e0ff */
[----:B------:R-:W-:Y:S02]  /*2a2d0*/  IMAD.MOV.U32 R2, RZ, RZ, R27 ;  /* 0x000000ffff027224 */ /* 0x000fe400078e001b */
[----:B------:R-:W-:-:S05]  /*2a2e0*/  IMAD.MOV.U32 R3, RZ, RZ, R28 ;  /* 0x000000ffff037224 */ /* 0x000fca00078e001c */
[----:B------:R1:W-:Y:S02]  /*2a2f0*/  LDGSTS.E [R4+0x60e00], [R2.64], P0 ;  /* 0x60e0000002047fae */ /* 0x0003e40008121848 */
[----:B-1----:R-:W-:Y:S01]  /*2a300*/  IMAD.MOV.U32 R2, RZ, RZ, R25 ;  /* 0x000000ffff027224 */ /* 0x002fe200078e0019 */
[----:B------:R-:W-:-:S05]  /*2a310*/  IADD3.X R26, R26, UR6, RZ, P2, !PT ;  /* 0x000000061a1a7c10 */ /* 0x000fca00097fe4ff */
[----:B------:R-:W-:Y:S01]  /*2a320*/  IMAD.MOV.U32 R3, RZ, RZ, R26 ;  /* 0x000000ffff037224 */ /* 0x000fe200078e001a */
[----:B---3--:R-:W-:-:S04]  /*2a330*/  IADD3 R23, P1, R23, UR7, RZ ;  /* 0x0000000717177c10 */ /* 0x008fc8000ff3e0ff */
[----:B------:R1:W-:Y:S01]  /*2a340*/  LDGSTS.E [R4+0x61e00], [R2.64], P0 ;  /* 0x61e0000002047fae */ /* 0x0003e20008121848 */
[----:B--2---:R-:W-:Y:S02]  /*2a350*/  IADD3 R21, P2, R21, UR7, RZ ;  /* 0x0000000715157c10 */ /* 0x004fe4000ff5e0ff */
[----:B------:R-:W-:Y:S02]  /*2a360*/  IADD3.X R24, R24, UR6, RZ, P1, !PT ;  /* 0x0000000618187c10 */ /* 0x000fe40008ffe4ff */
[----:B-1----:R-:W-:-:S03]  /*2a370*/  MOV R2, R23 ;  /* 0x0000001700027202 */ /* 0x002fc60000000f00 */
[----:B------:R-:W-:Y:S01]  /*2a380*/  IMAD.MOV.U32 R3, RZ, RZ, R24 ;  /* 0x000000ffff037224 */ /* 0x000fe200078e0018 */
[----:B------:R-:W-:-:S04]  /*2a390*/  IADD3.X R22, R22, UR6, RZ, P2, !PT ;  /* 0x0000000616167c10 */ /* 0x000fc800097fe4ff */
[----:B------:R1:W-:Y:S01]  /*2a3a0*/  LDGSTS.E [R4+0x62e00], [R2.64], P0 ;  /* 0x62e0000002047fae */ /* 0x0003e20008121848 */
[----:B------:R-:W-:Y:S01]  /*2a3b0*/  IADD3 R19, P1, R19, UR7, RZ ;  /* 0x0000000713137c10 */ /* 0x000fe2000ff3e0ff */
[----:B-1----:R-:W-:Y:S02]  /*2a3c0*/  IMAD.MOV.U32 R2, RZ, RZ, R21 ;  /* 0x000000ffff027224 */ /* 0x002fe400078e0015 */
[----:B------:R-:W-:Y:S01]  /*2a3d0*/  IMAD.MOV.U32 R3, RZ, RZ, R22 ;  /* 0x000000ffff037224 */ /* 0x000fe200078e0016 */
[----:B------:R-:W-:-:S04]  /*2a3e0*/  IADD3.X R20, R20, UR6, RZ, P1, !PT ;  /* 0x0000000614147c10 */ /* 0x000fc80008ffe4ff */
[----:B------:R1:W-:Y:S04]  /*2a3f0*/  LDGSTS.E [R4+0x63e00], [R2.64], P0 ;  /* 0x63e0000002047fae */ /* 0x0003e80008121848 */
[----:B------:R-:W-:Y:S01]  /*2a400*/  STL [R1+0x5cc], R27 ;  /* 0x0005cc1b01007387 */ /* 0x000fe20000100800 */
[----:B-1----:R-:W-:Y:S02]  /*2a410*/  IMAD.MOV.U32 R2, RZ, RZ, R19 ;  /* 0x000000ffff027224 */ /* 0x002fe400078e0013 */
[----:B------:R-:W-:Y:S01]  /*2a420*/  IMAD.MOV.U32 R3, RZ, RZ, R20 ;  /* 0x000000ffff037224 */ /* 0x000fe200078e0014 */
[----:B------:R-:W-:Y:S01]  /*2a430*/  IADD3 R17, P2, R17, UR7, RZ ;  /* 0x0000000711117c10 */ /* 0x000fe2000ff5e0ff */
[----:B------:R-:W-:Y:S03]  /*2a440*/  STL [R1+0x60c], R25 ;  /* 0x00060c1901007387 */ /* 0x000fe60000100800 */
[----:B------:R-:W-:Y:S01]  /*2a450*/  IADD3.X R18, R18, UR6, RZ, P2, !PT ;  /* 0x0000000612127c10 */ /* 0x000fe200097fe4ff */
[----:B------:R1:W-:Y:S04]  /*2a460*/  LDGSTS.E [R4+0x64e00], [R2.64], P0 ;  /* 0x64e0000002047fae */ /* 0x0003e80008121848 */
[----:B------:R-:W-:Y:S01]  /*2a470*/  STL [R1+0x5c8], R28 ;  /* 0x0005c81c01007387 */ /* 0x000fe20000100800 */
[----:B------:R-:W-:-:S03]  /*2a480*/  IMAD.MOV.U32 R200, RZ, RZ, 0x7f ;  /* 0x0000007fffc87424 */ /* 0x000fc600078e00ff */
[----:B------:R-:W-:Y:S01]  /*2a490*/  STL [R1+0x608], R26 ;  /* 0x0006081a01007387 */ /* 0x000fe20000100800 */
[----:B-1----:R-:W-:Y:S01]  /*2a4a0*/  IMAD.MOV.U32 R2, RZ, RZ, R17 ;  /* 0x000000ffff027224 */ /* 0x002fe200078e0011 */
[----:B------:R-:W-:Y:S02]  /*2a4b0*/  MOV R3, R18 ;  /* 0x0000001200037202 */ /* 0x000fe40000000f00 */
[----:B------:R-:W-:Y:S04]  /*2a4c0*/  STL [R1+0x64c], R23 ;  /* 0x00064c1701007387 */ /* 0x000fe80000100800 */
[----:B------:R-:W-:Y:S04]  /*2a4d0*/  STL [R1+0x648], R24 ;  /* 0x0006481801007387 */ /* 0x000fe80000100800 */
[----:B------:R-:W-:Y:S04]  /*2a4e0*/  STL [R1+0x68c], R21 ;  /* 0x00068c1501007387 */ /* 0x000fe80000100800 */
[----:B------:R-:W-:Y:S04]  /*2a4f0*/  STL [R1+0x688], R22 ;  /* 0x0006881601007387 */ /* 0x000fe80000100800 */
[----:B------:R1:W-:Y:S01]  /*2a500*/  LDGSTS.E [R4+0x65e00], [R2.64], P0 ;  /* 0x65e0000002047fae */ /* 0x0003e20008121848 */
[----:B------:R-:W-:-:S03]  /*2a510*/  IADD3 R200, R200, c[0x0][0x180], RZ ;  /* 0x00006000c8c87a10 */ /* 0x000fc60007ffe0ff */
[----:B------:R-:W-:Y:S04]  /*2a520*/  STL [R1+0x6cc], R19 ;  /* 0x0006cc1301007387 */ /* 0x000fe80000100800 */
[----:B------:R-:W-:Y:S04]  /*2a530*/  STL [R1+0x6c8], R20 ;  /* 0x0006c81401007387 */ /* 0x000fe80000100800 */
[----:B------:R-:W-:Y:S04]  /*2a540*/  STL [R1+0x70c], R17 ;  /* 0x00070c1101007387 */ /* 0x000fe80000100800 */
[----:B------:R-:W-:Y:S01]  /*2a550*/  STL [R1+0x708], R18 ;  /* 0x0007081201007387 */ /* 0x000fe20000100800 */
[----:B------:R-:W-:Y:S01]  /*2a560*/  IADD3 R204, R204, 0x1, RZ ;  /* 0x00000001cccc7810 */ /* 0x000fe20007ffe0ff */
[C---:B------:R-:W-:Y:S08]  /*2a570*/  HMMA.1688.F32.TF32 R40, R156.reuse, R34, R40 ;  /* 0x000000229c28723c */ /* 0x040ff00000081028 */
[C---:B------:R-:W-:Y:S08]  /*2a580*/  HMMA.1688.F32.TF32 R148, R156.reuse, R146, R148 ;  /* 0x000000929c94723c */ /* 0x040ff00000081094 */
[----:B------:R-:W-:Y:S08]  /*2a590*/  HMMA.1688.F32.TF32 R104, R156, R78, R104 ;  /* 0x0000004e9c68723c */ /* 0x000ff00000081068 */
[C---:B------:R-:W-:Y:S08]  /*2a5a0*/  HMMA.1688.F32.TF32 R96, R140.reuse, R34, R96 ;  /* 0x000000228c60723c */ /* 0x040ff00000081060 */
[----:B------:R-:W-:Y:S01]  /*2a5b0*/  HMMA.1688.F32.TF32 R72, R140, R146, R72 ;  /* 0x000000928c48723c */ /* 0x000fe20000081048 */
[----:B-----5:R-:W-:-:S05]  /*2a5c0*/  IADD3 R7, P1, R7, UR7, RZ ;  /* 0x0000000707077c10 */ /* 0x020fca000ff3e0ff */
[----:B-1----:R-:W-:Y:S01]  /*2a5d0*/  IMAD.MOV.U32 R2, RZ, RZ, R7 ;  /* 0x000000ffff027224 */ /* 0x002fe200078e0007 */
[----:B------:R-:W-:Y:S02]  /*2a5e0*/  IADD3 R5, P2, R5, UR7, RZ ;  /* 0x0000000705057c10 */ /* 0x000fe4000ff5e0ff */
[----:B----4-:R-:W-:Y:S01]  /*2a5f0*/  IADD3.X R16, R16, UR6, RZ, P1, !PT ;  /* 0x0000000610107c10 */ /* 0x010fe20008ffe4ff */
[----:B------:R-:W-:Y:S04]  /*2a600*/  STL [R1+0x74c], R7 ;  /* 0x00074c0701007387 */ /* 0x000fe80000100800 */
[----:B------:R-:W-:Y:S01]  /*2a610*/  IMAD.MOV.U32 R3, RZ, RZ, R16 ;  /* 0x000000ffff037224 */ /* 0x000fe200078e0010 */
[----:B------:R-:W-:Y:S01]  /*2a620*/  STL [R1+0x748], R16 ;  /* 0x0007481001007387 */ /* 0x000fe20000100800 */
[----:B------:R-:W-:-:S03]  /*2a630*/  IADD3.X R6, R6, UR6, RZ, P2, !PT ;  /* 0x0000000606067c10 */ /* 0x000fc600097fe4ff */
[----:B------:R1:W-:Y:S04]  /*2a640*/  LDGSTS.E [R4+0x66e00], [R2.64], P0 ;  /* 0x66e0000002047fae */ /* 0x0003e80008121848 */
[----:B------:R2:W-:Y:S01]  /*2a650*/  STL [R1+0x78c], R5 ;  /* 0x00078c0501007387 */ /* 0x0005e20000100800 */
[----:B-1----:R-:W-:Y:S01]  /*2a660*/  IMAD.MOV.U32 R2, RZ, RZ, R5 ;  /* 0x000000ffff027224 */ /* 0x002fe200078e0005 */
[----:B--2---:R-:W-:Y:S01]  /*2a670*/  SHF.R.S32.HI R5, RZ, 0x1f, R200 ;  /* 0x0000001fff057819 */ /* 0x004fe200000114c8 */
[----:B------:R-:W-:-:S03]  /*2a680*/  IMAD.MOV.U32 R3, RZ, RZ, R6 ;  /* 0x000000ffff037224 */ /* 0x000fc600078e0006 */
[----:B------:R-:W-:Y:S01]  /*2a690*/  LEA.HI R5, R5, R200, RZ, 0x7 ;  /* 0x000000c805057211 */ /* 0x000fe200078f38ff */
[----:B------:R1:W-:Y:S03]  /*2a6a0*/  STL [R1+0x788], R6 ;  /* 0x0007880601007387 */ /* 0x0003e60000100800 */
[----:B------:R-:W-:Y:S01]  /*2a6b0*/  SHF.R.S32.HI R5, RZ, 0x7, R5 ;  /* 0x00000007ff057819 */ /* 0x000fe20000011405 */
[----:B------:R1:W-:Y:S03]  /*2a6c0*/  LDGSTS.E [R4+0x67e00], [R2.64], P0 ;  /* 0x67e0000002047fae */ /* 0x0003e60008121848 */
[----:B------:R-:W-:Y:S01]  /*2a6d0*/  ISETP.NE.U32.AND P0, PT, R204, R5, PT ;  /* 0x00000005cc00720c */ /* 0x000fe20003f05070 */
[----:B------:R-:W-:Y:S01]  /*2a6e0*/  HMMA.1688.F32.TF32 R44, R140, R78, R44 ;  /* 0x0000004e8c2c723c */ /* 0x000fe2000008102c */
[----:B------:R-:W0:Y:S07]  /*2a6f0*/  LDGDEPBAR ;  /* 0x00000000000079af */ /* 0x000e2e0000000000 */
[C---:B------:R-:W-:Y:S08]  /*2a700*/  HMMA.1688.F32.TF32 R52, R100.reuse, R34, R52 ;  /* 0x000000226434723c */ /* 0x040ff00000081034 */
[C---:B------:R-:W-:Y:S08]  /*2a710*/  HMMA.1688.F32.TF32 R36, R100.reuse, R146, R36 ;  /* 0x000000926424723c */ /* 0x040ff00000081024 */
[----:B------:R-:W-:Y:S01]  /*2a720*/  HMMA.1688.F32.TF32 R64, R100, R78, R64 ;  /* 0x0000004e6440723c */ /* 0x000fe20000081040 */
[----:B-1----:R-:W-:Y:S01]  /*2a730*/  @!P0 CALL.REL.NOINC `(.L_x_0) ;  /* 0x0000001000008944 */ /* 0x002fe20003c00000 */
[----:B------:R-:W-:Y:S06]  /*2a740*/  BRA `(.L_x_1) ;  /* 0xfffef79000007947 */ /* 0x000fec000383ffff */
.L_x_0:
[----:B-----5:R-:W2:Y:S01]  /*2a750*/  LDL.LU R17, [R1+0xc20] ;  /* 0x000c200001117983 */ /* 0x020ea20000300800 */
[----:B------:R-:W-:-:S04]  /*2a760*/  DEPBAR.LE SB0, 0x0 ;  /* 0x000080000000791a */ /* 0x000fc80000000000 */
[----:B------:R-:W3:Y:S04]  /*2a770*/  LDL.LU R16, [R1+0xc1c] ;  /* 0x000c1c0001107983 */ /* 0x000ee80000300800 */
[----:B------:R-:W4:Y:S04]  /*2a780*/  LDL.LU R7, [R1+0xc18] ;  /* 0x000c180001077983 */ /* 0x000f280000300800 */
[----:B------:R-:W1:Y:S04]  /*2a790*/  S2R R18, SR_TID.X ;  /* 0x0000000000127919 */ /* 0x000e680000002100 */
[----:B------:R-:W2:Y:S04]  /*2a7a0*/  LDL.LU R143, [R1+0xcb8] ;  /* 0x000cb800018f7983 */ /* 0x000ea80000300800 */
[----:B------:R-:W2:Y:S04]  /*2a7b0*/  LDL.LU R142, [R1+0xcbc] ;  /* 0x000cbc00018e7983 */ /* 0x000ea80000300800 */
[----:B------:R-:W2:Y:S04]  /*2a7c0*/  LDL.LU R141, [R1+0xcb4] ;  /* 0x000cb400018d7983 */ /* 0x000ea80000300800 */
[----:B------:R-:W2:Y:S01]  /*2a7d0*/  LDL.LU R140, [R1+0xcb0] ;  /* 0x000cb000018c7983 */ /* 0x000ea20000300800 */
[----:B-1----:R-:W-:-:S02]  /*2a7e0*/  IMAD.SHL.U32 R0, R18, 0x8, RZ ;  /* 0x0000000812007824 */ /* 0x002fc400078e00ff */
[C---:B------:R-:W-:Y:S01]  /*2a7f0*/  IMAD.SHL.U32 R2, R18.reuse, 0x100, RZ ;  /* 0x0000010012027824 */ /* 0x040fe200078e00ff */
[C---:B------:R-:W-:Y:S01]  /*2a800*/  SHF.L.U32 R3, R18.reuse, 0x2, RZ ;  /* 0x0000000212037819 */ /* 0x040fe200000006ff */
[----:B------:R-:W-:Y:S01]  /*2a810*/  IMAD.SHL.U32 R4, R18, 0x20, RZ ;  /* 0x0000002012047824 */ /* 0x000fe200078e00ff */
[----:B------:R-:W-:Y:S01]  /*2a820*/  LOP3.LUT R0, R0, 0x300, RZ, 0xc0, !PT ;  /* 0x0000030000007812 */ /* 0x000fe200078ec0ff */
[----:B------:R-:W-:Y:S01]  /*2a830*/  IMAD.SHL.U32 R6, R18, 0x400, RZ ;  /* 0x0000040012067824 */ /* 0x000fe200078e00ff */
[----:B------:R-:W-:Y:S02]  /*2a840*/  LOP3.LUT R5, R2, 0x1800, RZ, 0xc0, !PT ;  /* 0x0000180002057812 */ /* 0x000fe400078ec0ff */
[----:B------:R-:W-:Y:S02]  /*2a850*/  LOP3.LUT R0, R0, 0x70, R3, 0xf8, !PT ;  /* 0x0000007000007812 */ /* 0x000fe400078ef803 */
[----:B------:R-:W-:Y:S02]  /*2a860*/  LOP3.LUT R5, R5, 0x60, R4, 0xf8, !PT ;  /* 0x0000006005057812 */ /* 0x000fe400078ef804 */
[----:B------:R-:W-:-:S02]  /*2a870*/  LOP3.LUT R2, R6, 0x1800, RZ, 0xc0, !PT ;  /* 0x0000180006027812 */ /* 0x000fc400078ec0ff */
[----:B------:R-:W-:Y:S01]  /*2a880*/  MOV R6, R8 ;  /* 0x0000000800067202 */ /* 0x000fe20000000f00 */
[----:B------:R-:W-:Y:S01]  /*2a890*/  IMAD.MOV.U32 R8, RZ, RZ, R14 ;  /* 0x000000ffff087224 */ /* 0x000fe200078e000e */
[----:B------:R-:W-:Y:S01]  /*2a8a0*/  LOP3.LUT R0, R5, R0, RZ, 0x3c, !PT ;  /* 0x0000000005007212 */ /* 0x000fe200078e3cff */
[----:B------:R-:W-:Y:S02]  /*2a8b0*/  IMAD.MOV.U32 R4, RZ, RZ, R12 ;  /* 0x000000ffff047224 */ /* 0x000fe400078e000c */
[----:B------:R-:W-:Y:S02]  /*2a8c0*/  IMAD.MOV.U32 R5, RZ, RZ, R13 ;  /* 0x000000ffff057224 */ /* 0x000fe400078e000d */
[----:B------:R-:W-:Y:S02]  /*2a8d0*/  IMAD.MOV.U32 R14, RZ, RZ, R164 ;  /* 0x000000ffff0e7224 */ /* 0x000fe400078e00a4 */
[----:B------:R-:W-:Y:S02]  /*2a8e0*/  IMAD.MOV.U32 R12, RZ, RZ, R136 ;  /* 0x000000ffff0c7224 */ /* 0x000fe400078e0088 */
[----:B------:R-:W-:-:S02]  /*2a8f0*/  IMAD.MOV.U32 R13, RZ, RZ, R137 ;  /* 0x000000ffff0d7224 */ /* 0x000fc400078e0089 */
[----:B------:R-:W-:Y:S01]  /*2a900*/  IMAD.MOV.U32 R164, RZ, RZ, R138 ;  /* 0x000000ffffa47224 */ /* 0x000fe200078e008a */
[----:B------:R-:W-:-:S05]  /*2a910*/  LOP3.LUT R18, R18, 0x7f, RZ, 0xc0, !PT ;  /* 0x0000007f12127812 */ /* 0x000fca00078ec0ff */
[----:B------:R-:W-:Y:S01]  /*2a920*/  IMAD R2, R18, 0x10, R2 ;  /* 0x0000001012027824 */ /* 0x000fe200078e0202 */
[----:B------:R-:W-:Y:S04]  /*2a930*/  BAR.SYNC.DEFER_BLOCKING 0x0 ;  /* 0x0000000000007b1d */ /* 0x000fe80000010000 */
[C---:B------:R-:W-:Y:S02]  /*2a940*/  LOP3.LUT R3, R2.reuse, 0x60, RZ, 0x3c, !PT ;  /* 0x0000006002037812 */ /* 0x040fe400078e3cff */
[----:B----4-:R-:W-:Y:S01]  /*2a950*/  ISETP.GE.AND P0, PT, R7, c[0x0][0x17c], PT ;  /* 0x00005f0007007a0c */ /* 0x010fe20003f06270 */
[----:B------:R-:W-:Y:S02]  /*2a960*/  IMAD.MOV.U32 R7, RZ, RZ, R9 ;  /* 0x000000ffff077224 */ /* 0x000fe400078e0009 */
[----:B------:R-:W-:Y:S01]  /*2a970*/  IMAD.MOV.U32 R9, RZ, RZ, R15 ;  /* 0x000000ffff097224 */ /* 0x000fe200078e000f */
[----:B------:R-:W-:Y:S01]  /*2a980*/  MOV R15, R165 ;  /* 0x000000a5000f7202 */ /* 0x000fe20000000f00 */
[----:B------:R-:W-:Y:S01]  /*2a990*/  IMAD.MOV.U32 R165, RZ, RZ, R139 ;  /* 0x000000ffffa57224 */ /* 0x000fe200078e008b */
[----:B------:R1:W-:Y:S04]  /*2a9a0*/  STS.128 [R0], R4 ;  /* 0x0000000400007388 */ /* 0x0003e80000000c00 */
[----:B------:R4:W-:Y:S04]  /*2a9b0*/  STS.128 [R0+0x80], R8 ;  /* 0x0000800800007388 */ /* 0x0009e80000000c00 */
[----:B------:R4:W-:Y:S04]  /*2a9c0*/  STS.128 [R0+0x400], R12 ;  /* 0x0004000c00007388 */ /* 0x0009e80000000c00 */
[----:B------:R-:W-:Y:S04]  /*2a9d0*/  STS.128 [R0+0x480], R164 ;  /* 0x000480a400007388 */ /* 0x000fe80000000c00 */
[----:B------:R-:W-:Y:S01]  /*2a9e0*/  BAR.SYNC.DEFER_BLOCKING 0x0 ;  /* 0x0000000000007b1d */ /* 0x000fe20000010000 */
[----:B-1----:R-:W-:-:S02]  /*2a9f0*/  LOP3.LUT R4, R2, 0x20, RZ, 0x3c, !PT ;  /* 0x0000002002047812 */ /* 0x002fc400078e3cff */
[----:B------:R-:W-:Y:S02]  /*2aa00*/  LOP3.LUT R5, R2, 0x40, RZ, 0x3c, !PT ;  /* 0x0000004002057812 */ /* 0x000fe400078e3cff */
[----:B--2---:R-:W-:Y:S02]  /*2aa10*/  ISETP.GE.AND P2, PT, R17, c[0x0][0x17c], PT ;  /* 0x00005f0011007a0c */ /* 0x004fe40003f46270 */
[----:B---3--:R-:W-:Y:S02]  /*2aa20*/  ISETP.GE.AND P4, PT, R16, c[0x0][0x17c], PT ;  /* 0x00005f0010007a0c */ /* 0x008fe40003f86270 */
[----:B------:R-:W1:Y:S04]  /*2aa30*/  LDS.128 R16, [R2] ;  /* 0x0000000002107984 */ /* 0x000e680000000c00 */
[----:B------:R-:W-:Y:S04]  /*2aa40*/  LDS.128 R28, [R4] ;  /* 0x00000000041c7984 */ /* 0x000fe80000000c00 */
[----:B------:R-:W-:Y:S04]  /*2aa50*/  LDS.128 R24, [R5] ;  /* 0x0000000005187984 */ /* 0x000fe80000000c00 */
[----:B------:R-:W-:Y:S01]  /*2aa60*/  LDS.128 R20, [R3] ;  /* 0x0000000003147984 */ /* 0x000fe20000000c00 */
[----:B----4-:R-:W-:Y:S01]  /*2aa70*/  IMAD.MOV.U32 R10, RZ, RZ, R152 ;  /* 0x000000ffff0a7224 */ /* 0x010fe200078e0098 */
[----:B------:R-:W-:Y:S01]  /*2aa80*/  MOV R152, R170 ;  /* 0x000000aa00987202 */ /* 0x000fe20000000f00 */
[----:B------:R-:W-:-:S02]  /*2aa90*/  IMAD.MOV.U32 R11, RZ, RZ, R153 ;  /* 0x000000ffff0b7224 */ /* 0x000fc400078e0099 */
[----:B------:R-:W-:Y:S02]  /*2aaa0*/  IMAD.MOV.U32 R14, RZ, RZ, R172 ;  /* 0x000000ffff0e7224 */ /* 0x000fe400078e00ac */
[----:B------:R-:W-:Y:S01]  /*2aab0*/  IMAD.MOV.U32 R15, RZ, RZ, R173 ;  /* 0x000000ffff0f7224 */ /* 0x000fe200078e00ad */
[----:B------:R-:W-:Y:S01]  /*2aac0*/  MOV R173, R179 ;  /* 0x000000b300ad7202 */ /* 0x000fe20000000f00 */
[----:B------:R-:W-:Y:S02]  /*2aad0*/  IMAD.MOV.U32 R8, RZ, RZ, R168 ;  /* 0x000000ffff087224 */ /* 0x000fe400078e00a8 */
[----:B------:R-:W-:Y:S01]  /*2aae0*/  IMAD.MOV.U32 R9, RZ, RZ, R169 ;  /* 0x000000ffff097224 */ /* 0x000fe200078e00a9 */
[----:B------:R-:W-:Y:S01]  /*2aaf0*/  BAR.SYNC.DEFER_BLOCKING 0x0 ;  /* 0x0000000000007b1d */ /* 0x000fe20000010000 */
[----:B------:R-:W-:Y:S02]  /*2ab00*/  IMAD.MOV.U32 R153, RZ, RZ, R171 ;  /* 0x000000ffff997224 */ /* 0x000fe400078e00ab */
[----:B------:R-:W-:-:S02]  /*2ab10*/  IMAD.MOV.U32 R12, RZ, RZ, R176 ;  /* 0x000000ffff0c7224 */ /* 0x000fc400078e00b0 */
[----:B------:R-:W-:Y:S02]  /*2ab20*/  IMAD.MOV.U32 R13, RZ, RZ, R177 ;  /* 0x000000ffff0d7224 */ /* 0x000fe400078e00b1 */
[----:B------:R-:W-:Y:S01]  /*2ab30*/  IMAD.MOV.U32 R172, RZ, RZ, R178 ;  /* 0x000000ffffac7224 */ /* 0x000fe200078e00b2 */
[----:B------:R2:W-:Y:S04]  /*2ab40*/  STS.128 [R0], R8 ;  /* 0x0000000800007388 */ /* 0x0005e80000000c00 */
[----:B------:R-:W-:Y:S04]  /*2ab50*/  STS.128 [R0+0x80], R152 ;  /* 0x0000809800007388 */ /* 0x000fe80000000c00 */
[----:B------:R3:W-:Y:S04]  /*2ab60*/  STS.128 [R0+0x400], R12 ;  /* 0x0004000c00007388 */ /* 0x0007e80000000c00 */
[----:B------:R-:W-:Y:S04]  /*2ab70*/  STS.128 [R0+0x480], R172 ;  /* 0x000480ac00007388 */ /* 0x000fe80000000c00 */
[----:B------:R-:W-:Y:S01]  /*2ab80*/  BAR.SYNC.DEFER_BLOCKING 0x0 ;  /* 0x0000000000007b1d */ /* 0x000fe20000010000 */
[----:B--2---:R-:W-:-:S02]  /*2ab90*/  IMAD.MOV.U32 R10, RZ, RZ, R48 ;  /* 0x000000ffff0a7224 */ /* 0x004fc400078e0030 */
[----:B------:R-:W-:Y:S02]  /*2aba0*/  IMAD.MOV.U32 R11, RZ, RZ, R49 ;  /* 0x000000ffff0b7224 */ /* 0x000fe400078e0031 */
[----:B------:R-:W-:Y:S02]  /*2abb0*/  IMAD.MOV.U32 R8, RZ, RZ, R40 ;  /* 0x000000ffff087224 */ /* 0x000fe400078e0028 */
[----:B------:R-:W-:Y:S02]  /*2abc0*/  IMAD.MOV.U32 R9, RZ, RZ, R41 ;  /* 0x000000ffff097224 */ /* 0x000fe400078e0029 */
[----:B------:R-:W-:Y:S02]  /*2abd0*/  IMAD.MOV.U32 R48, RZ, RZ, R42 ;  /* 0x000000ffff307224 */ /* 0x000fe400078e002a */
[----:B------:R-:W-:Y:S01]  /*2abe0*/  IMAD.MOV.U32 R49, RZ, RZ, R43 ;  /* 0x000000ffff317224 */ /* 0x000fe200078e002b */
[----:B------:R-:W2:Y:S04]  /*2abf0*/  LDS.128 R100, [R2] ;  /* 0x0000000002647984 */ /* 0x000ea80000000c00 */
[----:B------:R-:W4:Y:S04]  /*2ac00*/  LDS.128 R76, [R4] ;  /* 0x00000000044c7984 */ /* 0x000f280000000c00 */
[----:B------:R-:W1:Y:S04]  /*2ac10*/  LDS.128 R40, [R5] ;  /* 0x0000000005287984 */ /* 0x000e680000000c00 */
[----:B------:R-:W1:Y:S04]  /*2ac20*/  LDS.128 R32, [R3] ;  /* 0x0000000003207984 */ /* 0x000e680000000c00 */
[----:B------:R-:W-:Y:S01]  /*2ac30*/  BAR.SYNC.DEFER_BLOCKING 0x0 ;  /* 0x0000000000007b1d */ /* 0x000fe20000010000 */
[----:B---3--:R-:W-:Y:S01]  /*2ac40*/  IMAD.MOV.U32 R14, RZ, RZ, R124 ;  /* 0x000000ffff0e7224 */ /* 0x008fe200078e007c */
[----:B------:R-:W-:Y:S01]  /*2ac50*/  MOV R12, R128 ;  /* 0x00000080000c7202 */ /* 0x000fe20000000f00 */
[----:B------:R-:W-:-:S02]  /*2ac60*/  IMAD.MOV.U32 R15, RZ, RZ, R125 ;  /* 0x000000ffff0f7224 */ /* 0x000fc400078e007d */
[----:B------:R-:W-:Y:S02]  /*2ac70*/  IMAD.MOV.U32 R13, RZ, RZ, R129 ;  /* 0x000000ffff0d7224 */ /* 0x000fe400078e0081 */
[----:B------:R-:W-:Y:S02]  /*2ac80*/  IMAD.MOV.U32 R124, RZ, RZ, R130 ;  /* 0x000000ffff7c7224 */ /* 0x000fe400078e0082 */
[----:B------:R-:W-:Y:S01]  /*2ac90*/  IMAD.MOV.U32 R125, RZ, RZ, R131 ;  /* 0x000000ffff7d7224 */ /* 0x000fe200078e0083 */
[----:B------:R3:W-:Y:S04]  /*2aca0*/  STS.128 [R0], R8 ;  /* 0x0000000800007388 */ /* 0x0007e80000000c00 */
[----:B------:R-:W-:Y:S04]  /*2acb0*/  STS.128 [R0+0x80], R48 ;  /* 0x0000803000007388 */ /* 0x000fe80000000c00 */
[----:B------:R1:W-:Y:S04]  /*2acc0*/  STS.128 [R0+0x400], R12 ;  /* 0x0004000c00007388 */ /* 0x0003e80000000c00 */
[----:B------:R2:W-:Y:S04]  /*2acd0*/  STS.128 [R0+0x480], R124 ;  /* 0x0004807c00007388 */ /* 0x0005e80000000c00 */
[----:B------:R-:W-:Y:S01]  /*2ace0*/  BAR.SYNC.DEFER_BLOCKING 0x0 ;  /* 0x0000000000007b1d */ /* 0x000fe20000010000 */
[----:B---3--:R-:W-:Y:S01]  /*2acf0*/  IMAD.MOV.U32 R10, RZ, RZ, R92 ;  /* 0x000000ffff0a7224 */ /* 0x008fe200078e005c */
[----:B------:R-:W-:Y:S01]  /*2ad00*/  MOV R9, R97 ;  /* 0x0000006100097202 */ /* 0x000fe20000000f00 */
[----:B------:R-:W-:-:S02]  /*2ad10*/  IMAD.MOV.U32 R11, RZ, RZ, R93 ;  /* 0x000000ffff0b7224 */ /* 0x000fc400078e005d */
[----:B------:R-:W-:Y:S02]  /*2ad20*/  IMAD.MOV.U32 R8, RZ, RZ, R96 ;  /* 0x000000ffff087224 */ /* 0x000fe400078e0060 */
[----:B------:R-:W-:Y:S01]  /*2ad30*/  IMAD.MOV.U32 R92, RZ, RZ, R98 ;  /* 0x000000ffff5c7224 */ /* 0x000fe200078e0062 */
[----:B-1----:R-:W-:Y:S01]  /*2ad40*/  MOV R14, R56 ;  /* 0x00000038000e7202 */ /* 0x002fe20000000f00 */
[----:B------:R-:W-:Y:S02]  /*2ad50*/  IMAD.MOV.U32 R93, RZ, RZ, R99 ;  /* 0x000000ffff5d7224 */ /* 0x000fe400078e0063 */
[----:B------:R-:W-:Y:S02]  /*2ad60*/  IMAD.MOV.U32 R12, RZ, RZ, R52 ;  /* 0x000000ffff0c7224 */ /* 0x000fe400078e0034 */
[----:B------:R-:W-:Y:S02]  /*2ad70*/  IMAD.MOV.U32 R13, RZ, RZ, R53 ;  /* 0x000000ffff0d7224 */ /* 0x000fe400078e0035 */
[----:B------:R-:W-:-:S02]  /*2ad80*/  IMAD.MOV.U32 R15, RZ, RZ, R57 ;  /* 0x000000ffff0f7224 */ /* 0x000fc400078e0039 */
[----:B--2---:R-:W-:Y:S02]  /*2ad90*/  IMAD.MOV.U32 R124, RZ, RZ, R54 ;  /* 0x000000ffff7c7224 */ /* 0x004fe400078e0036 */
[----:B------:R-:W-:Y:S02]  /*2ada0*/  IMAD.MOV.U32 R125, RZ, RZ, R55 ;  /* 0x000000ffff7d7224 */ /* 0x000fe400078e0037 */
[----:B------:R-:W-:Y:S02]  /*2adb0*/  IMAD.MOV.U32 R126, RZ, RZ, R58 ;  /* 0x000000ffff7e7224 */ /* 0x000fe400078e003a */
[----:B------:R-:W-:Y:S01]  /*2adc0*/  IMAD.MOV.U32 R127, RZ, RZ, R59 ;  /* 0x000000ffff7f7224 */ /* 0x000fe200078e003b */
[----:B------:R-:W1:Y:S04]  /*2add0*/  LDS.128 R96, [R2] ;  /* 0x0000000002607984 */ /* 0x000e680000000c00 */
[----:B------:R-:W-:Y:S04]  /*2ade0*/  LDS.128 R56, [R4] ;  /* 0x0000000004387984 */ /* 0x000fe80000000c00 */
[----:B------:R-:W-:Y:S04]  /*2adf0*/  LDS.128 R52, [R5] ;  /* 0x0000000005347984 */ /* 0x000fe80000000c00 */
[----:B------:R-:W-:Y:S04]  /*2ae00*/  LDS.128 R48, [R3] ;  /* 0x0000000003307984 */ /* 0x000fe80000000c00 */
[----:B------:R-:W-:Y:S06]  /*2ae10*/  BAR.SYNC.DEFER_BLOCKING 0x0 ;  /* 0x0000000000007b1d */ /* 0x000fec0000010000 */
[----:B------:R2:W-:Y:S04]  /*2ae20*/  STS.128 [R0], R8 ;  /* 0x0000000800007388 */ /* 0x0005e80000000c00 */
[----:B------:R-:W-:Y:S04]  /*2ae30*/  STS.128 [R0+0x80], R92 ;  /* 0x0000805c00007388 */ /* 0x000fe80000000c00 */
[----:B------:R3:W-:Y:S04]  /*2ae40*/  STS.128 [R0+0x400], R12 ;  /* 0x0004000c00007388 */ /* 0x0007e80000000c00 */
[----:B------:R1:W-:Y:S04]  /*2ae50*/  STS.128 [R0+0x480], R124 ;  /* 0x0004807c00007388 */ /* 0x0003e80000000c00 */
[----:B------:R-:W-:Y:S01]  /*2ae60*/  BAR.SYNC.DEFER_BLOCKING 0x0 ;  /* 0x0000000000007b1d */ /* 0x000fe20000010000 */
[----:B--2---:R-:W-:Y:S01]  /*2ae70*/  IMAD.MOV.U32 R10, RZ, RZ, R132 ;  /* 0x000000ffff0a7224 */ /* 0x004fe200078e0084 */
[----:B------:R-:W-:Y:S01]  /*2ae80*/  MOV R9, R81 ;  /* 0x0000005100097202 */ /* 0x000fe20000000f00 */
[----:B------:R-:W-:-:S02]  /*2ae90*/  IMAD.MOV.U32 R11, RZ, RZ, R133 ;  /* 0x000000ffff0b7224 */ /* 0x000fc400078e0085 */
[----:B------:R-:W-:Y:S02]  /*2aea0*/  IMAD.MOV.U32 R8, RZ, RZ, R80 ;  /* 0x000000ffff087224 */ /* 0x000fe400078e0050 */
[----:B------:R-:W-:Y:S01]  /*2aeb0*/  IMAD.MOV.U32 R132, RZ, RZ, R82 ;  /* 0x000000ffff847224 */ /* 0x000fe200078e0052 */
[----:B---3--:R-:W-:Y:S01]  /*2aec0*/  MOV R14, R116 ;  /* 0x00000074000e7202 */ /* 0x008fe20000000f00 */
[----:B------:R-:W-:Y:S02]  /*2aed0*/  IMAD.MOV.U32 R133, RZ, RZ, R83 ;  /* 0x000000ffff857224 */ /* 0x000fe400078e0053 */
[----:B------:R-:W-:Y:S02]  /*2aee0*/  IMAD.MOV.U32 R12, RZ, RZ, R120 ;  /* 0x000000ffff0c7224 */ /* 0x000fe400078e0078 */
[----:B------:R-:W-:Y:S02]  /*2aef0*/  IMAD.MOV.U32 R13, RZ, RZ, R121 ;  /* 0x000000ffff0d7224 */ /* 0x000fe400078e0079 */
[----:B------:R-:W-:-:S02]  /*2af00*/  IMAD.MOV.U32 R15, RZ, RZ, R117 ;  /* 0x000000ffff0f7224 */ /* 0x000fc400078e0075 */
[----:B-1----:R-:W-:Y:S02]  /*2af10*/  IMAD.MOV.U32 R124, RZ, RZ, R122 ;  /* 0x000000ffff7c7224 */ /* 0x002fe400078e007a */
[----:B------:R-:W-:Y:S02]  /*2af20*/  IMAD.MOV.U32 R125, RZ, RZ, R123 ;  /* 0x000000ffff7d7224 */ /* 0x000fe400078e007b */
[----:B------:R-:W-:Y:S02]  /*2af30*/  IMAD.MOV.U32 R126, RZ, RZ, R118 ;  /* 0x000000ffff7e7224 */ /* 0x000fe400078e0076 */
[----:B------:R-:W-:Y:S01]  /*2af40*/  IMAD.MOV.U32 R127, RZ, RZ, R119 ;  /* 0x000000ffff7f7224 */ /* 0x000fe200078e0077 */
[----:B------:R-:W1:Y:S04]  /*2af50*/  LDS.128 R120, [R2] ;  /* 0x0000000002787984 */ /* 0x000e680000000c00 */
[----:B------:R-:W2:Y:S04]  /*2af60*/  LDS.128 R116, [R4] ;  /* 0x0000000004747984 */ /* 0x000ea80000000c00 */
[----:B------:R-:W3:Y:S04]  /*2af70*/  LDS.128 R92, [R5] ;  /* 0x00000000055c7984 */ /* 0x000ee80000000c00 */
[----:B------:R-:W1:Y:S04]  /*2af80*/  LDS.128 R80, [R3] ;  /* 0x0000000003507984 */ /* 0x000e680000000c00 */
[----:B------:R-:W-:Y:S06]  /*2af90*/  BAR.SYNC.DEFER_BLOCKING 0x0 ;  /* 0x0000000000007b1d */ /* 0x000fec0000010000 */
[----:B------:R1:W-:Y:S04]  /*2afa0*/  STS.128 [R0], R8 ;  /* 0x0000000800007388 */ /* 0x0003e80000000c00 */
[----:B------:R-:W-:Y:S04]  /*2afb0*/  STS.128 [R0+0x80], R132 ;  /* 0x0000808400007388 */ /* 0x000fe80000000c00 */
[----:B------:R2:W-:Y:S04]  /*2afc0*/  STS.128 [R0+0x400], R12 ;  /* 0x0004000c00007388 */ /* 0x0005e80000000c00 */
[----:B------:R-:W-:Y:S04]  /*2afd0*/  STS.128 [R0+0x480], R124 ;  /* 0x0004807c00007388 */ /* 0x000fe80000000c00 */
[----:B------:R-:W-:Y:S01]  /*2afe0*/  BAR.SYNC.DEFER_BLOCKING 0x0 ;  /* 0x0000000000007b1d */ /* 0x000fe20000010000 */
[----:B-1----:R-:W-:Y:S01]  /*2aff0*/  IMAD.MOV.U32 R10, RZ, RZ, R84 ;  /* 0x000000ffff0a7224 */ /* 0x002fe200078e0054 */
[----:B------:R-:W-:Y:S01]  /*2b000*/  MOV R9, R89 ;  /* 0x0000005900097202 */ /* 0x000fe20000000f00 */
[----:B------:R-:W-:-:S02]  /*2b010*/  IMAD.MOV.U32 R11, RZ, RZ, R85 ;  /* 0x000000ffff0b7224 */ /* 0x000fc400078e0055 */
[----:B------:R-:W-:Y:S02]  /*2b020*/  IMAD.MOV.U32 R8, RZ, RZ, R88 ;  /* 0x000000ffff087224 */ /* 0x000fe400078e0058 */
[----:B------:R-:W-:Y:S01]  /*2b030*/  IMAD.MOV.U32 R84, RZ, RZ, R90 ;  /* 0x000000ffff547224 */ /* 0x000fe200078e005a */
[----:B--2---:R-:W-:Y:S01]  /*2b040*/  MOV R14, R68 ;  /* 0x00000044000e7202 */ /* 0x004fe20000000f00 */
[----:B------:R-:W-:Y:S02]  /*2b050*/  IMAD.MOV.U32 R85, RZ, RZ, R91 ;  /* 0x000000ffff557224 */ /* 0x000fe400078e005b */
[----:B------:R-:W-:Y:S02]  /*2b060*/  IMAD.MOV.U32 R12, RZ, RZ, R60 ;  /* 0x000000ffff0c7224 */ /* 0x000fe400078e003c */
[----:B------:R-:W-:Y:S02]  /*2b070*/  IMAD.MOV.U32 R13, RZ, RZ, R61 ;  /* 0x000000ffff0d7224 */ /* 0x000fe400078e003d */
[----:B------:R-:W-:-:S02]  /*2b080*/  IMAD.MOV.U32 R15, RZ, RZ, R69 ;  /* 0x000000ffff0f7224 */ /* 0x000fc400078e0045 */
[----:B------:R-:W-:Y:S02]  /*2b090*/  IMAD.MOV.U32 R128, RZ, RZ, R62 ;  /* 0x000000ffff807224 */ /* 0x000fe400078e003e */
        /* <DEDUP_REMOVED lines=8> */
[----:B------:R-:W-:Y:S04]  /*2b120*/  STS.128 [R0], R8 ;  /* 0x0000000800007388 */ /* 0x000fe80000000c00 */
[----:B------:R-:W-:Y:S04]  /*2b130*/  STS.128 [R0+0x80], R84 ;  /* 0x0000805400007388 */ /* 0x000fe80000000c00 */
[----:B------:R2:W-:Y:S04]  /*2b140*/  STS.128 [R0+0x400], R12 ;  /* 0x0004000c00007388 */ /* 0x0005e80000000c00 */
[----:B------:R-:W-:Y:S04]  /*2b150*/  STS.128 [R0+0x480], R128 ;  /* 0x0004808000007388 */ /* 0x000fe80000000c00 */
[----:B------:R-:W-:Y:S01]  /*2b160*/  BAR.SYNC.DEFER_BLOCKING 0x0 ;  /* 0x0000000000007b1d */ /* 0x000fe20000010000 */
[----:B------:R-:W-:-:S02]  /*2b170*/  IMAD.MOV.U32 R132, RZ, RZ, R114 ;  /* 0x000000ffff847224 */ /* 0x000fc400078e0072 */
[----:B------:R-:W-:Y:S02]  /*2b180*/  IMAD.MOV.U32 R133, RZ, RZ, R115 ;  /* 0x000000ffff857224 */ /* 0x000fe400078e0073 */
[----:B------:R-:W-:Y:S02]  /*2b190*/  IMAD.MOV.U32 R134, RZ, RZ, R110 ;  /* 0x000000ffff867224 */ /* 0x000fe400078e006e */
[----:B------:R-:W-:Y:S01]  /*2b1a0*/  IMAD.MOV.U32 R135, RZ, RZ, R111 ;  /* 0x000000ffff877224 */ /* 0x000fe200078e006f */
[----:B--2---:R-:W-:Y:S01]  /*2b1b0*/  MOV R14, R108 ;  /* 0x0000006c000e7202 */ /* 0x004fe20000000f00 */
[----:B------:R-:W-:Y:S02]  /*2b1c0*/  IMAD.MOV.U32 R12, RZ, RZ, R112 ;  /* 0x000000ffff0c7224 */ /* 0x000fe400078e0070 */
[----:B------:R-:W-:Y:S02]  /*2b1d0*/  IMAD.MOV.U32 R13, RZ, RZ, R113 ;  /* 0x000000ffff0d7224 */ /* 0x000fe400078e0071 */
[----:B------:R-:W-:Y:S01]  /*2b1e0*/  IMAD.MOV.U32 R15, RZ, RZ, R109 ;  /* 0x000000ffff0f7224 */ /* 0x000fe200078e006d */
[----:B------:R-:W2:Y:S04]  /*2b1f0*/  LDS.128 R128, [R2] ;  /* 0x0000000002807984 */ /* 0x000ea80000000c00 */
[----:B------:R-:W1:Y:S04]  /*2b200*/  LDS.128 R112, [R4] ;  /* 0x0000000004707984 */ /* 0x000e680000000c00 */
[----:B------:R-:W1:Y:S04]  /*2b210*/  LDS.128 R108, [R5] ;  /* 0x00000000056c7984 */ /* 0x000e680000000c00 */
[----:B------:R-:W1:Y:S04]  /*2b220*/  LDS.128 R84, [R3] ;  /* 0x0000000003547984 */ /* 0x000e680000000c00 */
[----:B------:R-:W-:Y:S01]  /*2b230*/  BAR.SYNC.DEFER_BLOCKING 0x0 ;  /* 0x0000000000007b1d */ /* 0x000fe20000010000 */
[----:B------:R-:W-:Y:S01]  /*2b240*/  IMAD.MOV.U32 R10, RZ, RZ, R104 ;  /* 0x000000ffff0a7224 */ /* 0x000fe200078e0068 */
[----:B------:R-:W-:Y:S01]  /*2b250*/  MOV R9, R149 ;  /* 0x0000009500097202 */ /* 0x000fe20000000f00 */
[----:B------:R-:W-:-:S02]  /*2b260*/  IMAD.MOV.U32 R11, RZ, RZ, R105 ;  /* 0x000000ffff0b7224 */ /* 0x000fc400078e0069 */
[----:B------:R-:W-:Y:S02]  /*2b270*/  IMAD.MOV.U32 R8, RZ, RZ, R148 ;  /* 0x000000ffff087224 */ /* 0x000fe400078e0094 */
[----:B------:R-:W-:Y:S02]  /*2b280*/  IMAD.MOV.U32 R104, RZ, RZ, R150 ;  /* 0x000000ffff687224 */ /* 0x000fe400078e0096 */
[----:B------:R-:W-:Y:S01]  /*2b290*/  IMAD.MOV.U32 R105, RZ, RZ, R151 ;  /* 0x000000ffff697224 */ /* 0x000fe200078e0097 */
[----:B------:R1:W-:Y:S04]  /*2b2a0*/  STS.128 [R0], R8 ;  /* 0x0000000800007388 */ /* 0x0003e80000000c00 */
[----:B------:R-:W-:Y:S04]  /*2b2b0*/  STS.128 [R0+0x80], R104 ;  /* 0x0000806800007388 */ /* 0x000fe80000000c00 */
[----:B------:R-:W-:Y:S04]  /*2b2c0*/  STS.128 [R0+0x400], R12 ;  /* 0x0004000c00007388 */ /* 0x000fe80000000c00 */
[----:B------:R-:W-:Y:S04]  /*2b2d0*/  STS.128 [R0+0x480], R132 ;  /* 0x0004808400007388 */ /* 0x000fe80000000c00 */
[----:B------:R-:W-:Y:S01]  /*2b2e0*/  BAR.SYNC.DEFER_BLOCKING 0x0 ;  /* 0x0000000000007b1d */ /* 0x000fe20000010000 */
[----:B-1----:R-:W-:Y:S01]  /*2b2f0*/  IMAD.MOV.U32 R8, RZ, RZ, R72 ;  /* 0x000000ffff087224 */ /* 0x002fe200078e0048 */
[----:B------:R-:W-:Y:S01]  /*2b300*/  MOV R9, R73 ;  /* 0x0000004900097202 */ /* 0x000fe20000000f00 */
[----:B------:R-:W-:-:S03]  /*2b310*/  IMAD.MOV.U32 R10, RZ, RZ, R44 ;  /* 0x000000ffff0a7224 */ /* 0x000fc600078e002c */
[----:B------:R-:W1:Y:S04]  /*2b320*/  LDS.128 R12, [R2] ;  /* 0x00000000020c7984 */ /* 0x000e680000000c00 */
[----:B------:R-:W-:Y:S04]  /*2b330*/  LDS.128 R104, [R4] ;  /* 0x0000000004687984 */ /* 0x000fe80000000c00 */
[----:B------:R-:W-:Y:S04]  /*2b340*/  LDS.128 R132, [R5] ;  /* 0x0000000005847984 */ /* 0x000fe80000000c00 */
[----:B------:R-:W-:Y:S01]  /*2b350*/  LDS.128 R136, [R3] ;  /* 0x0000000003887984 */ /* 0x000fe20000000c00 */
[----:B------:R-:W-:-:S03]  /*2b360*/  IMAD.MOV.U32 R11, RZ, RZ, R45 ;  /* 0x000000ffff0b7224 */ /* 0x000fc600078e002d */
[----:B------:R-:W-:Y:S01]  /*2b370*/  BAR.SYNC.DEFER_BLOCKING 0x0 ;  /* 0x0000000000007b1d */ /* 0x000fe20000010000 */
[----:B------:R-:W-:Y:S02]  /*2b380*/  IMAD R7, R205, c[0x0][0x194], RZ ;  /* 0x00006500cd077a24 */ /* 0x000fe400078e02ff */
[----:B------:R-:W-:-:S03]  /*2b390*/  IMAD.MOV.U32 R72, RZ, RZ, c[0x0][0x194] ;  /* 0x00006500ff487624 */ /* 0x000fc600078e00ff */
[----:B------:R-:W-:Y:S01]  /*2b3a0*/  LEA R6, P5, R7, c[0x0][0x170], 0x2 ;  /* 0x00005c0007067a11 */ /* 0x000fe200078a10ff */
[----:B------:R-:W-:-:S03]  /*2b3b0*/  IMAD R72, R72, 0x80, R7 ;  /* 0x0000008048487824 */ /* 0x000fc600078e0207 */
[----:B------:R-:W-:Y:S01]  /*2b3c0*/  LEA.HI.X.SX32 R7, R7, c[0x0][0x174], 0x2, P5 ;  /* 0x00005d0007077a11 */ /* 0x000fe200028f16ff */
[----:B------:R-:W-:Y:S02]  /*2b3d0*/  IMAD.MOV.U32 R44, RZ, RZ, R74 ;  /* 0x000000ffff2c7224 */ /* 0x000fe400078e004a */
[----:B------:R-:W-:Y:S01]  /*2b3e0*/  IMAD.MOV.U32 R45, RZ, RZ, R75 ;  /* 0x000000ffff2d7224 */ /* 0x000fe200078e004b */
[----:B------:R1:W-:Y:S02]  /*2b3f0*/  STS.128 [R0], R8 ;  /* 0x0000000800007388 */ /* 0x0003e40000000c00 */
[----:B-1----:R-:W-:Y:S01]  /*2b400*/  MOV R8, R36 ;  /* 0x0000002400087202 */ /* 0x002fe20000000f00 */
[----:B------:R-:W-:Y:S02]  /*2b410*/  IMAD.MOV.U32 R9, RZ, RZ, R37 ;  /* 0x000000ffff097224 */ /* 0x000fe400078e0025 */
[----:B------:R-:W-:Y:S02]  /*2b420*/  IMAD.MOV.U32 R10, RZ, RZ, R64 ;  /* 0x000000ffff0a7224 */ /* 0x000fe400078e0040 */
[----:B------:R-:W-:-:S02]  /*2b430*/  IMAD.MOV.U32 R11, RZ, RZ, R65 ;  /* 0x000000ffff0b7224 */ /* 0x000fc400078e0041 */
[----:B------:R-:W-:Y:S02]  /*2b440*/  IMAD.MOV.U32 R64, RZ, RZ, R38 ;  /* 0x000000ffff407224 */ /* 0x000fe400078e0026 */
[----:B------:R-:W-:Y:S01]  /*2b450*/  IMAD.MOV.U32 R65, RZ, RZ, R39 ;  /* 0x000000ffff417224 */ /* 0x000fe200078e0027 */
[----:B------:R1:W-:Y:S04]  /*2b460*/  STS.128 [R0+0x400], R8 ;  /* 0x0004000800007388 */ /* 0x0003e80000000c00 */
[----:B------:R2:W-:Y:S04]  /*2b470*/  STS.128 [R0+0x480], R64 ;  /* 0x0004804000007388 */ /* 0x0005e80000000c00 */
[----:B------:R2:W-:Y:S04]  /*2b480*/  STS.128 [R0+0x80], R44 ;  /* 0x0000802c00007388 */ /* 0x0005e80000000c00 */
[----:B------:R-:W-:Y:S01]  /*2b490*/  BAR.SYNC.DEFER_BLOCKING 0x0 ;  /* 0x0000000000007b1d */ /* 0x000fe20000010000 */
[----:B-1----:R-:W-:-:S04]  /*2b4a0*/  LEA R10, P5, R72, c[0x0][0x170], 0x2 ;  /* 0x00005c00480a7a11 */ /* 0x002fc800078a10ff */
[----:B------:R-:W-:Y:S02]  /*2b4b0*/  LEA.HI.X.SX32 R11, R72, c[0x0][0x174], 0x2, P5 ;  /* 0x00005d00480b7a11 */ /* 0x000fe400028f16ff */
[----:B------:R-:W3:Y:S04]  /*2b4c0*/  LDL.LU R72, [R1+0xcac] ;  /* 0x000cac0001487983 */ /* 0x000ee80000300800 */
[----:B--2---:R-:W2:Y:S04]  /*2b4d0*/  LDL.LU R66, [R1+0xca8] ;  /* 0x000ca80001427983 */ /* 0x004ea80000300800 */
[----:B------:R-:W2:Y:S04]  /*2b4e0*/  LDL.LU R64, [R1+0xca4] ;  /* 0x000ca40001407983 */ /* 0x000ea80000300800 */
[----:B------:R-:W2:Y:S01]  /*2b4f0*/  LDL.LU R0, [R1+0xca0] ;  /* 0x000ca00001007983 */ /* 0x000ea20000300800 */
[----:B------:R-:W-:Y:S01]  /*2b500*/  ISETP.GE.AND P1, PT, R205, c[0x0][0x178], PT ;  /* 0x00005e00cd007a0c */ /* 0x000fe20003f26270 */
[C---:B------:R-:W-:Y:S01]  /*2b510*/  IMAD R73, R206.reuse, c[0x0][0x198], RZ ;  /* 0x00006600ce497a24 */ /* 0x040fe200078e02ff */
[----:B------:R-:W-:-:S02]  /*2b520*/  ISETP.GE.AND P3, PT, R206, c[0x0][0x17c], PT ;  /* 0x00005f00ce007a0c */ /* 0x000fc40003f66270 */
[----:B------:R-:W-:Y:S02]  /*2b530*/  ISETP.LT.AND P1, PT, R206, c[0x0][0x17c], !P1 ;  /* 0x00005f00ce007a0c */ /* 0x000fe40004f21270 */
[----:B------:R-:W-:Y:S01]  /*2b540*/  ISETP.LT.AND P3, PT, R207, c[0x0][0x178], !P3 ;  /* 0x00005e00cf007a0c */ /* 0x000fe20005f61270 */
[----:B------:R-:W-:Y:S01]  /*2b550*/  IMAD.WIDE R8, R73, 0x4, R6 ;  /* 0x0000000449087825 */ /* 0x000fe200078e0206 */
[----:B------:R-:W-:Y:S02]  /*2b560*/  ISETP.LT.AND P5, PT, R205, c[0x0][0x178], !P2 ;  /* 0x00005e00cd007a0c */ /* 0x000fe400057a1270 */
[----:B------:R-:W-:Y:S02]  /*2b570*/  ISETP.LT.AND P2, PT, R207, c[0x0][0x178], !P2 ;  /* 0x00005e00cf007a0c */ /* 0x000fe40005741270 */
[----:B------:R-:W-:Y:S02]  /*2b580*/  IADD3 R45, R73, c[0x0][0x198], RZ ;  /* 0x00006600492d7a10 */ /* 0x000fe40007ffe0ff */
[----:B------:R-:W-:-:S02]  /*2b590*/  ISETP.LT.AND P6, PT, R205, c[0x0][0x178], !P4 ;  /* 0x00005e00cd007a0c */ /* 0x000fc400067c1270 */
[C---:B------:R-:W-:Y:S01]  /*2b5a0*/  IADD3 R65, R45.reuse, c[0x0][0x198], RZ ;  /* 0x000066002d417a10 */ /* 0x040fe20007ffe0ff */
[----:B------:R1:W-:Y:S01]  /*2b5b0*/  @P1 STG.E [R8.64], R16 ;  /* 0x0000001008001986 */ /* 0x0003e2000c101908 */
[----:B------:R-:W-:Y:S01]  /*2b5c0*/  IMAD.WIDE R36, R45, 0x4, R6 ;  /* 0x000000042d247825 */ /* 0x000fe200078e0206 */
[----:B------:R-:W-:-:S03]  /*2b5d0*/  ISETP.GE.AND P1, PT, R143, c[0x0][0x17c], PT ;  /* 0x00005f008f007a0c */ /* 0x000fc60003f26270 */
[----:B------:R-:W-:Y:S01]  /*2b5e0*/  IMAD.WIDE R38, R45, 0x4, R10 ;  /* 0x000000042d267825 */ /* 0x000fe200078e020a */
[----:B------:R-:W-:-:S03]  /*2b5f0*/  ISETP.LT.AND P4, PT, R207, c[0x0][0x178], !P4 ;  /* 0x00005e00cf007a0c */ /* 0x000fc60006781270 */
[----:B------:R-:W-:-:S04]  /*2b600*/  IMAD.WIDE R44, R65, 0x4, R6 ;  /* 0x00000004412c7825 */ /* 0x000fc800078e0206 */
[----:B-1----:R-:W-:-:S05]  /*2b610*/  IMAD.WIDE R8, R73, 0x4, R10 ;  /* 0x0000000449087825 */ /* 0x002fca00078e020a */
[----:B------:R1:W-:Y:S01]  /*2b620*/  @P3 STG.E [R8.64], R100 ;  /* 0x0000006408003986 */ /* 0x0003e2000c101908 */
[C---:B------:R-:W-:Y:S01]  /*2b630*/  IMAD.WIDE R46, R65.reuse, 0x4, R10 ;  /* 0x00000004412e7825 */ /* 0x040fe200078e020a */
[----:B------:R-:W-:Y:S02]  /*2b640*/  IADD3 R65, R65, c[0x0][0x198], RZ ;  /* 0x0000660041417a10 */ /* 0x000fe40007ffe0ff */
[----:B------:R1:W-:Y:S01]  /*2b650*/  @P5 STG.E [R36.64], R17 ;  /* 0x0000001124005986 */ /* 0x0003e2000c101908 */
[----:B------:R-:W-:Y:S02]  /*2b660*/  ISETP.LT.AND P5, PT, R205, c[0x0][0x178], !P0 ;  /* 0x00005e00cd007a0c */ /* 0x000fe400047a1270 */
[----:B------:R-:W-:Y:S01]  /*2b670*/  ISETP.LT.AND P0, PT, R207, c[0x0][0x178], !P0 ;  /* 0x00005e00cf007a0c */ /* 0x000fe20004701270 */
[----:B------:R4:W-:Y:S04]  /*2b680*/  @P2 STG.E [R38.64], R101 ;  /* 0x0000006526002986 */ /* 0x0009e8000c101908 */
[----:B------:R-:W-:Y:S01]  /*2b690*/  @P6 STG.E [R44.64], R28 ;  /* 0x0000001c2c006986 */ /* 0x000fe2000c101908 */
[----:B------:R-:W-:-:S02]  /*2b6a0*/  ISETP.LT.AND P6, PT, R205, c[0x0][0x178], !P1 ;  /* 0x00005e00cd007a0c */ /* 0x000fc40004fc1270 */
[C---:B------:R-:W-:Y:S01]  /*2b6b0*/  IADD3 R67, R65.reuse, c[0x0][0x198], RZ ;  /* 0x0000660041437a10 */ /* 0x040fe20007ffe0ff */
[----:B-1----:R-:W-:Y:S01]  /*2b6c0*/  IMAD.WIDE R8, R65, 0x4, R6 ;  /* 0x0000000441087825 */ /* 0x002fe200078e0206 */
[----:B------:R-:W-:-:S03]  /*2b6d0*/  ISETP.GE.AND P3, PT, R142, c[0x0][0x17c], PT ;  /* 0x00005f008e007a0c */ /* 0x000fc60003f66270 */
[----:B------:R-:W-:Y:S01]  /*2b6e0*/  IMAD.WIDE R16, R65, 0x4, R10 ;  /* 0x0000000441107825 */ /* 0x000fe200078e020a */
[----:B------:R-:W-:Y:S01]  /*2b6f0*/  ISETP.GE.AND P2, PT, R141, c[0x0][0x17c], PT ;  /* 0x00005f008d007a0c */ /* 0x000fe20003f46270 */
[----:B----4-:R1:W-:Y:S02]  /*2b700*/  @P4 STG.E [R46.64], R76 ;  /* 0x0000004c2e004986 */ /* 0x0103e4000c101908 */
[----:B------:R-:W-:Y:S01]  /*2b710*/  IMAD.WIDE R36, R67, 0x4, R6 ;  /* 0x0000000443247825 */ /* 0x000fe200078e0206 */
[----:B------:R-:W-:Y:S01]  /*2b720*/  ISETP.LT.AND P1, PT, R207, c[0x0][0x178], !P1 ;  /* 0x00005e00cf007a0c */ /* 0x000fe20004f21270 */
[----:B------:R4:W-:Y:S01]  /*2b730*/  @P5 STG.E [R8.64], R29 ;  /* 0x0000001d08005986 */ /* 0x0009e2000c101908 */
[----:B------:R-:W-:Y:S01]  /*2b740*/  ISETP.LT.AND P5, PT, R205, c[0x0][0x178], !P3 ;  /* 0x00005e00cd007a0c */ /* 0x000fe20005fa1270 */
[C---:B------:R-:W-:Y:S01]  /*2b750*/  IMAD.WIDE R38, R67.reuse, 0x4, R10 ;  /* 0x0000000443267825 */ /* 0x040fe200078e020a */
[----:B------:R-:W-:Y:S01]  /*2b760*/  IADD3 R67, R67, c[0x0][0x198], RZ ;  /* 0x0000660043437a10 */ /* 0x000fe20007ffe0ff */
[----:B------:R4:W-:Y:S01]  /*2b770*/  @P0 STG.E [R16.64], R77 ;  /* 0x0000004d10000986 */ /* 0x0009e2000c101908 */
[----:B------:R-:W-:-:S03]  /*2b780*/  ISETP.LT.AND P3, PT, R207, c[0x0][0x178], !P3 ;  /* 0x00005e00cf007a0c */ /* 0x000fc60005f61270 */
[----:B------:R-:W-:Y:S01]  /*2b790*/  @P6 STG.E [R36.64], R24 ;  /* 0x0000001824006986 */ /* 0x000fe2000c101908 */
[----:B------:R-:W-:Y:S02]  /*2b7a0*/  ISETP.LT.AND P6, PT, R205, c[0x0][0x178], !P2 ;  /* 0x00005e00cd007a0c */ /* 0x000fe400057c1270 */
[----:B------:R-:W-:Y:S01]  /*2b7b0*/  ISETP.LT.AND P2, PT, R207, c[0x0][0x178], !P2 ;  /* 0x00005e00cf007a0c */ /* 0x000fe20005741270 */
[----:B-1----:R-:W3:Y:S01]  /*2b7c0*/  LDL.LU R46, [R1+0xc9c] ;  /* 0x000c9c00012e7983 */ /* 0x002ee20000300800 */
[C---:B------:R-:W-:Y:S01]  /*2b7d0*/  IADD3 R47, R67.reuse, c[0x0][0x198], RZ ;  /* 0x00006600432f7a10 */ /* 0x040fe20007ffe0ff */
[----:B------:R-:W-:-:S04]  /*2b7e0*/  IMAD.WIDE R44, R67, 0x4, R6 ;  /* 0x00000004432c7825 */ /* 0x000fc800078e0206 */
[----:B----4-:R-:W-:Y:S01]  /*2b7f0*/  IMAD.WIDE R8, R67, 0x4, R10 ;  /* 0x0000000443087825 */ /* 0x010fe200078e020a */
[----:B------:R1:W-:Y:S03]  /*2b800*/  @P1 STG.E [R38.64], R40 ;  /* 0x0000002826001986 */ /* 0x0003e6000c101908 */
[C---:B------:R-:W-:Y:S01]  /*2b810*/  IMAD.WIDE R16, R47.reuse, 0x4, R6 ;  /* 0x000000042f107825 */ /* 0x040fe200078e0206 */
[----:B------:R4:W-:Y:S03]  /*2b820*/  @P5 STG.E [R44.64], R25 ;  /* 0x000000192c005986 */ /* 0x0009e6000c101908 */
[----:B------:R-:W-:Y:S01]  /*2b830*/  IMAD.WIDE R28, R47, 0x4, R10 ;  /* 0x000000042f1c7825 */ /* 0x000fe200078e020a */
[----:B------:R2:W-:Y:S04]  /*2b840*/  @P3 STG.E [R8.64], R41 ;  /* 0x0000002908003986 */ /* 0x0005e8000c101908 */
[----:B------:R-:W-:Y:S04]  /*2b850*/  @P6 STG.E [R16.64], R20 ;  /* 0x0000001410006986 */ /* 0x000fe8000c101908 */
[----:B-1----:R-:W3:Y:S04]  /*2b860*/  LDL.LU R40, [R1+0xc98] ;  /* 0x000c980001287983 */ /* 0x002ee80000300800 */
[----:B------:R1:W-:Y:S04]  /*2b870*/  @P2 STG.E [R28.64], R32 ;  /* 0x000000201c002986 */ /* 0x0003e8000c101908 */
[----:B------:R-:W3:Y:S01]  /*2b880*/  LDL.LU R38, [R1+0xc94] ;  /* 0x000c940001267983 */ /* 0x000ee20000300800 */
[----:B--2---:R-:W-:-:S03]  /*2b890*/  ISETP.GE.AND P2, PT, R0, c[0x0][0x17c], PT ;  /* 0x00005f0000007a0c */ /* 0x004fc60003f46270 */
[----:B------:R-:W2:Y:S01]  /*2b8a0*/  LDL.LU R0, [R1+0xc90] ;  /* 0x000c900001007983 */ /* 0x000ea20000300800 */
[----:B------:R-:W-:Y:S02]  /*2b8b0*/  ISETP.GE.AND P4, PT, R140, c[0x0][0x17c], PT ;  /* 0x00005f008c007a0c */ /* 0x000fe40003f86270 */
[----:B---3--:R-:W-:Y:S02]  /*2b8c0*/  ISETP.GE.AND P0, PT, R72, c[0x0][0x17c], PT ;  /* 0x00005f0048007a0c */ /* 0x008fe40003f06270 */
[----:B------:R-:W-:Y:S02]  /*2b8d0*/  IADD3 R47, R47, c[0x0][0x198], RZ ;  /* 0x000066002f2f7a10 */ /* 0x000fe40007ffe0ff */
[----:B------:R-:W-:Y:S02]  /*2b8e0*/  ISETP.LT.AND P5, PT, R205, c[0x0][0x178], !P4 ;  /* 0x00005e00cd007a0c */ /* 0x000fe400067a1270 */
[----:B------:R-:W-:Y:S02]  /*2b8f0*/  ISETP.LT.AND P4, PT, R207, c[0x0][0x178], !P4 ;  /* 0x00005e00cf007a0c */ /* 0x000fe40006781270 */
[----:B------:R-:W-:Y:S01]  /*2b900*/  ISETP.LT.AND P6, PT, R205, c[0x0][0x178], !P0 ;  /* 0x00005e00cd007a0c */ /* 0x000fe200047c1270 */
[----:B----4-:R-:W-:-:S04]  /*2b910*/  IMAD.WIDE R24, R47, 0x4, R6 ;  /* 0x000000042f187825 */ /* 0x010fc800078e0206 */
[C---:B------:R-:W-:Y:S01]  /*2b920*/  IMAD.WIDE R36, R47.reuse, 0x4, R10 ;  /* 0x000000042f247825 */ /* 0x040fe200078e020a */
[----:B------:R-:W-:Y:S02]  /*2b930*/  IADD3 R47, R47, c[0x0][0x198], RZ ;  /* 0x000066002f2f7a10 */ /* 0x000fe40007ffe0ff */
[----:B------:R-:W-:-:S03]  /*2b940*/  ISETP.GE.AND P1, PT, R66, c[0x0][0x17c], PT ;  /* 0x00005f0042007a0c */ /* 0x000fc60003f26270 */
[--C-:B------:R-:W-:Y:S01]  /*2b950*/  IMAD.WIDE R8, R47, 0x4, R6.reuse ;  /* 0x000000042f087825 */ /* 0x100fe200078e0206 */
[----:B------:R-:W-:Y:S01]  /*2b960*/  ISETP.GE.AND P3, PT, R64, c[0x0][0x17c], PT ;  /* 0x00005f0040007a0c */ /* 0x000fe20003f66270 */
[----:B------:R3:W-:Y:S01]  /*2b970*/  @P5 STG.E [R24.64], R21 ;  /* 0x0000001518005986 */ /* 0x0007e2000c101908 */
[----:B------:R-:W-:Y:S02]  /*2b980*/  ISETP.LT.AND P0, PT, R207, c[0x0][0x178], !P0 ;  /* 0x00005e00cf007a0c */ /* 0x000fe40004701270 */
[----:B------:R-:W-:Y:S01]  /*2b990*/  IADD3 R39, R47, c[0x0][0x198], RZ ;  /* 0x000066002f277a10 */ /* 0x000fe20007ffe0ff */
[----:B------:R4:W-:Y:S01]  /*2b9a0*/  @P4 STG.E [R36.64], R33 ;  /* 0x0000002124004986 */ /* 0x0009e2000c101908 */
[----:B------:R-:W-:Y:S02]  /*2b9b0*/  ISETP.LT.AND P5, PT, R205, c[0x0][0x178], !P1 ;  /* 0x00005e00cd007a0c */ /* 0x000fe40004fa1270 */
[----:B------:R-:W-:Y:S01]  /*2b9c0*/  ISETP.LT.AND P1, PT, R207, c[0x0][0x178], !P1 ;  /* 0x00005e00cf007a0c */ /* 0x000fe20004f21270 */
[----:B------:R3:W-:Y:S01]  /*2b9d0*/  @P6 STG.E [R8.64], R18 ;  /* 0x0000001208006986 */ /* 0x0007e2000c101908 */
[----:B------:R-:W-:Y:S01]  /*2b9e0*/  ISETP.LT.AND P6, PT, R205, c[0x0][0x178], !P3 ;  /* 0x00005e00cd007a0c */ /* 0x000fe20005fc1270 */
[----:B-1----:R-:W-:Y:S01]  /*2b9f0*/  IMAD.WIDE R28, R39, 0x4, R6 ;  /* 0x00000004271c7825 */ /* 0x002fe200078e0206 */
[----:B------:R-:W-:-:S03]  /*2ba00*/  ISETP.LT.AND P3, PT, R207, c[0x0][0x178], !P3 ;  /* 0x00005e00cf007a0c */ /* 0x000fc60005f61270 */
[C-C-:B---3--:R-:W-:Y:S01]  /*2ba10*/  IMAD.WIDE R20, R39.reuse, 0x4, R10.reuse ;  /* 0x0000000427147825 */ /* 0x148fe200078e020a */
[----:B------:R-:W-:Y:S01]  /*2ba20*/  IADD3 R39, R39, c[0x0][0x198], RZ ;  /* 0x0000660027277a10 */ /* 0x000fe20007ffe0ff */
[----:B----4-:R-:W3:Y:S02]  /*2ba30*/  LDL.LU R37, [R1+0xc8c] ;  /* 0x000c8c0001257983 */ /* 0x010ee40000300800 */
[----:B------:R-:W-:Y:S02]  /*2ba40*/  IMAD.WIDE R16, R47, 0x4, R10 ;  /* 0x000000042f107825 */ /* 0x000fe400078e020a */
[----:B------:R-:W4:Y:S02]  /*2ba50*/  LDL.LU R36, [R1+0xc88] ;  /* 0x000c880001247983 */ /* 0x000f240000300800 */
[C---:B------:R-:W-:Y:S02]  /*2ba60*/  IMAD.WIDE R24, R39.reuse, 0x4, R6 ;  /* 0x0000000427187825 */ /* 0x040fe400078e0206 */
[----:B------:R-:W-:Y:S02]  /*2ba70*/  @P0 STG.E [R16.64], R102 ;  /* 0x0000006610000986 */ /* 0x000fe4000c101908 */
[----:B------:R-:W-:-:S02]  /*2ba80*/  IMAD.WIDE R8, R39, 0x4, R10 ;  /* 0x0000000427087825 */ /* 0x000fc400078e020a */
[----:B------:R1:W-:Y:S04]  /*2ba90*/  @P5 STG.E [R28.64], R19 ;  /* 0x000000131c005986 */ /* 0x0003e8000c101908 */
[----:B------:R1:W-:Y:S04]  /*2baa0*/  @P1 STG.E [R20.64], R103 ;  /* 0x0000006714001986 */ /* 0x0003e8000c101908 */
[----:B------:R1:W-:Y:S04]  /*2bab0*/  @P6 STG.E [R24.64], R30 ;  /* 0x0000001e18006986 */ /* 0x0003e8000c101908 */
[----:B------:R1:W-:Y:S04]  /*2bac0*/  @P3 STG.E [R8.64], R78 ;  /* 0x0000004e08003986 */ /* 0x0003e8000c101908 */
[----:B------:R-:W3:Y:S01]  /*2bad0*/  LDL.LU R32, [R1+0xc84] ;  /* 0x000c840001207983 */ /* 0x000ee20000300800 */
[----:B--2---:R-:W-:-:S03]  /*2bae0*/  ISETP.GE.AND P3, PT, R0, c[0x0][0x17c], PT ;  /* 0x00005f0000007a0c */ /* 0x004fc60003f66270 */
[----:B------:R-:W2:Y:S01]  /*2baf0*/  LDL.LU R0, [R1+0xc80] ;  /* 0x000c800001007983 */ /* 0x000ea20000300800 */
[----:B------:R-:W-:Y:S02]  /*2bb00*/  ISETP.GE.AND P4, PT, R46, c[0x0][0x17c], PT ;  /* 0x00005f002e007a0c */ /* 0x000fe40003f86270 */
[----:B------:R-:W-:Y:S01]  /*2bb10*/  IADD3 R33, R39, c[0x0][0x198], RZ ;  /* 0x0000660027217a10 */ /* 0x000fe20007ffe0ff */
[----:B-1----:R-:W4:Y:S01]  /*2bb20*/  LDL.LU R28, [R1+0xc7c] ;  /* 0x000c7c00011c7983 */ /* 0x002f220000300800 */
[----:B------:R-:W-:Y:S02]  /*2bb30*/  ISETP.LT.AND P5, PT, R205, c[0x0][0x178], !P2 ;  /* 0x00005e00cd007a0c */ /* 0x000fe400057a1270 */
[----:B------:R-:W-:Y:S02]  /*2bb40*/  ISETP.LT.AND P2, PT, R207, c[0x0][0x178], !P2 ;  /* 0x00005e00cf007a0c */ /* 0x000fe40005741270 */
[----:B------:R-:W-:Y:S01]  /*2bb50*/  ISETP.LT.AND P6, PT, R205, c[0x0][0x178], !P4 ;  /* 0x00005e00cd007a0c */ /* 0x000fe200067c1270 */
[----:B------:R-:W-:-:S04]  /*2bb60*/  IMAD.WIDE R16, R33, 0x4, R6 ;  /* 0x0000000421107825 */ /* 0x000fc800078e0206 */
[C---:B------:R-:W-:Y:S01]  /*2bb70*/  IMAD.WIDE R18, R33.reuse, 0x4, R10 ;  /* 0x0000000421127825 */ /* 0x040fe200078e020a */
[----:B------:R-:W-:Y:S02]  /*2bb80*/  IADD3 R33, R33, c[0x0][0x198], RZ ;  /* 0x0000660021217a10 */ /* 0x000fe40007ffe0ff */
[----:B------:R-:W-:-:S03]  /*2bb90*/  ISETP.GE.AND P0, PT, R40, c[0x0][0x17c], PT ;  /* 0x00005f0028007a0c */ /* 0x000fc60003f06270 */
[----:B------:R-:W-:Y:S01]  /*2bba0*/  IMAD.WIDE R20, R33, 0x4, R6 ;  /* 0x0000000421147825 */ /* 0x000fe200078e0206 */
[----:B------:R-:W-:Y:S01]  /*2bbb0*/  ISETP.GE.AND P1, PT, R38, c[0x0][0x17c], PT ;  /* 0x00005f0026007a0c */ /* 0x000fe20003f26270 */
[----:B------:R1:W-:Y:S01]  /*2bbc0*/  @P5 STG.E [R16.64], R31 ;  /* 0x0000001f10005986 */ /* 0x0003e2000c101908 */
[----:B------:R-:W-:Y:S01]  /*2bbd0*/  ISETP.LT.AND P4, PT, R207, c[0x0][0x178], !P4 ;  /* 0x00005e00cf007a0c */ /* 0x000fe20006781270 */
[----:B------:R-:W-:Y:S01]  /*2bbe0*/  IMAD.WIDE R24, R33, 0x4, R10 ;  /* 0x0000000421187825 */ /* 0x000fe200078e020a */
[----:B------:R-:W-:Y:S01]  /*2bbf0*/  ISETP.LT.AND P5, PT, R205, c[0x0][0x178], !P0 ;  /* 0x00005e00cd007a0c */ /* 0x000fe200047a1270 */
[----:B------:R1:W-:Y:S01]  /*2bc00*/  @P2 STG.E [R18.64], R79 ;  /* 0x0000004f12002986 */ /* 0x0003e2000c101908 */
[----:B------:R-:W-:Y:S02]  /*2bc10*/  ISETP.LT.AND P0, PT, R207, c[0x0][0x178], !P0 ;  /* 0x00005e00cf007a0c */ /* 0x000fe40004701270 */
[----:B------:R-:W-:Y:S01]  /*2bc20*/  IADD3 R33, R33, c[0x0][0x198], RZ ;  /* 0x0000660021217a10 */ /* 0x000fe20007ffe0ff */
[----:B------:R1:W-:Y:S01]  /*2bc30*/  @P6 STG.E [R20.64], R26 ;  /* 0x0000001a14006986 */ /* 0x0003e2000c101908 */
[----:B------:R-:W-:-:S02]  /*2bc40*/  ISETP.LT.AND P6, PT, R205, c[0x0][0x178], !P1 ;  /* 0x00005e00cd007a0c */ /* 0x000fc40004fc1270 */
[----:B------:R-:W-:Y:S02]  /*2bc50*/  ISETP.LT.AND P1, PT, R207, c[0x0][0x178], !P1 ;  /* 0x00005e00cf007a0c */ /* 0x000fe40004f21270 */
[C---:B------:R-:W-:Y:S01]  /*2bc60*/  IADD3 R29, R33.reuse, c[0x0][0x198], RZ ;  /* 0x00006600211d7a10 */ /* 0x040fe20007ffe0ff */
[C---:B------:R-:W-:Y:S01]  /*2bc70*/  IMAD.WIDE R8, R33.reuse, 0x4, R6 ;  /* 0x0000000421087825 */ /* 0x040fe200078e0206 */
[----:B------:R-:W-:Y:S03]  /*2bc80*/  @P4 STG.E [R24.64], R42 ;  /* 0x0000002a18004986 */ /* 0x000fe6000c101908 */
[----:B-1----:R-:W-:Y:S01]  /*2bc90*/  IMAD.WIDE R16, R33, 0x4, R10 ;  /* 0x0000000421107825 */ /* 0x002fe200078e020a */
[----:B------:R1:W-:Y:S03]  /*2bca0*/  @P5 STG.E [R8.64], R27 ;  /* 0x0000001b08005986 */ /* 0x0003e6000c101908 */
[C---:B------:R-:W-:Y:S01]  /*2bcb0*/  IMAD.WIDE R18, R29.reuse, 0x4, R6 ;  /* 0x000000041d127825 */ /* 0x040fe200078e0206 */
[----:B------:R1:W-:Y:S03]  /*2bcc0*/  @P0 STG.E [R16.64], R43 ;  /* 0x0000002b10000986 */ /* 0x0003e6000c101908 */
[----:B------:R-:W-:Y:S01]  /*2bcd0*/  IMAD.WIDE R20, R29, 0x4, R10 ;  /* 0x000000041d147825 */ /* 0x000fe200078e020a */
[----:B------:R1:W-:Y:S04]  /*2bce0*/  @P6 STG.E [R18.64], R22 ;  /* 0x0000001612006986 */ /* 0x0003e8000c101908 */
[----:B------:R-:W4:Y:S04]  /*2bcf0*/  LDL.LU R26, [R1+0xc78] ;  /* 0x000c7800011a7983 */ /* 0x000f280000300800 */
[----:B------:R1:W-:Y:S04]  /*2bd00*/  @P1 STG.E [R20.64], R34 ;  /* 0x0000002214001986 */ /* 0x0003e8000c101908 */
[----:B------:R-:W4:Y:S01]  /*2bd10*/  LDL.LU R30, [R1+0xc74] ;  /* 0x000c7400011e7983 */ /* 0x000f220000300800 */
[----:B--2---:R-:W-:-:S03]  /*2bd20*/  ISETP.GE.AND P1, PT, R0, c[0x0][0x17c], PT ;  /* 0x00005f0000007a0c */ /* 0x004fc60003f26270 */
[----:B------:R-:W2:Y:S01]  /*2bd30*/  LDL.LU R0, [R1+0xc70] ;  /* 0x000c700001007983 */ /* 0x000ea20000300800 */
[----:B---3--:R-:W-:Y:S02]  /*2bd40*/  ISETP.GE.AND P2, PT, R37, c[0x0][0x17c], PT ;  /* 0x00005f0025007a0c */ /* 0x008fe40003f46270 */
[----:B------:R-:W-:Y:S02]  /*2bd50*/  ISETP.LT.AND P5, PT, R205, c[0x0][0x178], !P3 ;  /* 0x00005e00cd007a0c */ /* 0x000fe40005fa1270 */
[----:B------:R-:W-:Y:S02]  /*2bd60*/  IADD3 R29, R29, c[0x0][0x198], RZ ;  /* 0x000066001d1d7a10 */ /* 0x000fe40007ffe0ff */
[----:B------:R-:W-:Y:S02]  /*2bd70*/  ISETP.LT.AND P3, PT, R207, c[0x0][0x178], !P3 ;  /* 0x00005e00cf007a0c */ /* 0x000fe40005f61270 */
[----:B------:R-:W-:Y:S02]  /*2bd80*/  ISETP.LT.AND P6, PT, R205, c[0x0][0x178], !P2 ;  /* 0x00005e00cd007a0c */ /* 0x000fe400057c1270 */
[C---:B-1----:R-:W-:Y:S01]  /*2bd90*/  IADD3 R27, R29.reuse, c[0x0][0x198], RZ ;  /* 0x000066001d1b7a10 */ /* 0x042fe20007ffe0ff */
[----:B------:R-:W-:Y:S01]  /*2bda0*/  IMAD.WIDE R24, R29, 0x4, R6 ;  /* 0x000000041d187825 */ /* 0x000fe200078e0206 */
[----:B----4-:R-:W-:-:S03]  /*2bdb0*/  ISETP.GE.AND P4, PT, R36, c[0x0][0x17c], PT ;  /* 0x00005f0024007a0c */ /* 0x010fc60003f86270 */
[----:B------:R-:W-:Y:S01]  /*2bdc0*/  IMAD.WIDE R8, R29, 0x4, R10 ;  /* 0x000000041d087825 */ /* 0x000fe200078e020a */
[----:B------:R-:W-:-:S03]  /*2bdd0*/  ISETP.GE.AND P0, PT, R32, c[0x0][0x17c], PT ;  /* 0x00005f0020007a0c */ /* 0x000fc60003f06270 */
[----:B------:R-:W-:Y:S01]  /*2bde0*/  IMAD.WIDE R16, R27, 0x4, R6 ;  /* 0x000000041b107825 */ /* 0x000fe200078e0206 */
[----:B------:R-:W-:Y:S01]  /*2bdf0*/  ISETP.LT.AND P2, PT, R207, c[0x0][0x178], !P2 ;  /* 0x00005e00cf007a0c */ /* 0x000fe20005741270 */
[----:B------:R1:W-:Y:S02]  /*2be00*/  @P5 STG.E [R24.64], R23 ;  /* 0x0000001718005986 */ /* 0x0003e4000c101908 */
[C---:B------:R-:W-:Y:S01]  /*2be10*/  IMAD.WIDE R18, R27.reuse, 0x4, R10 ;  /* 0x000000041b127825 */ /* 0x040fe200078e020a */
[----:B------:R-:W-:Y:S01]  /*2be20*/  IADD3 R27, R27, c[0x0][0x198], RZ ;  /* 0x000066001b1b7a10 */ /* 0x000fe20007ffe0ff */
[----:B------:R3:W-:Y:S01]  /*2be30*/  @P3 STG.E [R8.64], R35 ;  /* 0x0000002308003986 */ /* 0x0007e2000c101908 */
[----:B------:R-:W-:Y:S02]  /*2be40*/  ISETP.LT.AND P5, PT, R205, c[0x0][0x178], !P4 ;  /* 0x00005e00cd007a0c */ /* 0x000fe400067a1270 */
[----:B------:R-:W-:Y:S01]  /*2be50*/  ISETP.LT.AND P4, PT, R207, c[0x0][0x178], !P4 ;  /* 0x00005e00cf007a0c */ /* 0x000fe20006781270 */
[----:B------:R4:W-:Y:S01]  /*2be60*/  @P6 STG.E [R16.64], R96 ;  /* 0x0000006010006986 */ /* 0x0009e2000c101908 */
[----:B------:R-:W-:Y:S01]  /*2be70*/  ISETP.LT.AND P6, PT, R205, c[0x0][0x178], !P0 ;  /* 0x00005e00cd007a0c */ /* 0x000fe200047c1270 */
[----:B------:R-:W-:Y:S01]  /*2be80*/  IMAD.WIDE R20, R27, 0x4, R6 ;  /* 0x000000041b147825 */ /* 0x000fe200078e0206 */
[----:B------:R-:W-:-:S03]  /*2be90*/  ISETP.LT.AND P0, PT, R207, c[0x0][0x178], !P0 ;  /* 0x00005e00cf007a0c */ /* 0x000fc60004701270 */
[C---:B-1----:R-:W-:Y:S01]  /*2bea0*/  IMAD.WIDE R22, R27.reuse, 0x4, R10 ;  /* 0x000000041b167825 */ /* 0x042fe200078e020a */
[----:B------:R-:W-:Y:S02]  /*2beb0*/  IADD3 R27, R27, c[0x0][0x198], RZ ;  /* 0x000066001b1b7a10 */ /* 0x000fe40007ffe0ff */
[----:B------:R-:W-:Y:S02]  /*2bec0*/  ISETP.GE.AND P3, PT, R28, c[0x0][0x17c], PT ;  /* 0x00005f001c007a0c */ /* 0x000fe40003f66270 */
[----:B------:R-:W2:Y:S01]  /*2bed0*/  LDL.LU R28, [R1+0xc6c] ;  /* 0x000c6c00011c7983 */ /* 0x000ea20000300800 */
[----:B---3--:R-:W-:-:S03]  /*2bee0*/  IMAD.WIDE R8, R27, 0x4, R6 ;  /* 0x000000041b087825 */ /* 0x008fc600078e0206 */
[----:B------:R1:W-:Y:S01]  /*2bef0*/  @P2 STG.E [R18.64], R120 ;  /* 0x0000007812002986 */ /* 0x0003e2000c101908 */
[----:B----4-:R-:W-:-:S03]  /*2bf00*/  IMAD.WIDE R16, R27, 0x4, R10 ;  /* 0x000000041b107825 */ /* 0x010fc600078e020a */
[----:B------:R3:W-:Y:S01]  /*2bf10*/  @P5 STG.E [R20.64], R97 ;  /* 0x0000006114005986 */ /* 0x0007e2000c101908 */
[----:B------:R-:W-:-:S03]  /*2bf20*/  ISETP.GE.AND P2, PT, R26, c[0x0][0x17c], PT ;  /* 0x00005f001a007a0c */ /* 0x000fc60003f46270 */
[----:B------:R4:W-:Y:S04]  /*2bf30*/  @P4 STG.E [R22.64], R121 ;  /* 0x0000007916004986 */ /* 0x0009e8000c101908 */
[----:B------:R-:W-:Y:S04]  /*2bf40*/  @P6 STG.E [R8.64], R56 ;  /* 0x0000003808006986 */ /* 0x000fe8000c101908 */
[----:B------:R-:W2:Y:S04]  /*2bf50*/  LDL.LU R26, [R1+0xc68] ;  /* 0x000c6800011a7983 */ /* 0x000ea80000300800 */
[----:B------:R1:W-:Y:S04]  /*2bf60*/  @P0 STG.E [R16.64], R116 ;  /* 0x0000007410000986 */ /* 0x0003e8000c101908 */
[----:B------:R-:W2:Y:S02]  /*2bf70*/  LDL.LU R24, [R1+0xc64] ;  /* 0x000c640001187983 */ /* 0x000ea40000300800 */
[----:B--2---:R-:W-:-:S02]  /*2bf80*/  ISETP.GE.AND P0, PT, R0, c[0x0][0x17c], PT ;  /* 0x00005f0000007a0c */ /* 0x004fc40003f06270 */
[----:B------:R-:W2:Y:S01]  /*2bf90*/  LDL.LU R0, [R1+0xc60] ;  /* 0x000c600001007983 */ /* 0x000ea20000300800 */
[----:B------:R-:W-:Y:S02]  /*2bfa0*/  IADD3 R25, R27, c[0x0][0x198], RZ ;  /* 0x000066001b197a10 */ /* 0x000fe40007ffe0ff */
[----:B------:R-:W-:Y:S02]  /*2bfb0*/  ISETP.LT.AND P5, PT, R205, c[0x0][0x178], !P1 ;  /* 0x00005e00cd007a0c */ /* 0x000fe40004fa1270 */
[----:B------:R-:W-:Y:S02]  /*2bfc0*/  ISETP.LT.AND P1, PT, R207, c[0x0][0x178], !P1 ;  /* 0x00005e00cf007a0c */ /* 0x000fe40004f21270 */
[----:B------:R-:W-:Y:S01]  /*2bfd0*/  ISETP.LT.AND P6, PT, R205, c[0x0][0x178], !P3 ;  /* 0x00005e00cd007a0c */ /* 0x000fe20005fc1270 */
[----:B-1----:R-:W-:-:S04]  /*2bfe0*/  IMAD.WIDE R18, R25, 0x4, R6 ;  /* 0x0000000419127825 */ /* 0x002fc800078e0206 */
[C---:B---3--:R-:W-:Y:S01]  /*2bff0*/  IMAD.WIDE R20, R25.reuse, 0x4, R10 ;  /* 0x0000000419147825 */ /* 0x048fe200078e020a */
[----:B------:R-:W-:Y:S02]  /*2c000*/  IADD3 R25, R25, c[0x0][0x198], RZ ;  /* 0x0000660019197a10 */ /* 0x000fe40007ffe0ff */
[----:B------:R-:W-:-:S03]  /*2c010*/  ISETP.GE.AND P4, PT, R30, c[0x0][0x17c], PT ;  /* 0x00005f001e007a0c */ /* 0x000fc60003f86270 */
[--C-:B----4-:R-:W-:Y:S01]  /*2c020*/  IMAD.WIDE R22, R25, 0x4, R6.reuse ;  /* 0x0000000419167825 */ /* 0x110fe200078e0206 */
        /* <DEDUP_REMOVED lines=11> */
[----:B------:R-:W-:-:S03]  /*2c0e0*/  IADD3 R27, R27, c[0x0][0x198], RZ ;  /* 0x000066001b1b7a10 */ /* 0x000fc60007ffe0ff */
[----:B------:R-:W-:Y:S01]  /*2c0f0*/  IMAD.WIDE R8, R25, 0x4, R10 ;  /* 0x0000000419087825 */ /* 0x000fe200078e020a */
[----:B------:R-:W-:Y:S02]  /*2c100*/  ISETP.GE.AND P1, PT, R28, c[0x0][0x17c], PT ;  /* 0x00005f001c007a0c */ /* 0x000fe40003f26270 */
[----:B------:R-:W2:Y:S01]  /*2c110*/  LDL.LU R28, [R1+0xc5c] ;  /* 0x000c5c00011c7983 */ /* 0x000ea20000300800 */
[----:B---3--:R-:W-:-:S03]  /*2c120*/  IMAD.WIDE R20, R27, 0x4, R6 ;  /* 0x000000041b147825 */ /* 0x008fc600078e0206 */
[----:B------:R1:W-:Y:S01]  /*2c130*/  @P3 STG.E [R8.64], R92 ;  /* 0x0000005c08003986 */ /* 0x0003e2000c101908 */
[----:B----4-:R-:W-:-:S03]  /*2c140*/  IMAD.WIDE R22, R27, 0x4, R10 ;  /* 0x000000041b167825 */ /* 0x010fc600078e020a */
[----:B------:R3:W-:Y:S04]  /*2c150*/  @P5 STG.E [R16.64], R53 ;  /* 0x0000003510005986 */ /* 0x0007e8000c101908 */
[----:B------:R4:W-:Y:S04]  /*2c160*/  @P2 STG.E [R18.64], R93 ;  /* 0x0000005d12002986 */ /* 0x0009e8000c101908 */
[----:B------:R1:W-:Y:S01]  /*2c170*/  @P6 STG.E [R20.64], R48 ;  /* 0x0000003014006986 */ /* 0x0003e2000c101908 */
[----:B------:R-:W-:-:S03]  /*2c180*/  ISETP.GE.AND P3, PT, R26, c[0x0][0x17c], PT ;  /* 0x00005f001a007a0c */ /* 0x000fc60003f66270 */
[----:B------:R-:W2:Y:S04]  /*2c190*/  LDL.LU R26, [R1+0xc58] ;  /* 0x000c5800011a7983 */ /* 0x000ea80000300800 */
[----:B------:R1:W-:Y:S01]  /*2c1a0*/  @P4 STG.E [R22.64], R80 ;  /* 0x0000005016004986 */ /* 0x0003e2000c101908 */
[----:B------:R-:W-:-:S03]  /*2c1b0*/  ISETP.GE.AND P2, PT, R24, c[0x0][0x17c], PT ;  /* 0x00005f0018007a0c */ /* 0x000fc60003f46270 */
[----:B------:R-:W2:Y:S02]  /*2c1c0*/  LDL.LU R24, [R1+0xc54] ;  /* 0x000c540001187983 */ /* 0x000ea40000300800 */
[----:B--2---:R-:W-:Y:S02]  /*2c1d0*/  ISETP.GE.AND P4, PT, R0, c[0x0][0x17c], PT ;  /* 0x00005f0000007a0c */ /* 0x004fe40003f86270 */
[----:B------:R-:W2:Y:S01]  /*2c1e0*/  LDL.LU R0, [R1+0xc50] ;  /* 0x000c500001007983 */ /* 0x000ea20000300800 */
[----:B------:R-:W-:Y:S02]  /*2c1f0*/  ISETP.LT.AND P5, PT, R205, c[0x0][0x178], !P0 ;  /* 0x00005e00cd007a0c */ /* 0x000fe400047a1270 */
[----:B------:R-:W-:Y:S02]  /*2c200*/  ISETP.LT.AND P0, PT, R207, c[0x0][0x178], !P0 ;  /* 0x00005e00cf007a0c */ /* 0x000fe40004701270 */
[----:B------:R-:W-:Y:S02]  /*2c210*/  IADD3 R27, R27, c[0x0][0x198], RZ ;  /* 0x000066001b1b7a10 */ /* 0x000fe40007ffe0ff */
[----:B------:R-:W-:-:S02]  /*2c220*/  ISETP.LT.AND P6, PT, R205, c[0x0][0x178], !P1 ;  /* 0x00005e00cd007a0c */ /* 0x000fc40004fc1270 */
[C---:B------:R-:W-:Y:S01]  /*2c230*/  IADD3 R25, R27.reuse, c[0x0][0x198], RZ ;  /* 0x000066001b197a10 */ /* 0x040fe20007ffe0ff */
[----:B-1----:R-:W-:-:S04]  /*2c240*/  IMAD.WIDE R8, R27, 0x4, R6 ;  /* 0x000000041b087825 */ /* 0x002fc800078e0206 */
[----:B---3--:R-:W-:Y:S01]  /*2c250*/  IMAD.WIDE R16, R27, 0x4, R10 ;  /* 0x000000041b107825 */ /* 0x008fe200078e020a */
[----:B------:R-:W-:-:S03]  /*2c260*/  ISETP.LT.AND P1, PT, R207, c[0x0][0x178], !P1 ;  /* 0x00005e00cf007a0c */ /* 0x000fc60004f21270 */
[----:B----4-:R-:W-:Y:S01]  /*2c270*/  IMAD.WIDE R18, R25, 0x4, R6 ;  /* 0x0000000419127825 */ /* 0x010fe200078e0206 */
[----:B------:R1:W-:Y:S01]  /*2c280*/  @P5 STG.E [R8.64], R49 ;  /* 0x0000003108005986 */ /* 0x0003e2000c101908 */
[----:B------:R-:W-:Y:S02]  /*2c290*/  ISETP.LT.AND P5, PT, R205, c[0x0][0x178], !P3 ;  /* 0x00005e00cd007a0c */ /* 0x000fe40005fa1270 */
[C---:B------:R-:W-:Y:S01]  /*2c2a0*/  IMAD.WIDE R20, R25.reuse, 0x4, R10 ;  /* 0x0000000419147825 */ /* 0x040fe200078e020a */
[----:B------:R3:W-:Y:S01]  /*2c2b0*/  @P0 STG.E [R16.64], R81 ;  /* 0x0000005110000986 */ /* 0x0007e2000c101908 */
[----:B------:R-:W-:Y:S02]  /*2c2c0*/  IADD3 R25, R25, c[0x0][0x198], RZ ;  /* 0x0000660019197a10 */ /* 0x000fe40007ffe0ff */
[----:B------:R-:W-:Y:S01]  /*2c2d0*/  ISETP.LT.AND P3, PT, R207, c[0x0][0x178], !P3 ;  /* 0x00005e00cf007a0c */ /* 0x000fe20005f61270 */
[----:B------:R4:W-:Y:S01]  /*2c2e0*/  @P6 STG.E [R18.64], R98 ;  /* 0x0000006212006986 */ /* 0x0009e2000c101908 */
[----:B------:R-:W-:-:S02]  /*2c2f0*/  ISETP.LT.AND P6, PT, R205, c[0x0][0x178], !P2 ;  /* 0x00005e00cd007a0c */ /* 0x000fc400057c1270 */
[----:B------:R-:W-:Y:S02]  /*2c300*/  ISETP.LT.AND P2, PT, R207, c[0x0][0x178], !P2 ;  /* 0x00005e00cf007a0c */ /* 0x000fe40005741270 */
[C---:B------:R-:W-:Y:S01]  /*2c310*/  IADD3 R27, R25.reuse, c[0x0][0x198], RZ ;  /* 0x00006600191b7a10 */ /* 0x040fe20007ffe0ff */
[C---:B------:R-:W-:Y:S01]  /*2c320*/  IMAD.WIDE R22, R25.reuse, 0x4, R6 ;  /* 0x0000000419167825 */ /* 0x040fe200078e0206 */
[----:B------:R2:W-:Y:S03]  /*2c330*/  @P1 STG.E [R20.64], R122 ;  /* 0x0000007a14001986 */ /* 0x0005e6000c101908 */
[----:B-1----:R-:W-:Y:S01]  /*2c340*/  IMAD.WIDE R8, R25, 0x4, R10 ;  /* 0x0000000419087825 */ /* 0x002fe200078e020a */
[----:B------:R-:W-:Y:S02]  /*2c350*/  ISETP.GE.AND P0, PT, R28, c[0x0][0x17c], PT ;  /* 0x00005f001c007a0c */ /* 0x000fe40003f06270 */
[----:B------:R-:W2:Y:S01]  /*2c360*/  LDL.LU R28, [R1+0xc4c] ;  /* 0x000c4c00011c7983 */ /* 0x000ea20000300800 */
[----:B---3--:R-:W-:-:S04]  /*2c370*/  IMAD.WIDE R16, R27, 0x4, R6 ;  /* 0x000000041b107825 */ /* 0x008fc800078e0206 */
[----:B----4-:R-:W-:Y:S01]  /*2c380*/  IMAD.WIDE R18, R27, 0x4, R10 ;  /* 0x000000041b127825 */ /* 0x010fe200078e020a */
[----:B------:R1:W-:Y:S04]  /*2c390*/  @P5 STG.E [R22.64], R99 ;  /* 0x0000006316005986 */ /* 0x0003e8000c101908 */
[----:B------:R3:W-:Y:S04]  /*2c3a0*/  @P3 STG.E [R8.64], R123 ;  /* 0x0000007b08003986 */ /* 0x0007e8000c101908 */
[----:B------:R-:W-:Y:S01]  /*2c3b0*/  @P6 STG.E [R16.64], R58 ;  /* 0x0000003a10006986 */ /* 0x000fe2000c101908 */
[----:B------:R-:W-:-:S03]  /*2c3c0*/  ISETP.GE.AND P1, PT, R26, c[0x0][0x17c], PT ;  /* 0x00005f001a007a0c */ /* 0x000fc60003f26270 */
[----:B------:R4:W-:Y:S04]  /*2c3d0*/  @P2 STG.E [R18.64], R118 ;  /* 0x0000007612002986 */ /* 0x0009e8000c101908 */
[----:B------:R-:W2:Y:S01]  /*2c3e0*/  LDL.LU R26, [R1+0xc48] ;  /* 0x000c4800011a7983 */ /* 0x000ea20000300800 */
[----:B------:R-:W-:-:S03]  /*2c3f0*/  ISETP.GE.AND P3, PT, R24, c[0x0][0x17c], PT ;  /* 0x00005f0018007a0c */ /* 0x000fc60003f66270 */
[----:B------:R-:W2:Y:S02]  /*2c400*/  LDL.LU R24, [R1+0xc44] ;  /* 0x000c440001187983 */ /* 0x000ea40000300800 */
[----:B--2---:R-:W-:Y:S02]  /*2c410*/  ISETP.GE.AND P2, PT, R0, c[0x0][0x17c], PT ;  /* 0x00005f0000007a0c */ /* 0x004fe40003f46270 */
[----:B------:R-:W2:Y:S01]  /*2c420*/  LDL.LU R0, [R1+0xc40] ;  /* 0x000c400001007983 */ /* 0x000ea20000300800 */
[----:B------:R-:W-:Y:S02]  /*2c430*/  IADD3 R27, R27, c[0x0][0x198], RZ ;  /* 0x000066001b1b7a10 */ /* 0x000fe40007ffe0ff */
[----:B------:R-:W-:Y:S02]  /*2c440*/  ISETP.LT.AND P5, PT, R205, c[0x0][0x178], !P4 ;  /* 0x00005e00cd007a0c */ /* 0x000fe400067a1270 */
[----:B------:R-:W-:Y:S02]  /*2c450*/  ISETP.LT.AND P4, PT, R207, c[0x0][0x178], !P4 ;  /* 0x00005e00cf007a0c */ /* 0x000fe40006781270 */
[----:B------:R-:W-:Y:S01]  /*2c460*/  ISETP.LT.AND P6, PT, R205, c[0x0][0x178], !P0 ;  /* 0x00005e00cd007a0c */ /* 0x000fe200047c1270 */
[----:B------:R-:W-:-:S04]  /*2c470*/  IMAD.WIDE R20, R27, 0x4, R6 ;  /* 0x000000041b147825 */ /* 0x000fc800078e0206 */
[C---:B-1----:R-:W-:Y:S01]  /*2c480*/  IMAD.WIDE R22, R27.reuse, 0x4, R10 ;  /* 0x000000041b167825 */ /* 0x042fe200078e020a */
[----:B------:R-:W-:Y:S02]  /*2c490*/  IADD3 R27, R27, c[0x0][0x198], RZ ;  /* 0x000066001b1b7a10 */ /* 0x000fe40007ffe0ff */
[----:B------:R-:W-:-:S03]  /*2c4a0*/  ISETP.LT.AND P0, PT, R207, c[0x0][0x178], !P0 ;  /* 0x00005e00cf007a0c */ /* 0x000fc60004701270 */
[C---:B---3--:R-:W-:Y:S01]  /*2c4b0*/  IMAD.WIDE R8, R27.reuse, 0x4, R6 ;  /* 0x000000041b087825 */ /* 0x048fe200078e0206 */
[----:B------:R1:W-:Y:S01]  /*2c4c0*/  @P5 STG.E [R20.64], R59 ;  /* 0x0000003b14005986 */ /* 0x0003e2000c101908 */
[----:B------:R-:W-:Y:S02]  /*2c4d0*/  IADD3 R25, R27, c[0x0][0x198], RZ ;  /* 0x000066001b197a10 */ /* 0x000fe40007ffe0ff */
[----:B------:R-:W-:Y:S01]  /*2c4e0*/  ISETP.LT.AND P5, PT, R205, c[0x0][0x178], !P1 ;  /* 0x00005e00cd007a0c */ /* 0x000fe20004fa1270 */
[----:B------:R3:W-:Y:S01]  /*2c4f0*/  @P4 STG.E [R22.64], R119 ;  /* 0x0000007716004986 */ /* 0x0007e2000c101908 */
[----:B------:R-:W-:-:S03]  /*2c500*/  ISETP.LT.AND P1, PT, R207, c[0x0][0x178], !P1 ;  /* 0x00005e00cf007a0c */ /* 0x000fc60004f21270 */
[----:B------:R3:W-:Y:S01]  /*2c510*/  @P6 STG.E [R8.64], R54 ;  /* 0x0000003608006986 */ /* 0x0007e2000c101908 */
[----:B------:R-:W-:Y:S01]  /*2c520*/  ISETP.LT.AND P6, PT, R205, c[0x0][0x178], !P3 ;  /* 0x00005e00cd007a0c */ /* 0x000fe20005fc1270 */
[----:B----4-:R-:W-:Y:S01]  /*2c530*/  IMAD.WIDE R18, R25, 0x4, R6 ;  /* 0x0000000419127825 */ /* 0x010fe200078e0206 */
[----:B------:R-:W-:-:S03]  /*2c540*/  ISETP.LT.AND P3, PT, R207, c[0x0][0x178], !P3 ;  /* 0x00005e00cf007a0c */ /* 0x000fc60005f61270 */
[C---:B-1----:R-:W-:Y:S01]  /*2c550*/  IMAD.WIDE R20, R25.reuse, 0x4, R10 ;  /* 0x0000000419147825 */ /* 0x042fe200078e020a */
[----:B------:R-:W-:-:S03]  /*2c560*/  IADD3 R25, R25, c[0x0][0x198], RZ ;  /* 0x0000660019197a10 */ /* 0x000fc60007ffe0ff */
[----:B------:R-:W-:Y:S01]  /*2c570*/  IMAD.WIDE R16, R27, 0x4, R10 ;  /* 0x000000041b107825 */ /* 0x000fe200078e020a */
[----:B------:R-:W-:Y:S02]  /*2c580*/  ISETP.GE.AND P4, PT, R28, c[0x0][0x17c], PT ;  /* 0x00005f001c007a0c */ /* 0x000fe40003f86270 */
[----:B------:R-:W4:Y:S01]  /*2c590*/  LDL.LU R28, [R1+0xc3c] ;  /* 0x000c3c00011c7983 */ /* 0x000f220000300800 */
[----:B---3--:R-:W-:-:S03]  /*2c5a0*/  IMAD.WIDE R22, R25, 0x4, R6 ;  /* 0x0000000419167825 */ /* 0x008fc600078e0206 */
[----:B------:R1:W-:Y:S01]  /*2c5b0*/  @P0 STG.E [R16.64], R94 ;  /* 0x0000005e10000986 */ /* 0x0003e2000c101908 */
[----:B------:R-:W-:-:S03]  /*2c5c0*/  IMAD.WIDE R8, R25, 0x4, R10 ;  /* 0x0000000419087825 */ /* 0x000fc600078e020a */
[----:B------:R3:W-:Y:S04]  /*2c5d0*/  @P5 STG.E [R18.64], R55 ;  /* 0x0000003712005986 */ /* 0x0007e8000c101908 */
[----:B------:R1:W-:Y:S04]  /*2c5e0*/  @P1 STG.E [R20.64], R95 ;  /* 0x0000005f14001986 */ /* 0x0003e8000c101908 */
[----:B------:R1:W-:Y:S04]  /*2c5f0*/  @P6 STG.E [R22.64], R50 ;  /* 0x0000003216006986 */ /* 0x0003e8000c101908 */
[----:B------:R1:W-:Y:S01]  /*2c600*/  @P3 STG.E [R8.64], R82 ;  /* 0x0000005208003986 */ /* 0x0003e2000c101908 */
[----:B------:R-:W-:-:S03]  /*2c610*/  ISETP.GE.AND P0, PT, R26, c[0x0][0x17c], PT ;  /* 0x00005f001a007a0c */ /* 0x000fc60003f06270 */
[----:B------:R-:W4:Y:S01]  /*2c620*/  LDL.LU R26, [R1+0xc38] ;  /* 0x000c3800011a7983 */ /* 0x000f220000300800 */
[----:B------:R-:W-:-:S03]  /*2c630*/  ISETP.GE.AND P1, PT, R24, c[0x0][0x17c], PT ;  /* 0x00005f0018007a0c */ /* 0x000fc60003f26270 */
[----:B------:R-:W4:Y:S01]  /*2c640*/  LDL.LU R24, [R1+0xc34] ;  /* 0x000c340001187983 */ /* 0x000f220000300800 */
[----:B--2---:R-:W-:-:S03]  /*2c650*/  ISETP.GE.AND P3, PT, R0, c[0x0][0x17c], PT ;  /* 0x00005f0000007a0c */ /* 0x004fc60003f66270 */
[----:B------:R-:W2:Y:S01]  /*2c660*/  LDL.LU R0, [R1+0xc30] ;  /* 0x000c300001007983 */ /* 0x000ea20000300800 */
[----:B------:R-:W-:Y:S02]  /*2c670*/  IADD3 R27, R25, c[0x0][0x198], RZ ;  /* 0x00006600191b7a10 */ /* 0x000fe40007ffe0ff */
[----:B------:R-:W-:Y:S02]  /*2c680*/  ISETP.LT.AND P5, PT, R205, c[0x0][0x178], !P2 ;  /* 0x00005e00cd007a0c */ /* 0x000fe400057a1270 */
[----:B------:R-:W-:Y:S02]  /*2c690*/  ISETP.LT.AND P2, PT, R207, c[0x0][0x178], !P2 ;  /* 0x00005e00cf007a0c */ /* 0x000fe40005741270 */
[----:B------:R-:W-:Y:S01]  /*2c6a0*/  ISETP.LT.AND P6, PT, R205, c[0x0][0x178], !P4 ;  /* 0x00005e00cd007a0c */ /* 0x000fe200067c1270 */
[----:B-1----:R-:W-:Y:S01]  /*2c6b0*/  IMAD.WIDE R16, R27, 0x4, R6 ;  /* 0x000000041b107825 */ /* 0x002fe200078e0206 */
[----:B------:R-:W-:-:S03]  /*2c6c0*/  ISETP.LT.AND P4, PT, R207, c[0x0][0x178], !P4 ;  /* 0x00005e00cf007a0c */ /* 0x000fc60006781270 */
[C---:B---3--:R-:W-:Y:S01]  /*2c6d0*/  IMAD.WIDE R18, R27.reuse, 0x4, R10 ;  /* 0x000000041b127825 */ /* 0x048fe200078e020a */
[----:B------:R-:W-:-:S05]  /*2c6e0*/  IADD3 R27, R27, c[0x0][0x198], RZ ;  /* 0x000066001b1b7a10 */ /* 0x000fca0007ffe0ff */
[C---:B------:R-:W-:Y:S01]  /*2c6f0*/  IMAD.WIDE R20, R27.reuse, 0x4, R6 ;  /* 0x000000041b147825 */ /* 0x040fe200078e0206 */
[----:B------:R1:W-:Y:S03]  /*2c700*/  @P5 STG.E [R16.64], R51 ;  /* 0x0000003310005986 */ /* 0x0003e6000c101908 */
[----:B------:R-:W-:Y:S01]  /*2c710*/  IMAD.WIDE R22, R27, 0x4, R10 ;  /* 0x000000041b167825 */ /* 0x000fe200078e020a */
[----:B------:R3:W-:Y:S01]  /*2c720*/  @P2 STG.E [R18.64], R83 ;  /* 0x0000005312002986 */ /* 0x0007e2000c101908 */
[----:B------:R-:W-:Y:S02]  /*2c730*/  ISETP.LT.AND P2, PT, R205, c[0x0][0x178], !P0 ;  /* 0x00005e00cd007a0c */ /* 0x000fe40004741270 */
[----:B------:R-:W-:Y:S01]  /*2c740*/  ISETP.LT.AND P0, PT, R207, c[0x0][0x178], !P0 ;  /* 0x00005e00cf007a0c */ /* 0x000fe20004701270 */
[----:B------:R1:W-:Y:S01]  /*2c750*/  @P6 STG.E [R20.64], R124 ;  /* 0x0000007c14006986 */ /* 0x0003e2000c101908 */
[----:B------:R-:W-:-:S03]  /*2c760*/  IADD3 R27, R27, c[0x0][0x198], RZ ;  /* 0x000066001b1b7a10 */ /* 0x000fc60007ffe0ff */
[----:B------:R2:W-:Y:S01]  /*2c770*/  @P4 STG.E [R22.64], R128 ;  /* 0x0000008016004986 */ /* 0x0005e2000c101908 */
[----:B------:R-:W-:Y:S02]  /*2c780*/  ISETP.LT.AND P4, PT, R205, c[0x0][0x178], !P1 ;  /* 0x00005e00cd007a0c */ /* 0x000fe40004f81270 */
[----:B------:R-:W-:Y:S02]  /*2c790*/  ISETP.LT.AND P1, PT, R207, c[0x0][0x178], !P1 ;  /* 0x00005e00cf007a0c */ /* 0x000fe40004f21270 */
[C---:B------:R-:W-:Y:S01]  /*2c7a0*/  IADD3 R25, R27.reuse, c[0x0][0x198], RZ ;  /* 0x000066001b197a10 */ /* 0x040fe20007ffe0ff */
[----:B------:R-:W-:Y:S01]  /*2c7b0*/  IMAD.WIDE R8, R27, 0x4, R6 ;  /* 0x000000041b087825 */ /* 0x000fe200078e0206 */
[----:B----4-:R-:W-:-:S03]  /*2c7c0*/  ISETP.GE.AND P5, PT, R28, c[0x0][0x17c], PT ;  /* 0x00005f001c007a0c */ /* 0x010fc60003fa6270 */
[----:B-1----:R-:W-:Y:S01]  /*2c7d0*/  IMAD.WIDE R16, R27, 0x4, R10 ;  /* 0x000000041b107825 */ /* 0x002fe200078e020a */
[----:B------:R-:W4:Y:S03]  /*2c7e0*/  LDL.LU R28, [R1+0xc2c] ;  /* 0x000c2c00011c7983 */ /* 0x000f260000300800 */
[C---:B---3--:R-:W-:Y:S01]  /*2c7f0*/  IMAD.WIDE R18, R25.reuse, 0x4, R6 ;  /* 0x0000000419127825 */ /* 0x048fe200078e0206 */
[----:B------:R1:W-:Y:S03]  /*2c800*/  @P2 STG.E [R8.64], R125 ;  /* 0x0000007d08002986 */ /* 0x0003e6000c101908 */
[----:B------:R-:W-:Y:S01]  /*2c810*/  IMAD.WIDE R20, R25, 0x4, R10 ;  /* 0x0000000419147825 */ /* 0x000fe200078e020a */
        /* <DEDUP_REMOVED lines=9> */
[----:B------:R-:W-:Y:S02]  /*2c8b0*/  ISETP.LT.AND P2, PT, R205, c[0x0][0x178], !P3 ;  /* 0x00005e00cd007a0c */ /* 0x000fe40005f41270 */
[----:B------:R-:W-:Y:S02]  /*2c8c0*/  IADD3 R25, R25, c[0x0][0x198], RZ ;  /* 0x0000660019197a10 */ /* 0x000fe40007ffe0ff */
[----:B------:R-:W-:Y:S02]  /*2c8d0*/  ISETP.LT.AND P3, PT, R207, c[0x0][0x178], !P3 ;  /* 0x00005e00cf007a0c */ /* 0x000fe40005f61270 */
[----:B------:R-:W-:Y:S02]  /*2c8e0*/  ISETP.LT.AND P4, PT, R205, c[0x0][0x178], !P5 ;  /* 0x00005e00cd007a0c */ /* 0x000fe40006f81270 */
[C---:B------:R-:W-:Y:S01]  /*2c8f0*/  IADD3 R27, R25.reuse, c[0x0][0x198], RZ ;  /* 0x00006600191b7a10 */ /* 0x040fe20007ffe0ff */
[----:B------:R-:W-:-:S04]  /*2c900*/  IMAD.WIDE R22, R25, 0x4, R6 ;  /* 0x0000000419167825 */ /* 0x000fc800078e0206 */
[----:B-1----:R-:W-:Y:S01]  /*2c910*/  IMAD.WIDE R8, R25, 0x4, R10 ;  /* 0x0000000419087825 */ /* 0x002fe200078e020a */
[----:B------:R-:W-:-:S03]  /*2c920*/  ISETP.LT.AND P5, PT, R207, c[0x0][0x178], !P5 ;  /* 0x00005e00cf007a0c */ /* 0x000fc60006fa1270 */
[----:B---3--:R-:W-:Y:S01]  /*2c930*/  IMAD.WIDE R16, R27, 0x4, R6 ;  /* 0x000000041b107825 */ /* 0x008fe200078e0206 */
[----:B------:R1:W-:Y:S01]  /*2c940*/  @P2 STG.E [R22.64], R89 ;  /* 0x0000005916002986 */ /* 0x0003e2000c101908 */
[----:B------:R-:W-:Y:S02]  /*2c950*/  ISETP.LT.AND P2, PT, R205, c[0x0][0x178], !P6 ;  /* 0x00005e00cd007a0c */ /* 0x000fe40007741270 */
[C---:B------:R-:W-:Y:S01]  /*2c960*/  IMAD.WIDE R18, R27.reuse, 0x4, R10 ;  /* 0x000000041b127825 */ /* 0x040fe200078e020a */
[----:B------:R-:W-:Y:S01]  /*2c970*/  IADD3 R27, R27, c[0x0][0x198], RZ ;  /* 0x000066001b1b7a10 */ /* 0x000fe20007ffe0ff */
[----:B------:R3:W-:Y:S01]  /*2c980*/  @P3 STG.E [R8.64], R113 ;  /* 0x0000007108003986 */ /* 0x0007e2000c101908 */
[----:B------:R-:W-:-:S03]  /*2c990*/  ISETP.LT.AND P6, PT, R207, c[0x0][0x178], !P6 ;  /* 0x00005e00cf007a0c */ /* 0x000fc600077c1270 */
[----:B------:R3:W-:Y:S01]  /*2c9a0*/  @P4 STG.E [R16.64], R68 ;  /* 0x0000004410004986 */ /* 0x0007e2000c101908 */
[----:B------:R-:W-:Y:S01]  /*2c9b0*/  ISETP.LT.AND P4, PT, R205, c[0x0][0x178], !P0 ;  /* 0x00005e00cd007a0c */ /* 0x000fe20004781270 */
[----:B------:R-:W-:Y:S01]  /*2c9c0*/  IMAD.WIDE R20, R27, 0x4, R6 ;  /* 0x000000041b147825 */ /* 0x000fe200078e0206 */
[----:B------:R-:W-:-:S03]  /*2c9d0*/  ISETP.LT.AND P0, PT, R207, c[0x0][0x178], !P0 ;  /* 0x00005e00cf007a0c */ /* 0x000fc60004701270 */
[C---:B-1----:R-:W-:Y:S01]  /*2c9e0*/  IMAD.WIDE R22, R27.reuse, 0x4, R10 ;  /* 0x000000041b167825 */ /* 0x042fe200078e020a */
[----:B------:R-:W-:Y:S01]  /*2c9f0*/  IADD3 R27, R27, c[0x0][0x198], RZ ;  /* 0x000066001b1b7a10 */ /* 0x000fe20007ffe0ff */
[----:B------:R1:W-:Y:S01]  /*2ca00*/  @P5 STG.E [R18.64], R108 ;  /* 0x0000006c12005986 */ /* 0x0003e2000c101908 */
[----:B----4-:R-:W-:-:S03]  /*2ca10*/  ISETP.GE.AND P3, PT, R28, c[0x0][0x17c], PT ;  /* 0x00005f001c007a0c */ /* 0x010fc60003f66270 */
[C---:B---3--:R-:W-:Y:S01]  /*2ca20*/  IMAD.WIDE R8, R27.reuse, 0x4, R6 ;  /* 0x000000041b087825 */ /* 0x048fe200078e0206 */
[----:B------:R-:W3:Y:S03]  /*2ca30*/  LDL.LU R28, [R1+0xc10] ;  /* 0x000c1000011c7983 */ /* 0x000ee60000300800 */
[----:B------:R-:W-:Y:S01]  /*2ca40*/  IMAD.WIDE R16, R27, 0x4, R10 ;  /* 0x000000041b107825 */ /* 0x000fe200078e020a */
[----:B------:R4:W-:Y:S04]  /*2ca50*/  @P2 STG.E [R20.64], R69 ;  /* 0x0000004514002986 */ /* 0x0009e8000c101908 */
[----:B------:R1:W-:Y:S04]  /*2ca60*/  @P6 STG.E [R22.64], R109 ;  /* 0x0000006d16006986 */ /* 0x0003e8000c101908 */
[----:B------:R-:W-:Y:S04]  /*2ca70*/  @P4 STG.E [R8.64], R60 ;  /* 0x0000003c08004986 */ /* 0x000fe8000c101908 */
[----:B------:R1:W-:Y:S01]  /*2ca80*/  @P0 STG.E [R16.64], R84 ;  /* 0x0000005410000986 */ /* 0x0003e2000c101908 */
[----:B------:R-:W-:-:S03]  /*2ca90*/  ISETP.GE.AND P5, PT, R26, c[0x0][0x17c], PT ;  /* 0x00005f001a007a0c */ /* 0x000fc60003fa6270 */
[----:B------:R-:W3:Y:S01]  /*2caa0*/  LDL.LU R26, [R1+0xc0c] ;  /* 0x000c0c00011a7983 */ /* 0x000ee20000300800 */
[----:B------:R-:W-:-:S03]  /*2cab0*/  ISETP.GE.AND P6, PT, R24, c[0x0][0x17c], PT ;  /* 0x00005f0018007a0c */ /* 0x000fc60003fc6270 */
[----:B------:R-:W3:Y:S01]  /*2cac0*/  LDL.LU R24, [R1+0xc08] ;  /* 0x000c080001187983 */ /* 0x000ee20000300800 */
[----:B--2---:R-:W-:-:S03]  /*2cad0*/  ISETP.GE.AND P0, PT, R0, c[0x0][0x17c], PT ;  /* 0x00005f0000007a0c */ /* 0x004fc60003f06270 */
[----:B------:R-:W2:Y:S01]  /*2cae0*/  LDL.LU R0, [R1+0xc04] ;  /* 0x000c040001007983 */ /* 0x000ea20000300800 */
[----:B------:R-:W-:Y:S02]  /*2caf0*/  IADD3 R25, R27, c[0x0][0x198], RZ ;  /* 0x000066001b197a10 */ /* 0x000fe40007ffe0ff */
[----:B------:R-:W-:Y:S02]  /*2cb00*/  ISETP.LT.AND P2, PT, R205, c[0x0][0x178], !P1 ;  /* 0x00005e00cd007a0c */ /* 0x000fe40004f41270 */
[----:B------:R-:W-:Y:S02]  /*2cb10*/  ISETP.LT.AND P1, PT, R207, c[0x0][0x178], !P1 ;  /* 0x00005e00cf007a0c */ /* 0x000fe40004f21270 */
[----:B------:R-:W-:Y:S01]  /*2cb20*/  ISETP.LT.AND P4, PT, R205, c[0x0][0x178], !P3 ;  /* 0x00005e00cd007a0c */ /* 0x000fe20005f81270 */
[----:B-1----:R-:W-:-:S04]  /*2cb30*/  IMAD.WIDE R18, R25, 0x4, R6 ;  /* 0x0000000419127825 */ /* 0x002fc800078e0206 */
[C---:B----4-:R-:W-:Y:S01]  /*2cb40*/  IMAD.WIDE R20, R25.reuse, 0x4, R10 ;  /* 0x0000000419147825 */ /* 0x050fe200078e020a */
[----:B------:R-:W-:Y:S02]  /*2cb50*/  IADD3 R25, R25, c[0x0][0x198], RZ ;  /* 0x0000660019197a10 */ /* 0x000fe40007ffe0ff */
[----:B------:R-:W-:-:S03]  /*2cb60*/  ISETP.LT.AND P3, PT, R207, c[0x0][0x178], !P3 ;  /* 0x00005e00cf007a0c */ /* 0x000fc60005f61270 */
[C---:B------:R-:W-:Y:S01]  /*2cb70*/  IMAD.WIDE R22, R25.reuse, 0x4, R6 ;  /* 0x0000000419167825 */ /* 0x040fe200078e0206 */
[----:B------:R1:W-:Y:S01]  /*2cb80*/  @P2 STG.E [R18.64], R61 ;  /* 0x0000003d12002986 */ /* 0x0003e2000c101908 */
[----:B------:R-:W-:Y:S02]  /*2cb90*/  IADD3 R27, R25, c[0x0][0x198], RZ ;  /* 0x00006600191b7a10 */ /* 0x000fe40007ffe0ff */
[----:B------:R-:W-:Y:S01]  /*2cba0*/  ISETP.LT.AND P2, PT, R205, c[0x0][0x178], !P5 ;  /* 0x00005e00cd007a0c */ /* 0x000fe20006f41270 */
[----:B------:R4:W-:Y:S01]  /*2cbb0*/  @P1 STG.E [R20.64], R85 ;  /* 0x0000005514001986 */ /* 0x0009e2000c101908 */
[----:B------:R-:W-:-:S03]  /*2cbc0*/  ISETP.LT.AND P5, PT, R207, c[0x0][0x178], !P5 ;  /* 0x00005e00cf007a0c */ /* 0x000fc60006fa1270 */
[----:B------:R3:W-:Y:S01]  /*2cbd0*/  @P4 STG.E [R22.64], R126 ;  /* 0x0000007e16004986 */ /* 0x0007e2000c101908 */
[----:B------:R-:W-:Y:S01]  /*2cbe0*/  ISETP.LT.AND P4, PT, R205, c[0x0][0x178], !P6 ;  /* 0x00005e00cd007a0c */ /* 0x000fe20007781270 */
[----:B------:R-:W-:-:S04]  /*2cbf0*/  IMAD.WIDE R16, R27, 0x4, R6 ;  /* 0x000000041b107825 */ /* 0x000fc800078e0206 */
[C---:B-1----:R-:W-:Y:S01]  /*2cc00*/  IMAD.WIDE R18, R27.reuse, 0x4, R10 ;  /* 0x000000041b127825 */ /* 0x042fe200078e020a */
[----:B------:R-:W-:-:S03]  /*2cc10*/  IADD3 R27, R27, c[0x0][0x198], RZ ;  /* 0x000066001b1b7a10 */ /* 0x000fc60007ffe0ff */
[----:B------:R-:W-:Y:S01]  /*2cc20*/  IMAD.WIDE R8, R25, 0x4, R10 ;  /* 0x0000000419087825 */ /* 0x000fe200078e020a */
[----:B---3--:R-:W-:-:S03]  /*2cc30*/  ISETP.GE.AND P1, PT, R28, c[0x0][0x17c], PT ;  /* 0x00005f001c007a0c */ /* 0x008fc60003f26270 */
[----:B----4-:R-:W-:Y:S01]  /*2cc40*/  IMAD.WIDE R20, R27, 0x4, R6 ;  /* 0x000000041b147825 */ /* 0x010fe200078e0206 */
[----:B------:R-:W3:Y:S04]  /*2cc50*/  LDL.LU R28, [R1+0xc00] ;  /* 0x000c0000011c7983 */ /* 0x000ee80000300800 */
[----:B------:R1:W-:Y:S04]  /*2cc60*/  @P3 STG.E [R8.64], R130 ;  /* 0x0000008208003986 */ /* 0x0003e8000c101908 */
[----:B------:R-:W-:Y:S04]  /*2cc70*/  @P2 STG.E [R16.64], R127 ;  /* 0x0000007f10002986 */ /* 0x000fe8000c101908 */
[----:B------:R-:W-:Y:S04]  /*2cc80*/  @P5 STG.E [R18.64], R131 ;  /* 0x0000008312005986 */ /* 0x000fe8000c101908 */
[----:B------:R-:W4:Y:S04]  /*2cc90*/  LDL.LU R32, [R1+0xbfc] ;  /* 0x000bfc0001207983 */ /* 0x000f280000300800 */
[----:B------:R1:W-:Y:S04]  /*2cca0*/  @P4 STG.E [R20.64], R90 ;  /* 0x0000005a14004986 */ /* 0x0003e8000c101908 */
[----:B------:R-:W4:Y:S01]  /*2ccb0*/  LDL.LU R30, [R1+0xbf8] ;  /* 0x000bf800011e7983 */ /* 0x000f220000300800 */
[----:B------:R-:W-:Y:S01]  /*2ccc0*/  ISETP.LT.AND P6, PT, R207, c[0x0][0x178], !P6 ;  /* 0x00005e00cf007a0c */ /* 0x000fe200077c1270 */
[----:B------:R-:W-:Y:S01]  /*2ccd0*/  IMAD.WIDE R22, R27, 0x4, R10 ;  /* 0x000000041b167825 */ /* 0x000fe200078e020a */
[----:B------:R-:W-:Y:S01]  /*2cce0*/  ISETP.LT.AND P2, PT, R205, c[0x0][0x178], !P0 ;  /* 0x00005e00cd007a0c */ /* 0x000fe20004741270 */
[----:B------:R1:W1:Y:S01]  /*2ccf0*/  LDS.128 R16, [R2] ;  /* 0x0000000002107984 */ /* 0x0002620000000c00 */
[----:B--2---:R-:W-:-:S03]  /*2cd00*/  ISETP.GE.AND P4, PT, R0, c[0x0][0x17c], PT ;  /* 0x00005f0000007a0c */ /* 0x004fc60003f86270 */
[----:B------:R-:W2:Y:S01]  /*2cd10*/  LDL.LU R0, [R1+0xbf4] ;  /* 0x000bf40001007983 */ /* 0x000ea20000300800 */
[----:B------:R-:W-:Y:S02]  /*2cd20*/  IADD3 R27, R27, c[0x0][0x198], RZ ;  /* 0x000066001b1b7a10 */ /* 0x000fe40007ffe0ff */
[----:B------:R-:W-:-:S03]  /*2cd30*/  ISETP.LT.AND P0, PT, R207, c[0x0][0x178], !P0 ;  /* 0x00005e00cf007a0c */ /* 0x000fc60004701270 */
[----:B------:R1:W-:Y:S01]  /*2cd40*/  @P6 STG.E [R22.64], R114 ;  /* 0x0000007216006986 */ /* 0x0003e2000c101908 */
[----:B------:R-:W-:Y:S01]  /*2cd50*/  ISETP.LT.AND P6, PT, R205, c[0x0][0x178], !P1 ;  /* 0x00005e00cd007a0c */ /* 0x000fe20004fc1270 */
[C---:B-1----:R-:W-:Y:S01]  /*2cd60*/  IMAD.WIDE R8, R27.reuse, 0x4, R6 ;  /* 0x000000041b087825 */ /* 0x042fe200078e0206 */
[----:B------:R-:W-:Y:S01]  /*2cd70*/  ISETP.GE.AND P5, PT, R24, c[0x0][0x17c], PT ;  /* 0x00005f0018007a0c */ /* 0x000fe20003fa6270 */
[----:B------:R-:W4:Y:S02]  /*2cd80*/  LDL.LU R34, [R1+0xbf0] ;  /* 0x000bf00001227983 */ /* 0x000f240000300800 */
[C---:B------:R-:W-:Y:S01]  /*2cd90*/  IMAD.WIDE R24, R27.reuse, 0x4, R10 ;  /* 0x000000041b187825 */ /* 0x040fe200078e020a */
[----:B------:R-:W-:Y:S02]  /*2cda0*/  IADD3 R27, R27, c[0x0][0x198], RZ ;  /* 0x000066001b1b7a10 */ /* 0x000fe40007ffe0ff */
[----:B------:R-:W-:Y:S01]  /*2cdb0*/  ISETP.GE.AND P3, PT, R26, c[0x0][0x17c], PT ;  /* 0x00005f001a007a0c */ /* 0x000fe20003f66270 */
[----:B------:R1:W-:Y:S02]  /*2cdc0*/  @P2 STG.E [R8.64], R91 ;  /* 0x0000005b08002986 */ /* 0x0003e4000c101908 */
[----:B------:R-:W-:Y:S01]  /*2cdd0*/  IMAD.WIDE R20, R27, 0x4, R6 ;  /* 0x000000041b147825 */ /* 0x000fe200078e0206 */
[----:B------:R-:W-:Y:S01]  /*2cde0*/  ISETP.LT.AND P1, PT, R207, c[0x0][0x178], !P1 ;  /* 0x00005e00cf007a0c */ /* 0x000fe20004f21270 */
[----:B------:R-:W-:Y:S01]  /*2cdf0*/  @P0 STG.E [R24.64], R115 ;  /* 0x0000007318000986 */ /* 0x000fe2000c101908 */
[----:B------:R-:W-:-:S02]  /*2ce00*/  ISETP.LT.AND P2, PT, R205, c[0x0][0x178], !P3 ;  /* 0x00005e00cd007a0c */ /* 0x000fc40005f41270 */
[----:B------:R-:W-:Y:S01]  /*2ce10*/  IADD3 R29, R27, c[0x0][0x198], RZ ;  /* 0x000066001b1d7a10 */ /* 0x000fe20007ffe0ff */
[----:B------:R1:W-:Y:S01]  /*2ce20*/  @P6 STG.E [R20.64], R70 ;  /* 0x0000004614006986 */ /* 0x0003e2000c101908 */
[----:B------:R-:W-:Y:S02]  /*2ce30*/  ISETP.LT.AND P3, PT, R207, c[0x0][0x178], !P3 ;  /* 0x00005e00cf007a0c */ /* 0x000fe40005f61270 */
[----:B------:R-:W-:Y:S01]  /*2ce40*/  ISETP.LT.AND P6, PT, R205, c[0x0][0x178], !P5 ;  /* 0x00005e00cd007a0c */ /* 0x000fe20006fc1270 */
[----:B------:R-:W4:Y:S01]  /*2ce50*/  LDL.LU R2, [R1+0xbec] ;  /* 0x000bec0001027983 */ /* 0x000f220000300800 */
[----:B------:R-:W-:Y:S01]  /*2ce60*/  IADD3 R31, R29, c[0x0][0x198], RZ ;  /* 0x000066001d1f7a10 */ /* 0x000fe20007ffe0ff */
[----:B------:R-:W-:-:S04]  /*2ce70*/  IMAD.WIDE R22, R27, 0x4, R10 ;  /* 0x000000041b167825 */ /* 0x000fc800078e020a */
[C---:B------:R-:W-:Y:S01]  /*2ce80*/  IMAD.WIDE R26, R29.reuse, 0x4, R6 ;  /* 0x000000041d1a7825 */ /* 0x040fe200078e0206 */
[----:B------:R-:W-:Y:S03]  /*2ce90*/  @P1 STG.E [R22.64], R110 ;  /* 0x0000006e16001986 */ /* 0x000fe6000c101908 */
[----:B-1----:R-:W-:Y:S01]  /*2cea0*/  IMAD.WIDE R8, R29, 0x4, R10 ;  /* 0x000000041d087825 */ /* 0x002fe200078e020a */
[----:B---3--:R-:W-:-:S03]  /*2ceb0*/  ISETP.GE.AND P0, PT, R28, c[0x0][0x17c], PT ;  /* 0x00005f001c007a0c */ /* 0x008fc60003f06270 */
[----:B------:R-:W-:Y:S01]  /*2cec0*/  IMAD.WIDE R28, R31, 0x4, R6 ;  /* 0x000000041f1c7825 */ /* 0x000fe200078e0206 */
[----:B------:R-:W-:Y:S01]  /*2ced0*/  @P2 STG.E [R26.64], R71 ;  /* 0x000000471a002986 */ /* 0x000fe2000c101908 */
[----:B------:R-:W-:-:S03]  /*2cee0*/  ISETP.LT.AND P2, PT, R205, c[0x0][0x178], !P4 ;  /* 0x00005e00cd007a0c */ /* 0x000fc60006741270 */
[----:B------:R1:W-:Y:S04]  /*2cef0*/  @P3 STG.E [R8.64], R111 ;  /* 0x0000006f08003986 */ /* 0x0003e8000c101908 */
[----:B------:R3:W-:Y:S01]  /*2cf00*/  @P6 STG.E [R28.64], R62 ;  /* 0x0000003e1c006986 */ /* 0x0007e2000c101908 */
[C---:B------:R-:W-:Y:S02]  /*2cf10*/  ISETP.LT.AND P6, PT, R207.reuse, c[0x0][0x178], !P4 ;  /* 0x00005e00cf007a0c */ /* 0x040fe400067c1270 */
[----:B------:R-:W-:Y:S01]  /*2cf20*/  ISETP.LT.AND P5, PT, R207, c[0x0][0x178], !P5 ;  /* 0x00005e00cf007a0c */ /* 0x000fe20006fa1270 */
[----:B------:R-:W1:Y:S01]  /*2cf30*/  LDS.128 R24, [R4] ;  /* 0x0000000004187984 */ /* 0x000e620000000c00 */
[----:B--2---:R-:W-:-:S03]  /*2cf40*/  ISETP.GE.AND P4, PT, R0, c[0x0][0x17c], PT ;  /* 0x00005f0000007a0c */ /* 0x004fc60003f86270 */
[----:B------:R-:W2:Y:S01]  /*2cf50*/  LDL.LU R0, [R1+0xbe8] ;  /* 0x000be80001007983 */ /* 0x000ea20000300800 */
[C---:B------:R-:W-:Y:S02]  /*2cf60*/  IADD3 R21, R31.reuse, c[0x0][0x198], RZ ;  /* 0x000066001f157a10 */ /* 0x040fe40007ffe0ff */
[----:B----4-:R-:W-:Y:S01]  /*2cf70*/  ISETP.GE.AND P3, PT, R30, c[0x0][0x17c], PT ;  /* 0x00005f001e007a0c */ /* 0x010fe20003f66270 */
[----:B------:R-:W-:Y:S01]  /*2cf80*/  IMAD.WIDE R30, R31, 0x4, R10 ;  /* 0x000000041f1e7825 */ /* 0x000fe200078e020a */
[----:B------:R-:W-:Y:S01]  /*2cf90*/  ISETP.GE.AND P1, PT, R32, c[0x0][0x17c], PT ;  /* 0x00005f0020007a0c */ /* 0x000fe20003f26270 */
[----:B------:R-:W4:Y:S04]  /*2cfa0*/  LDL.LU R40, [R1+0xbe4] ;  /* 0x000be40001287983 */ /* 0x000f280000300800 */
[----:B------:R-:W-:Y:S01]  /*2cfb0*/  @P5 STG.E [R30.64], R86 ;  /* 0x000000561e005986 */ /* 0x000fe2000c101908 */
[----:B------:R-:W-:-:S02]  /*2cfc0*/  ISETP.LT.AND P5, PT, R205, c[0x0][0x178], !P0 ;  /* 0x00005e00cd007a0c */ /* 0x000fc400047a1270 */
[----:B------:R-:W-:Y:S01]  /*2cfd0*/  ISETP.LT.AND P0, PT, R207, c[0x0][0x178], !P0 ;  /* 0x00005e00cf007a0c */ /* 0x000fe20004701270 */
[C---:B------:R-:W-:Y:S01]  /*2cfe0*/  IMAD.WIDE R32, R21.reuse, 0x4, R6 ;  /* 0x0000000415207825 */ /* 0x040fe200078e0206 */
[----:B------:R-:W-:-:S03]  /*2cff0*/  IADD3 R35, R21, c[0x0][0x198], RZ ;  /* 0x0000660015237a10 */ /* 0x000fc60007ffe0ff */
[----:B-1----:R-:W-:Y:S01]  /*2d000*/  IMAD.WIDE R8, R21, 0x4, R10 ;  /* 0x0000000415087825 */ /* 0x002fe200078e020a */
[----:B------:R1:W-:Y:S03]  /*2d010*/  @P2 STG.E [R32.64], R63 ;  /* 0x0000003f20002986 */ /* 0x0003e6000c101908 */
[----:B---3--:R-:W-:Y:S01]  /*2d020*/  IMAD.WIDE R28, R35, 0x4, R6 ;  /* 0x00000004231c7825 */ /* 0x008fe200078e0206 */
[----:B------:R-:W-:Y:S01]  /*2d030*/  @P6 STG.E [R8.64], R87 ;  /* 0x0000005708006986 */ /* 0x000fe2000c101908 */
[----:B------:R-:W-:-:S03]  /*2d040*/  ISETP.LT.AND P2, PT, R205, c[0x0][0x178], !P1 ;  /* 0x00005e00cd007a0c */ /* 0x000fc60004f41270 */
[----:B------:R-:W-:Y:S01]  /*2d050*/  @P5 STG.E [R28.64], R12 ;  /* 0x0000000c1c005986 */ /* 0x000fe2000c101908 */
[----:B-1----:R-:W-:Y:S01]  /*2d060*/  IMAD.WIDE R32, R35, 0x4, R10 ;  /* 0x0000000423207825 */ /* 0x002fe200078e020a */
[----:B------:R-:W-:Y:S02]  /*2d070*/  ISETP.LT.AND P1, PT, R207, c[0x0][0x178], !P1 ;  /* 0x00005e00cf007a0c */ /* 0x000fe40004f21270 */
[----:B------:R-:W1:Y:S01]  /*2d080*/  LDS.128 R20, [R5] ;  /* 0x0000000005147984 */ /* 0x000e620000000c00 */
[----:B------:R-:W-:-:S03]  /*2d090*/  IADD3 R31, R35, c[0x0][0x198], RZ ;  /* 0x00006600231f7a10 */ /* 0x000fc60007ffe0ff */
[----:B------:R3:W-:Y:S01]  /*2d0a0*/  @P0 STG.E [R32.64], R16 ;  /* 0x0000001020000986 */ /* 0x0007e2000c101908 */
[----:B------:R-:W-:Y:S02]  /*2d0b0*/  ISETP.LT.AND P5, PT, R205, c[0x0][0x178], !P3 ;  /* 0x00005e00cd007a0c */ /* 0x000fe40005fa1270 */
[C---:B------:R-:W-:Y:S01]  /*2d0c0*/  IADD3 R39, R31.reuse, c[0x0][0x198], RZ ;  /* 0x000066001f277a10 */ /* 0x040fe20007ffe0ff */
[----:B---3--:R-:W3:Y:S01]  /*2d0d0*/  LDL.LU R32, [R1+0xbe0] ;  /* 0x000be00001207983 */ /* 0x008ee20000300800 */
[----:B------:R-:W-:Y:S01]  /*2d0e0*/  ISETP.GE.AND P6, PT, R34, c[0x0][0x17c], PT ;  /* 0x00005f0022007a0c */ /* 0x000fe20003fc6270 */
[C---:B------:R-:W-:Y:S02]  /*2d0f0*/  IMAD.WIDE R34, R31.reuse, 0x4, R6 ;  /* 0x000000041f227825 */ /* 0x040fe400078e0206 */
[----:B------:R-:W4:Y:S02]  /*2d100*/  LDL.LU R38, [R1+0xbdc] ;  /* 0x000bdc0001267983 */ /* 0x000f240000300800 */
[----:B------:R-:W-:-:S04]  /*2d110*/  IMAD.WIDE R36, R31, 0x4, R10 ;  /* 0x000000041f247825 */ /* 0x000fc800078e020a */
[----:B------:R-:W-:Y:S01]  /*2d120*/  IMAD.WIDE R4, R39, 0x4, R6 ;  /* 0x0000000427047825 */ /* 0x000fe200078e0206 */
[----:B------:R1:W-:Y:S04]  /*2d130*/  @P2 STG.E [R34.64], R13 ;  /* 0x0000000d22002986 */ /* 0x0003e8000c101908 */
[----:B------:R1:W-:Y:S04]  /*2d140*/  @P1 STG.E [R36.64], R17 ;  /* 0x0000001124001986 */ /* 0x0003e8000c101908 */
[----:B------:R-:W-:Y:S01]  /*2d150*/  @P5 STG.E [R4.64], R104 ;  /* 0x0000006804005986 */ /* 0x000fe2000c101908 */
[----:B------:R-:W-:-:S02]  /*2d160*/  ISETP.LT.AND P3, PT, R207, c[0x0][0x178], !P3 ;  /* 0x00005e00cf007a0c */ /* 0x000fc40005f61270 */
[C---:B------:R-:W-:Y:S01]  /*2d170*/  IADD3 R41, R39.reuse, c[0x0][0x198], RZ ;  /* 0x0000660027297a10 */ /* 0x040fe20007ffe0ff */
[----:B------:R-:W-:Y:S01]  /*2d180*/  IMAD.WIDE R8, R39, 0x4, R10 ;  /* 0x0000000427087825 */ /* 0x000fe200078e020a */
[----:B------:R-:W-:Y:S01]  /*2d190*/  ISETP.GE.AND P0, PT, R2, c[0x0][0x17c], PT ;  /* 0x00005f0002007a0c */ /* 0x000fe20003f06270 */
[----:B------:R1:W1:Y:S01]  /*2d1a0*/  LDS.128 R28, [R3] ;  /* 0x00000000031c7984 */ /* 0x0002620000000c00 */
[----:B--2---:R-:W-:-:S03]  /*2d1b0*/  ISETP.GE.AND P5, PT, R0, c[0x0][0x17c], PT ;  /* 0x00005f0000007a0c */ /* 0x004fc60003fa6270 */
[----:B------:R-:W2:Y:S01]  /*2d1c0*/  LDL.LU R0, [R1+0xbd8] ;  /* 0x000bd80001007983 */ /* 0x000ea20000300800 */
[----:B------:R-:W-:Y:S02]  /*2d1d0*/  ISETP.LT.AND P1, PT, R205, c[0x0][0x178], !P4 ;  /* 0x00005e00cd007a0c */ /* 0x000fe40006721270 */
[----:B------:R-:W-:Y:S02]  /*2d1e0*/  ISETP.LT.AND P4, PT, R207, c[0x0][0x178], !P4 ;  /* 0x00005e00cf007a0c */ /* 0x000fe40006781270 */
[----:B------:R-:W-:Y:S02]  /*2d1f0*/  ISETP.LT.AND P2, PT, R205, c[0x0][0x178], !P6 ;  /* 0x00005e00cd007a0c */ /* 0x000fe40007741270 */
[C---:B------:R-:W-:Y:S01]  /*2d200*/  IADD3 R33, R41.reuse, c[0x0][0x198], RZ ;  /* 0x0000660029217a10 */ /* 0x040fe20007ffe0ff */
[C---:B-1----:R-:W-:Y:S01]  /*2d210*/  IMAD.WIDE R12, R41.reuse, 0x4, R6 ;  /* 0x00000004290c7825 */ /* 0x042fe200078e0206 */
[----:B------:R1:W-:Y:S03]  /*2d220*/  @P3 STG.E [R8.64], R24 ;  /* 0x0000001808003986 */ /* 0x0003e6000c101908 */
[----:B------:R-:W-:Y:S01]  /*2d230*/  IMAD.WIDE R16, R41, 0x4, R10 ;  /* 0x0000000429107825 */ /* 0x000fe200078e020a */
[----:B------:R-:W4:Y:S03]  /*2d240*/  LDL.LU R34, [R1+0xbd4] ;  /* 0x000bd40001227983 */ /* 0x000f260000300800 */
[----:B------:R-:W-:Y:S01]  /*2d250*/  IMAD.WIDE R2, R33, 0x4, R6 ;  /* 0x0000000421027825 */ /* 0x000fe200078e0206 */
[----:B------:R-:W-:Y:S01]  /*2d260*/  @P1 STG.E [R12.64], R105 ;  /* 0x000000690c001986 */ /* 0x000fe2000c101908 */
[----:B------:R-:W-:-:S03]  /*2d270*/  ISETP.LT.AND P1, PT, R207, c[0x0][0x178], !P0 ;  /* 0x00005e00cf007a0c */ /* 0x000fc60004721270 */
[----:B------:R-:W-:Y:S04]  /*2d280*/  @P4 STG.E [R16.64], R25 ;  /* 0x0000001910004986 */ /* 0x000fe8000c101908 */
[----:B------:R3:W-:Y:S01]  /*2d290*/  @P2 STG.E [R2.64], R132 ;  /* 0x0000008402002986 */ /* 0x0007e2000c101908 */
[----:B------:R-:W-:Y:S02]  /*2d2a0*/  ISETP.LT.AND P2, PT, R205, c[0x0][0x178], !P0 ;  /* 0x00005e00cd007a0c */ /* 0x000fe40004741270 */
[----:B------:R-:W-:Y:S01]  /*2d2b0*/  ISETP.LT.AND P6, PT, R207, c[0x0][0x178], !P6 ;  /* 0x00005e00cf007a0c */ /* 0x000fe200077c1270 */
[C---:B------:R-:W-:Y:S01]  /*2d2c0*/  IMAD.WIDE R4, R33.reuse, 0x4, R10 ;  /* 0x0000000421047825 */ /* 0x040fe200078e020a */
[----:B------:R-:W-:-:S05]  /*2d2d0*/  IADD3 R33, R33, c[0x0][0x198], RZ ;  /* 0x0000660021217a10 */ /* 0x000fca0007ffe0ff */
[C---:B-1----:R-:W-:Y:S01]  /*2d2e0*/  IMAD.WIDE R8, R33.reuse, 0x4, R6 ;  /* 0x0000000421087825 */ /* 0x042fe200078e0206 */
[----:B---3--:R-:W-:Y:S02]  /*2d2f0*/  ISETP.GE.AND P0, PT, R32, c[0x0][0x17c], PT ;  /* 0x00005f0020007a0c */ /* 0x008fe40003f06270 */
[----:B------:R-:W3:Y:S01]  /*2d300*/  LDL.LU R32, [R1+0xbd0] ;  /* 0x000bd00001207983 */ /* 0x000ee20000300800 */
[----:B------:R-:W-:-:S03]  /*2d310*/  IMAD.WIDE R2, R33, 0x4, R10 ;  /* 0x0000000421027825 */ /* 0x000fc600078e020a */
[----:B------:R1:W-:Y:S04]  /*2d320*/  @P6 STG.E [R4.64], R20 ;  /* 0x0000001404006986 */ /* 0x0003e8000c101908 */
[----:B------:R-:W3:Y:S04]  /*2d330*/  LDL.LU R24, [R1+0xbcc] ;  /* 0x000bcc0001187983 */ /* 0x000ee80000300800 */
[----:B------:R-:W-:Y:S04]  /*2d340*/  @P2 STG.E [R8.64], R133 ;  /* 0x0000008508002986 */ /* 0x000fe8000c101908 */
[----:B------:R2:W-:Y:S04]  /*2d350*/  @P1 STG.E [R2.64], R21 ;  /* 0x0000001502001986 */ /* 0x0005e8000c101908 */
[----:B-1----:R-:W3:Y:S01]  /*2d360*/  LDL.LU R20, [R1+0xbc8] ;  /* 0x000bc80001147983 */ /* 0x002ee20000300800 */
[----:B--2---:R-:W-:-:S03]  /*2d370*/  ISETP.GE.AND P1, PT, R0, c[0x0][0x17c], PT ;  /* 0x00005f0000007a0c */ /* 0x004fc60003f26270 */
[----:B------:R-:W2:Y:S01]  /*2d380*/  LDL.LU R0, [R1+0xbc4] ;  /* 0x000bc40001007983 */ /* 0x000ea20000300800 */
[----:B----4-:R-:W-:Y:S02]  /*2d390*/  ISETP.GE.AND P3, PT, R40, c[0x0][0x17c], PT ;  /* 0x00005f0028007a0c */ /* 0x010fe40003f66270 */
[----:B------:R-:W-:Y:S02]  /*2d3a0*/  ISETP.LT.AND P4, PT, R205, c[0x0][0x178], !P5 ;  /* 0x00005e00cd007a0c */ /* 0x000fe40006f81270 */
[----:B------:R-:W-:Y:S02]  /*2d3b0*/  ISETP.LT.AND P5, PT, R207, c[0x0][0x178], !P5 ;  /* 0x00005e00cf007a0c */ /* 0x000fe40006fa1270 */
[----:B------:R-:W-:Y:S02]  /*2d3c0*/  IADD3 R35, R33, c[0x0][0x198], RZ ;  /* 0x0000660021237a10 */ /* 0x000fe40007ffe0ff */
[----:B------:R-:W-:Y:S02]  /*2d3d0*/  ISETP.LT.AND P6, PT, R205, c[0x0][0x178], !P3 ;  /* 0x00005e00cd007a0c */ /* 0x000fe40005fc1270 */
[C---:B------:R-:W-:Y:S01]  /*2d3e0*/  IADD3 R25, R35.reuse, c[0x0][0x198], RZ ;  /* 0x0000660023197a10 */ /* 0x040fe20007ffe0ff */
[----:B------:R-:W-:Y:S01]  /*2d3f0*/  IMAD.WIDE R12, R35, 0x4, R6 ;  /* 0x00000004230c7825 */ /* 0x000fe200078e0206 */
[----:B------:R-:W-:-:S03]  /*2d400*/  ISETP.GE.AND P2, PT, R38, c[0x0][0x17c], PT ;  /* 0x00005f0026007a0c */ /* 0x000fc60003f46270 */
[----:B------:R-:W-:Y:S01]  /*2d410*/  IMAD.WIDE R4, R35, 0x4, R10 ;  /* 0x0000000423047825 */ /* 0x000fe200078e020a */
[----:B------:R-:W-:Y:S01]  /*2d420*/  @P4 STG.E [R12.64], R136 ;  /* 0x000000880c004986 */ /* 0x000fe2000c101908 */
[----:B------:R-:W-:Y:S02]  /*2d430*/  ISETP.LT.AND P3, PT, R207, c[0x0][0x178], !P3 ;  /* 0x00005e00cf007a0c */ /* 0x000fe40005f61270 */
[----:B------:R-:W-:Y:S01]  /*2d440*/  IMAD.WIDE R16, R25, 0x4, R6 ;  /* 0x0000000419107825 */ /* 0x000fe200078e0206 */
[----:B------:R-:W-:Y:S01]  /*2d450*/  ISETP.LT.AND P4, PT, R205, c[0x0][0x178], !P0 ;  /* 0x00005e00cd007a0c */ /* 0x000fe20004781270 */
[----:B------:R1:W-:Y:S01]  /*2d460*/  @P5 STG.E [R4.64], R28 ;  /* 0x0000001c04005986 */ /* 0x0003e2000c101908 */
[----:B------:R-:W-:Y:S02]  /*2d470*/  IADD3 R33, R25, c[0x0][0x198], RZ ;  /* 0x0000660019217a10 */ /* 0x000fe40007ffe0ff */
[----:B------:R-:W-:Y:S01]  /*2d480*/  ISETP.LT.AND P0, PT, R207, c[0x0][0x178], !P0 ;  /* 0x00005e00cf007a0c */ /* 0x000fe20004701270 */
[----:B------:R4:W-:Y:S01]  /*2d490*/  @P6 STG.E [R16.64], R137 ;  /* 0x0000008910006986 */ /* 0x0009e2000c101908 */
[----:B------:R-:W-:-:S02]  /*2d4a0*/  ISETP.LT.AND P5, PT, R205, c[0x0][0x178], !P2 ;  /* 0x00005e00cd007a0c */ /* 0x000fc400057a1270 */
[----:B------:R-:W-:Y:S02]  /*2d4b0*/  ISETP.LT.AND P6, PT, R207, c[0x0][0x178], !P2 ;  /* 0x00005e00cf007a0c */ /* 0x000fe400057c1270 */
[----:B------:R-:W-:Y:S01]  /*2d4c0*/  IADD3 R21, R33, c[0x0][0x198], RZ ;  /* 0x0000660021157a10 */ /* 0x000fe20007ffe0ff */
[----:B------:R-:W-:-:S04]  /*2d4d0*/  IMAD.WIDE R2, R25, 0x4, R10 ;  /* 0x0000000419027825 */ /* 0x000fc800078e020a */
[----:B------:R-:W-:Y:S01]  /*2d4e0*/  IMAD.WIDE R8, R33, 0x4, R6 ;  /* 0x0000000421087825 */ /* 0x000fe200078e0206 */
[----:B------:R-:W-:-:S03]  /*2d4f0*/  ISETP.GE.AND P2, PT, R34, c[0x0][0x17c], PT ;  /* 0x00005f0022007a0c */ /* 0x000fc60003f46270 */
[----:B-1----:R-:W-:Y:S01]  /*2d500*/  IMAD.WIDE R4, R33, 0x4, R10 ;  /* 0x0000000421047825 */ /* 0x002fe200078e020a */
[----:B------:R1:W-:Y:S03]  /*2d510*/  @P3 STG.E [R2.64], R29 ;  /* 0x0000001d02003986 */ /* 0x0003e6000c101908 */
[----:B------:R-:W-:Y:S01]  /*2d520*/  IMAD.WIDE R12, R21, 0x4, R6 ;  /* 0x00000004150c7825 */ /* 0x000fe200078e0206 */
[----:B------:R-:W-:Y:S01]  /*2d530*/  @P4 STG.E [R8.64], R14 ;  /* 0x0000000e08004986 */ /* 0x000fe2000c101908 */
[----:B------:R-:W-:Y:S02]  /*2d540*/  ISETP.LT.AND P4, PT, R205, c[0x0][0x178], !P1 ;  /* 0x00005e00cd007a0c */ /* 0x000fe40004f81270 */
[C---:B----4-:R-:W-:Y:S01]  /*2d550*/  IMAD.WIDE R16, R21.reuse, 0x4, R10 ;  /* 0x0000000415107825 */ /* 0x050fe200078e020a */
[----:B------:R-:W-:Y:S01]  /*2d560*/  IADD3 R21, R21, c[0x0][0x198], RZ ;  /* 0x0000660015157a10 */ /* 0x000fe20007ffe0ff */
[----:B------:R4:W-:Y:S01]  /*2d570*/  @P0 STG.E [R4.64], R18 ;  /* 0x0000001204000986 */ /* 0x0009e2000c101908 */
[----:B---3--:R-:W-:-:S02]  /*2d580*/  ISETP.GE.AND P3, PT, R32, c[0x0][0x17c], PT ;  /* 0x00005f0020007a0c */ /* 0x008fc40003f66270 */
[----:B------:R-:W-:Y:S01]  /*2d590*/  ISETP.LT.AND P1, PT, R207, c[0x0][0x178], !P1 ;  /* 0x00005e00cf007a0c */ /* 0x000fe20004f21270 */
[----:B------:R3:W-:Y:S01]  /*2d5a0*/  @P5 STG.E [R12.64], R15 ;  /* 0x0000000f0c005986 */ /* 0x0007e2000c101908 */
[----:B------:R-:W-:Y:S02]  /*2d5b0*/  ISETP.LT.AND P5, PT, R205, c[0x0][0x178], !P2 ;  /* 0x00005e00cd007a0c */ /* 0x000fe400057a1270 */
[----:B------:R-:W-:Y:S01]  /*2d5c0*/  ISETP.LT.AND P2, PT, R207, c[0x0][0x178], !P2 ;  /* 0x00005e00cf007a0c */ /* 0x000fe20005741270 */
[----:B------:R3:W-:Y:S01]  /*2d5d0*/  @P6 STG.E [R16.64], R19 ;  /* 0x0000001310006986 */ /* 0x0007e2000c101908 */
[----:B------:R-:W-:Y:S02]  /*2d5e0*/  IADD3 R25, R21, c[0x0][0x198], RZ ;  /* 0x0000660015197a10 */ /* 0x000fe40007ffe0ff */
[----:B------:R-:W-:Y:S01]  /*2d5f0*/  ISETP.LT.AND P6, PT, R205, c[0x0][0x178], !P3 ;  /* 0x00005e00cd007a0c */ /* 0x000fe20005fc1270 */
[----:B-1----:R-:W-:Y:S01]  /*2d600*/  IMAD.WIDE R2, R21, 0x4, R6 ;  /* 0x0000000415027825 */ /* 0x002fe200078e0206 */
[----:B------:R-:W-:-:S03]  /*2d610*/  IADD3 R29, R25, c[0x0][0x198], RZ ;  /* 0x00006600191d7a10 */ /* 0x000fc60007ffe0ff */
[----:B----4-:R-:W-:Y:S01]  /*2d620*/  IMAD.WIDE R4, R21, 0x4, R10 ;  /* 0x0000000415047825 */ /* 0x010fe200078e020a */
[----:B------:R1:W-:Y:S03]  /*2d630*/  @P4 STG.E [R2.64], R106 ;  /* 0x0000006a02004986 */ /* 0x0003e6000c101908 */
[----:B------:R-:W-:Y:S01]  /*2d640*/  IMAD.WIDE R8, R25, 0x4, R6 ;  /* 0x0000000419087825 */ /* 0x000fe200078e0206 */
[----:B------:R-:W-:-:S03]  /*2d650*/  ISETP.GE.AND P0, PT, R24, c[0x0][0x17c], PT ;  /* 0x00005f0018007a0c */ /* 0x000fc60003f06270 */
[----:B---3--:R-:W-:Y:S01]  /*2d660*/  IMAD.WIDE R12, R25, 0x4, R10 ;  /* 0x00000004190c7825 */ /* 0x008fe200078e020a */
[----:B------:R3:W-:Y:S03]  /*2d670*/  @P1 STG.E [R4.64], R26 ;  /* 0x0000001a04001986 */ /* 0x0007e6000c101908 */
[C---:B------:R-:W-:Y:S01]  /*2d680*/  IMAD.WIDE R14, R29.reuse, 0x4, R6 ;  /* 0x000000041d0e7825 */ /* 0x040fe200078e0206 */
[----:B------:R4:W-:Y:S01]  /*2d690*/  @P5 STG.E [R8.64], R107 ;  /* 0x0000006b08005986 */ /* 0x0009e2000c101908 */
[----:B------:R-:W-:Y:S02]  /*2d6a0*/  ISETP.GE.AND P4, PT, R20, c[0x0][0x17c], PT ;  /* 0x00005f0014007a0c */ /* 0x000fe40003f86270 */
[----:B------:R-:W-:Y:S01]  /*2d6b0*/  IADD3 R17, R29, c[0x0][0x198], RZ ;  /* 0x000066001d117a10 */ /* 0x000fe20007ffe0ff */
[----:B------:R1:W-:Y:S01]  /*2d6c0*/  @P2 STG.E [R12.64], R27 ;  /* 0x0000001b0c002986 */ /* 0x0003e2000c101908 */
[----:B------:R-:W-:-:S03]  /*2d6d0*/  ISETP.LT.AND P3, PT, R207, c[0x0][0x178], !P3 ;  /* 0x00005e00cf007a0c */ /* 0x000fc60005f61270 */
[----:B------:R3:W-:Y:S01]  /*2d6e0*/  @P6 STG.E [R14.64], R134 ;  /* 0x000000860e006986 */ /* 0x0007e2000c101908 */
[----:B------:R-:W-:Y:S02]  /*2d6f0*/  ISETP.LT.AND P6, PT, R205, c[0x0][0x178], !P0 ;  /* 0x00005e00cd007a0c */ /* 0x000fe400047c1270 */
[----:B------:R-:W-:Y:S02]  /*2d700*/  ISETP.LT.AND P0, PT, R207, c[0x0][0x178], !P0 ;  /* 0x00005e00cf007a0c */ /* 0x000fe40004701270 */
[----:B------:R-:W-:Y:S02]  /*2d710*/  ISETP.LT.AND P5, PT, R205, c[0x0][0x178], !P4 ;  /* 0x00005e00cd007a0c */ /* 0x000fe400067a1270 */
[----:B------:R-:W-:Y:S02]  /*2d720*/  IADD3 R19, R17, c[0x0][0x198], RZ ;  /* 0x0000660011137a10 */ /* 0x000fe40007ffe0ff */
[----:B------:R-:W-:Y:S01]  /*2d730*/  ISETP.LT.AND P4, PT, R207, c[0x0][0x178], !P4 ;  /* 0x00005e00cf007a0c */ /* 0x000fe20006781270 */
[----:B-1----:R-:W-:Y:S01]  /*2d740*/  IMAD.WIDE R2, R29, 0x4, R10 ;  /* 0x000000041d027825 */ /* 0x002fe200078e020a */
[----:B------:R-:W-:-:S03]  /*2d750*/  IADD3 R21, R19, c[0x0][0x198], RZ ;  /* 0x0000660013157a10 */ /* 0x000fc60007ffe0ff */
[C---:B---3--:R-:W-:Y:S01]  /*2d760*/  IMAD.WIDE R4, R17.reuse, 0x4, R6 ;  /* 0x0000000411047825 */ /* 0x048fe200078e0206 */
[----:B------:R1:W-:Y:S03]  /*2d770*/  @P3 STG.E [R2.64], R22 ;  /* 0x0000001602003986 */ /* 0x0003e6000c101908 */
[----:B----4-:R-:W-:Y:S01]  /*2d780*/  IMAD.WIDE R8, R17, 0x4, R10 ;  /* 0x0000000411087825 */ /* 0x010fe200078e020a */
[----:B------:R1:W-:Y:S03]  /*2d790*/  @P6 STG.E [R4.64], R135 ;  /* 0x0000008704006986 */ /* 0x0003e6000c101908 */
[C---:B------:R-:W-:Y:S01]  /*2d7a0*/  IMAD.WIDE R12, R19.reuse, 0x4, R6 ;  /* 0x00000004130c7825 */ /* 0x040fe200078e0206 */
[----:B------:R1:W-:Y:S03]  /*2d7b0*/  @P0 STG.E [R8.64], R23 ;  /* 0x0000001708000986 */ /* 0x0003e6000c101908 */
[----:B------:R-:W-:Y:S01]  /*2d7c0*/  IMAD.WIDE R14, R19, 0x4, R10 ;  /* 0x00000004130e7825 */ /* 0x000fe200078e020a */
[----:B------:R1:W-:Y:S03]  /*2d7d0*/  @P5 STG.E [R12.64], R138 ;  /* 0x0000008a0c005986 */ /* 0x0003e6000c101908 */
[C---:B------:R-:W-:Y:S01]  /*2d7e0*/  IMAD.WIDE R6, R21.reuse, 0x4, R6 ;  /* 0x0000000415067825 */ /* 0x040fe200078e0206 */
[----:B------:R1:W-:Y:S03]  /*2d7f0*/  @P4 STG.E [R14.64], R30 ;  /* 0x0000001e0e004986 */ /* 0x0003e6000c101908 */
[----:B------:R-:W-:Y:S01]  /*2d800*/  IMAD.WIDE R10, R21, 0x4, R10 ;  /* 0x00000004150a7825 */ /* 0x000fe200078e020a */
[----:B--2---:R-:W-:-:S04]  /*2d810*/  ISETP.GE.AND P1, PT, R0, c[0x0][0x17c], PT ;  /* 0x00005f0000007a0c */ /* 0x004fc80003f26270 */
[----:B------:R-:W-:Y:S02]  /*2d820*/  ISETP.LT.AND P2, PT, R205, c[0x0][0x178], !P1 ;  /* 0x00005e00cd007a0c */ /* 0x000fe40004f41270 */
[----:B------:R-:W-:-:S11]  /*2d830*/  ISETP.LT.AND P1, PT, R207, c[0x0][0x178], !P1 ;  /* 0x00005e00cf007a0c */ /* 0x000fd60004f21270 */
[----:B------:R1:W-:Y:S02]  /*2d840*/  @P2 STG.E [R6.64], R139 ;  /* 0x0000008b06002986 */ /* 0x0003e4000c101908 */
[----:B------:R-:W-:Y:S05]  /*2d850*/  @!P1 EXIT ;  /* 0x000000000000994d */ /* 0x000fea0003800000 */
[----:B------:R-:W-:Y:S01]  /*2d860*/  STG.E [R10.64], R31 ;  /* 0x0000001f0a007986 */ /* 0x000fe2000c101908 */
[----:B------:R-:W-:Y:S05]  /*2d870*/  EXIT ;  /* 0x000000000000794d */ /* 0x000fea0003800000 */
.L_x_2:
[----:B------:R-:W-:-:S00]  /*2d880*/  BRA `(.L_x_2) ;  /* 0xfffffff000007947 */ /* 0x000fc0000383ffff */
[----:B------:R-:W-:-:S00]  /*2d890*/  NOP ;  /* 0x0000000000007918 */ /* 0x000fc00000000000 */
        /* <DEDUP_REMOVED lines=14> */
.L_x_3:


//--------------------- .nv.shared.matmul_kernel  --------------------------
	.section	.nv.shared.matmul_kernel,"aw",@nobits
	.sectionflags	@""
	.align	16
